	.target	sm_103a

	.elftype	@"ET_EXEC"


//--------------------- .note.nv.tkinfo           --------------------------
	.section	.note.nv.tkinfo,"",@"SHT_NOTE"
	.sectionflags	@"SHF_NOTE_NV_TKINFO"
	.tkinfo
        /*0018*/ 	.word	0x00000002
        /*0030*/ 	.string	""
        /*0030*/ 	.string	"ptxas"
        /*0030*/ 	.string	"Cuda compilation tools, release 13.0, V13.0.88"
        /*0030*/ 	.string	"Build cuda_13.0.r13.0/compiler.36424714_0"
        /*0030*/ 	.string	"-arch sm_103a -m 64 "



//--------------------- .note.nv.cuinfo           --------------------------
	.section	.note.nv.cuinfo,"",@"SHT_NOTE"
	.sectionflags	@"SHF_NOTE_NV_CUINFO"
        /*0018*/ 	.short	0x0002
        /*001a*/ 	.short	0x0067
        /*001c*/ 	.short	0x0082
	.zero		2


//--------------------- .nv.info                  --------------------------
	.section	.nv.info,"",@"SHT_CUDA_INFO"
	.align	4


	//----- nvinfo : EIATTR_REGCOUNT
	.align		4
        /*0000*/ 	.byte	0x04, 0x2f
        /*0002*/ 	.short	(.L_12 - .L_11)
	.align		4
.L_11:
        /*0004*/ 	.word	index@(_ZN7cutlass13device_kernelIN5flash22FlashAttnBwdPreprocessIN4cute5tupleIJNS3_1CILi64EEENS5_ILi256EEEEEENS_6half_tEfNS_4arch4Sm90ELb1ELb1EEEEEvNT_6ParamsE)
        /*0008*/ 	.word	0x00000077


	//----- nvinfo : EIATTR_FRAME_SIZE
	.align		4
.L_12:
        /*000c*/ 	.byte	0x04, 0x11
        /*000e*/ 	.short	(.L_14 - .L_13)
	.align		4
.L_13:
        /*0010*/ 	.word	index@(_ZN7cutlass13device_kernelIN5flash22FlashAttnBwdPreprocessIN4cute5tupleIJNS3_1CILi64EEENS5_ILi256EEEEEENS_6half_tEfNS_4arch4Sm90ELb1ELb1EEEEEvNT_6ParamsE)
        /*0014*/ 	.word	0x00000000


	//----- nvinfo : EIATTR_REGCOUNT
	.align		4
.L_14:
        /*0018*/ 	.byte	0x04, 0x2f
        /*001a*/ 	.short	(.L_16 - .L_15)
	.align		4
.L_15:
        /*001c*/ 	.word	index@(_ZN7cutlass13device_kernelIN5flash11enable_sm90INS1_16FlashAttnBwdSm90INS1_25CollectiveMainloopBwdSm90ILi2ELi1ELi1EN4cute5tupleIJNS5_1CILi1EEES8_S8_EEENS6_IJNS7_ILi64EEENS7_ILi80EEENS7_ILi256EEEEEENS_6half_tEfNS_4arch4Sm90ELb1ELb0ELb0ELb1ELb0ELb0ELb1ELb1ELi2ELi1ELi1ELi1ELb0EEENS1_24CollectiveEpilogueBwdGQAISD_fSG_Li256ELb1ELb0EEENS1_25SingleTileBwdLPTSchedulerILb1ELi80ELb0EEEEEEEEEvNT_6ParamsE)
        /*0020*/ 	.word	0x00000004


	//----- nvinfo : EIATTR_FRAME_SIZE
	.align		4
.L_16:
        /*0024*/ 	.byte	0x04, 0x11
        /*0026*/ 	.short	(.L_18 - .L_17)
	.align		4
.L_17:
        /*0028*/ 	.word	index@(_ZN7cutlass13device_kernelIN5flash11enable_sm90INS1_16FlashAttnBwdSm90INS1_25CollectiveMainloopBwdSm90ILi2ELi1ELi1EN4cute5tupleIJNS5_1CILi1EEES8_S8_EEENS6_IJNS7_ILi64EEENS7_ILi80EEENS7_ILi256EEEEEENS_6half_tEfNS_4arch4Sm90ELb1ELb0ELb0ELb1ELb0ELb0ELb1ELb1ELi2ELi1ELi1ELi1ELb0EEENS1_24CollectiveEpilogueBwdGQAISD_fSG_Li256ELb1ELb0EEENS1_25SingleTileBwdLPTSchedulerILb1ELi80ELb0EEEEEEEEEvNT_6ParamsE)
        /*002c*/ 	.word	0x00000000


	//----- nvinfo : EIATTR_REGCOUNT
	.align		4
.L_18:
        /*0030*/ 	.byte	0x04, 0x2f
        /*0032*/ 	.short	(.L_20 - .L_19)
	.align		4
.L_19:
        /*0034*/ 	.word	index@(_ZN7cutlass13device_kernelIN5flash32FlashAttnBwdPostprocessConvertdQIN4cute5tupleIJNS3_1CILi64EEENS5_ILi256EEEEEENS_6half_tEfNS_4arch4Sm90ELi256ENS3_8TiledMMAINS3_8MMA_AtomIJNS3_4SM904GMMA25MMA_64x64x16_F32F16F16_SSILNSF_5MajorE1ELSH_0ELNSF_7ScaleInE1ELSI_1EEEEEENS3_6LayoutINS4_IJNS5_ILi2EEENS5_ILi1EEESN_EEENS4_IJSN_NS5_ILi0EEESP_EEEEENS4_IJNS3_10UnderscoreESS_SS_EEEEELb1EEEEEvNT_6ParamsE)
        /*0038*/ 	.word	0x0000004e


	//----- nvinfo : EIATTR_FRAME_SIZE
	.align		4
.L_20:
        /*003c*/ 	.byte	0x04, 0x11
        /*003e*/ 	.short	(.L_22 - .L_21)
	.align		4
.L_21:
        /*0040*/ 	.word	index@(_ZN7cutlass13device_kernelIN5flash32FlashAttnBwdPostprocessConvertdQIN4cute5tupleIJNS3_1CILi64EEENS5_ILi256EEEEEENS_6half_tEfNS_4arch4Sm90ELi256ENS3_8TiledMMAINS3_8MMA_AtomIJNS3_4SM904GMMA25MMA_64x64x16_F32F16F16_SSILNSF_5MajorE1ELSH_0ELNSF_7ScaleInE1ELSI_1EEEEEENS3_6LayoutINS4_IJNS5_ILi2EEENS5_ILi1EEESN_EEENS4_IJSN_NS5_ILi0EEESP_EEEEENS4_IJNS3_10UnderscoreESS_SS_EEEEELb1EEEEEvNT_6ParamsE)
        /*0044*/ 	.word	0x00000000


	//----- nvinfo : EIATTR_REGCOUNT
	.align		4
.L_22:
        /*0048*/ 	.byte	0x04, 0x2f
        /*004a*/ 	.short	(.L_24 - .L_23)
	.align		4
.L_23:
        /*004c*/ 	.word	index@(_ZN7cutlass13device_kernelIN5flash32FlashAttnBwdPostprocessConvertdQIN4cute5tupleIJNS3_1CILi80EEENS5_ILi256EEEEEENS_6half_tEfNS_4arch4Sm90ELi256ENS3_8TiledMMAINS3_8MMA_AtomIJNS3_4SM904GMMA25MMA_64x16x16_F32F16F16_SSILNSF_5MajorE1ELSH_1ELNSF_7ScaleInE1ELSI_1EEEEEENS3_6LayoutINS4_IJNS5_ILi2EEENS5_ILi1EEESN_EEENS4_IJSN_NS5_ILi0EEESP_EEEEENS4_IJNS3_10UnderscoreESS_SS_EEEEELb1EEEEEvNT_6ParamsE)
        /*0050*/ 	.word	0x00000053


	//----- nvinfo : EIATTR_FRAME_SIZE
	.align		4
.L_24:
        /*0054*/ 	.byte	0x04, 0x11
        /*0056*/ 	.short	(.L_26 - .L_25)
	.align		4
.L_25:
        /*0058*/ 	.word	index@(_ZN7cutlass13device_kernelIN5flash32FlashAttnBwdPostprocessConvertdQIN4cute5tupleIJNS3_1CILi80EEENS5_ILi256EEEEEENS_6half_tEfNS_4arch4Sm90ELi256ENS3_8TiledMMAINS3_8MMA_AtomIJNS3_4SM904GMMA25MMA_64x16x16_F32F16F16_SSILNSF_5MajorE1ELSH_1ELNSF_7ScaleInE1ELSI_1EEEEEENS3_6LayoutINS4_IJNS5_ILi2EEENS5_ILi1EEESN_EEENS4_IJSN_NS5_ILi0EEESP_EEEEENS4_IJNS3_10UnderscoreESS_SS_EEEEELb1EEEEEvNT_6ParamsE)
        /*005c*/ 	.word	0x00000000


	//----- nvinfo : EIATTR_REGCOUNT
	.align		4
.L_26:
        /*0060*/ 	.byte	0x04, 0x2f
        /*0062*/ 	.short	(.L_28 - .L_27)
	.align		4
.L_27:
        /*0064*/ 	.word	index@(_ZN7cutlass13device_kernelIN5flash11enable_sm90INS1_16FlashAttnBwdSm90INS1_25CollectiveMainloopBwdSm90ILi2ELi1ELi1EN4cute5tupleIJNS5_1CILi1EEES8_S8_EEENS6_IJNS7_ILi64EEENS7_ILi80EEENS7_ILi256EEEEEENS_6half_tEfNS_4arch4Sm90ELb1ELb0ELb0ELb1ELb0ELb0ELb1ELb1ELi2ELi1ELi1ELi1ELb0EEENS1_21CollectiveEpilogueBwdISD_SE_SG_Li256ELb1ELb1ELi2EEENS1_25SingleTileBwdLPTSchedulerILb1ELi80ELb0EEEEEEEEEvNT_6ParamsE)
        /*0068*/ 	.word	0x00000004


	//----- nvinfo : EIATTR_FRAME_SIZE
	.align		4
.L_28:
        /*006c*/ 	.byte	0x04, 0x11
        /*006e*/ 	.short	(.L_30 - .L_29)
	.align		4
.L_29:
        /*0070*/ 	.word	index@(_ZN7cutlass13device_kernelIN5flash11enable_sm90INS1_16FlashAttnBwdSm90INS1_25CollectiveMainloopBwdSm90ILi2ELi1ELi1EN4cute5tupleIJNS5_1CILi1EEES8_S8_EEENS6_IJNS7_ILi64EEENS7_ILi80EEENS7_ILi256EEEEEENS_6half_tEfNS_4arch4Sm90ELb1ELb0ELb0ELb1ELb0ELb0ELb1ELb1ELi2ELi1ELi1ELi1ELb0EEENS1_21CollectiveEpilogueBwdISD_SE_SG_Li256ELb1ELb1ELi2EEENS1_25SingleTileBwdLPTSchedulerILb1ELi80ELb0EEEEEEEEEvNT_6ParamsE)
        /*0074*/ 	.word	0x00000000


	//----- nvinfo : EIATTR_REGCOUNT
	.align		4
.L_30:
        /*0078*/ 	.byte	0x04, 0x2f
        /*007a*/ 	.short	(.L_32 - .L_31)
	.align		4
.L_31:
        /*007c*/ 	.word	index@(_ZN7cutlass13device_kernelIN5flash22FlashAttnBwdPreprocessIN4cute5tupleIJNS3_1CILi64EEENS5_ILi256EEEEEENS_6half_tEfNS_4arch4Sm90ELb1ELb0EEEEEvNT_6ParamsE)
        /*0080*/ 	.word	0x00000078


	//----- nvinfo : EIATTR_FRAME_SIZE
	.align		4
.L_32:
        /*0084*/ 	.byte	0x04, 0x11
        /*0086*/ 	.short	(.L_34 - .L_33)
	.align		4
.L_33:
        /*0088*/ 	.word	index@(_ZN7cutlass13device_kernelIN5flash22FlashAttnBwdPreprocessIN4cute5tupleIJNS3_1CILi64EEENS5_ILi256EEEEEENS_6half_tEfNS_4arch4Sm90ELb1ELb0EEEEEvNT_6ParamsE)
        /*008c*/ 	.word	0x00000000


	//----- nvinfo : EIATTR_REGCOUNT
	.align		4
.L_34:
        /*0090*/ 	.byte	0x04, 0x2f
        /*0092*/ 	.short	(.L_36 - .L_35)
	.align		4
.L_35:
        /*0094*/ 	.word	index@(_ZN7cutlass13device_kernelIN5flash11enable_sm90INS1_16FlashAttnBwdSm90INS1_25CollectiveMainloopBwdSm90ILi2ELi1ELi1EN4cute5tupleIJNS5_1CILi1EEES8_S8_EEENS6_IJNS7_ILi64EEENS7_ILi80EEENS7_ILi256EEEEEENS_6half_tEfNS_4arch4Sm90ELb1ELb0ELb0ELb0ELb0ELb0ELb1ELb1ELi2ELi1ELi1ELi1ELb0EEENS1_24CollectiveEpilogueBwdGQAISD_fSG_Li256ELb0ELb0EEENS1_25SingleTileBwdLPTSchedulerILb0ELi80ELb0EEEEEEEEEvNT_6ParamsE)
        /*0098*/ 	.word	0x00000004


	//----- nvinfo : EIATTR_FRAME_SIZE
	.align		4
.L_36:
        /*009c*/ 	.byte	0x04, 0x11
        /*009e*/ 	.short	(.L_38 - .L_37)
	.align		4
.L_37:
        /*00a0*/ 	.word	index@(_ZN7cutlass13device_kernelIN5flash11enable_sm90INS1_16FlashAttnBwdSm90INS1_25CollectiveMainloopBwdSm90ILi2ELi1ELi1EN4cute5tupleIJNS5_1CILi1EEES8_S8_EEENS6_IJNS7_ILi64EEENS7_ILi80EEENS7_ILi256EEEEEENS_6half_tEfNS_4arch4Sm90ELb1ELb0ELb0ELb0ELb0ELb0ELb1ELb1ELi2ELi1ELi1ELi1ELb0EEENS1_24CollectiveEpilogueBwdGQAISD_fSG_Li256ELb0ELb0EEENS1_25SingleTileBwdLPTSchedulerILb0ELi80ELb0EEEEEEEEEvNT_6ParamsE)
        /*00a4*/ 	.word	0x00000000


	//----- nvinfo : EIATTR_REGCOUNT
	.align		4
.L_38:
        /*00a8*/ 	.byte	0x04, 0x2f
        /*00aa*/ 	.short	(.L_40 - .L_39)
	.align		4
.L_39:
        /*00ac*/ 	.word	index@(_ZN7cutlass13device_kernelIN5flash11enable_sm90INS1_16FlashAttnBwdSm90INS1_25CollectiveMainloopBwdSm90ILi2ELi1ELi1EN4cute5tupleIJNS5_1CILi1EEES8_S8_EEENS6_IJNS7_ILi64EEENS7_ILi80EEENS7_ILi256EEEEEENS_6half_tEfNS_4arch4Sm90ELb1ELb0ELb0ELb0ELb0ELb0ELb1ELb1ELi2ELi1ELi1ELi1ELb0EEENS1_21CollectiveEpilogueBwdISD_SE_SG_Li256ELb0ELb1ELi2EEENS1_25SingleTileBwdLPTSchedulerILb0ELi80ELb0EEEEEEEEEvNT_6ParamsE)
        /*00b0*/ 	.word	0x00000004


	//----- nvinfo : EIATTR_FRAME_SIZE
	.align		4
.L_40:
        /*00b4*/ 	.byte	0x04, 0x11
        /*00b6*/ 	.short	(.L_42 - .L_41)
	.align		4
.L_41:
        /*00b8*/ 	.word	index@(_ZN7cutlass13device_kernelIN5flash11enable_sm90INS1_16FlashAttnBwdSm90INS1_25CollectiveMainloopBwdSm90ILi2ELi1ELi1EN4cute5tupleIJNS5_1CILi1EEES8_S8_EEENS6_IJNS7_ILi64EEENS7_ILi80EEENS7_ILi256EEEEEENS_6half_tEfNS_4arch4Sm90ELb1ELb0ELb0ELb0ELb0ELb0ELb1ELb1ELi2ELi1ELi1ELi1ELb0EEENS1_21CollectiveEpilogueBwdISD_SE_SG_Li256ELb0ELb1ELi2EEENS1_25SingleTileBwdLPTSchedulerILb0ELi80ELb0EEEEEEEEEvNT_6ParamsE)
        /*00bc*/ 	.word	0x00000000


	//----- nvinfo : EIATTR_REGCOUNT
	.align		4
.L_42:
        /*00c0*/ 	.byte	0x04, 0x2f
        /*00c2*/ 	.short	(.L_44 - .L_43)
	.align		4
.L_43:
        /*00c4*/ 	.word	index@(_ZN7cutlass13device_kernelIN5flash11enable_sm90INS1_16FlashAttnBwdSm90INS1_25CollectiveMainloopBwdSm90ILi2ELi1ELi1EN4cute5tupleIJNS5_1CILi1EEES8_S8_EEENS6_IJNS7_ILi64EEENS7_ILi80EEENS7_ILi256EEEEEENS_6half_tEfNS_4arch4Sm90ELb0ELb1ELb0ELb1ELb0ELb0ELb1ELb1ELi2ELi1ELi1ELi1ELb0EEENS1_24CollectiveEpilogueBwdGQAISD_fSG_Li256ELb1ELb0EEENS1_19SingleTileSchedulerILb1ELb0ELb0ELi80EEEEEEEEEvNT_6ParamsE)
        /*00c8*/ 	.word	0x00000004


	//----- nvinfo : EIATTR_FRAME_SIZE
	.align		4
.L_44:
        /*00cc*/ 	.byte	0x04, 0x11
        /*00ce*/ 	.short	(.L_46 - .L_45)
	.align		4
.L_45:
        /*00d0*/ 	.word	index@(_ZN7cutlass13device_kernelIN5flash11enable_sm90INS1_16FlashAttnBwdSm90INS1_25CollectiveMainloopBwdSm90ILi2ELi1ELi1EN4cute5tupleIJNS5_1CILi1EEES8_S8_EEENS6_IJNS7_ILi64EEENS7_ILi80EEENS7_ILi256EEEEEENS_6half_tEfNS_4arch4Sm90ELb0ELb1ELb0ELb1ELb0ELb0ELb1ELb1ELi2ELi1ELi1ELi1ELb0EEENS1_24CollectiveEpilogueBwdGQAISD_fSG_Li256ELb1ELb0EEENS1_19SingleTileSchedulerILb1ELb0ELb0ELi80EEEEEEEEEvNT_6ParamsE)
        /*00d4*/ 	.word	0x00000000


	//----- nvinfo : EIATTR_REGCOUNT
	.align		4
.L_46:
        /*00d8*/ 	.byte	0x04, 0x2f
        /*00da*/ 	.short	(.L_48 - .L_47)
	.align		4
.L_47:
        /*00dc*/ 	.word	index@(_ZN7cutlass13device_kernelIN5flash11enable_sm90INS1_16FlashAttnBwdSm90INS1_25CollectiveMainloopBwdSm90ILi2ELi1ELi1EN4cute5tupleIJNS5_1CILi1EEES8_S8_EEENS6_IJNS7_ILi64EEENS7_ILi80EEENS7_ILi256EEEEEENS_6half_tEfNS_4arch4Sm90ELb0ELb1ELb0ELb1ELb0ELb0ELb1ELb1ELi2ELi1ELi1ELi1ELb0EEENS1_21CollectiveEpilogueBwdISD_SE_SG_Li256ELb1ELb1ELi2EEENS1_19SingleTileSchedulerILb1ELb0ELb0ELi80EEEEEEEEEvNT_6ParamsE)
        /*00e0*/ 	.word	0x00000004


	//----- nvinfo : EIATTR_FRAME_SIZE
	.align		4
.L_48:
        /*00e4*/ 	.byte	0x04, 0x11
        /*00e6*/ 	.short	(.L_50 - .L_49)
	.align		4
.L_49:
        /*00e8*/ 	.word	index@(_ZN7cutlass13device_kernelIN5flash11enable_sm90INS1_16FlashAttnBwdSm90INS1_25CollectiveMainloopBwdSm90ILi2ELi1ELi1EN4cute5tupleIJNS5_1CILi1EEES8_S8_EEENS6_IJNS7_ILi64EEENS7_ILi80EEENS7_ILi256EEEEEENS_6half_tEfNS_4arch4Sm90ELb0ELb1ELb0ELb1ELb0ELb0ELb1ELb1ELi2ELi1ELi1ELi1ELb0EEENS1_21CollectiveEpilogueBwdISD_SE_SG_Li256ELb1ELb1ELi2EEENS1_19SingleTileSchedulerILb1ELb0ELb0ELi80EEEEEEEEEvNT_6ParamsE)
        /*00ec*/ 	.word	0x00000000


	//----- nvinfo : EIATTR_REGCOUNT
	.align		4
.L_50:
        /*00f0*/ 	.byte	0x04, 0x2f
        /*00f2*/ 	.short	(.L_52 - .L_51)
	.align		4
.L_51:
        /*00f4*/ 	.word	index@(_ZN7cutlass13device_kernelIN5flash11enable_sm90INS1_16FlashAttnBwdSm90INS1_25CollectiveMainloopBwdSm90ILi2ELi1ELi1EN4cute5tupleIJNS5_1CILi1EEES8_S8_EEENS6_IJNS7_ILi64EEENS7_ILi80EEENS7_ILi256EEEEEENS_6half_tEfNS_4arch4Sm90ELb0ELb1ELb0ELb0ELb0ELb0ELb1ELb1ELi2ELi1ELi1ELi1ELb0EEENS1_24CollectiveEpilogueBwdGQAISD_fSG_Li256ELb0ELb0EEENS1_19SingleTileSchedulerILb0ELb0ELb0ELi80EEEEEEEEEvNT_6ParamsE)
        /*00f8*/ 	.word	0x00000004


	//----- nvinfo : EIATTR_FRAME_SIZE
	.align		4
.L_52:
        /*00fc*/ 	.byte	0x04, 0x11
        /*00fe*/ 	.short	(.L_54 - .L_53)
	.align		4
.L_53:
        /*0100*/ 	.word	index@(_ZN7cutlass13device_kernelIN5flash11enable_sm90INS1_16FlashAttnBwdSm90INS1_25CollectiveMainloopBwdSm90ILi2ELi1ELi1EN4cute5tupleIJNS5_1CILi1EEES8_S8_EEENS6_IJNS7_ILi64EEENS7_ILi80EEENS7_ILi256EEEEEENS_6half_tEfNS_4arch4Sm90ELb0ELb1ELb0ELb0ELb0ELb0ELb1ELb1ELi2ELi1ELi1ELi1ELb0EEENS1_24CollectiveEpilogueBwdGQAISD_fSG_Li256ELb0ELb0EEENS1_19SingleTileSchedulerILb0ELb0ELb0ELi80EEEEEEEEEvNT_6ParamsE)
        /*0104*/ 	.word	0x00000000


	//----- nvinfo : EIATTR_REGCOUNT
	.align		4
.L_54:
        /*0108*/ 	.byte	0x04, 0x2f
        /*010a*/ 	.short	(.L_56 - .L_55)
	.align		4
.L_55:
        /*010c*/ 	.word	index@(_ZN7cutlass13device_kernelIN5flash11enable_sm90INS1_16FlashAttnBwdSm90INS1_25CollectiveMainloopBwdSm90ILi2ELi1ELi1EN4cute5tupleIJNS5_1CILi1EEES8_S8_EEENS6_IJNS7_ILi64EEENS7_ILi80EEENS7_ILi256EEEEEENS_6half_tEfNS_4arch4Sm90ELb0ELb1ELb0ELb0ELb0ELb0ELb1ELb1ELi2ELi1ELi1ELi1ELb0EEENS1_21CollectiveEpilogueBwdISD_SE_SG_Li256ELb0ELb1ELi2EEENS1_19SingleTileSchedulerILb0ELb0ELb0ELi80EEEEEEEEEvNT_6ParamsE)
        /*0110*/ 	.word	0x00000004


	//----- nvinfo : EIATTR_FRAME_SIZE
	.align		4
.L_56:
        /*0114*/ 	.byte	0x04, 0x11
        /*0116*/ 	.short	(.L_58 - .L_57)
	.align		4
.L_57:
        /*0118*/ 	.word	index@(_ZN7cutlass13device_kernelIN5flash11enable_sm90INS1_16FlashAttnBwdSm90INS1_25CollectiveMainloopBwdSm90ILi2ELi1ELi1EN4cute5tupleIJNS5_1CILi1EEES8_S8_EEENS6_IJNS7_ILi64EEENS7_ILi80EEENS7_ILi256EEEEEENS_6half_tEfNS_4arch4Sm90ELb0ELb1ELb0ELb0ELb0ELb0ELb1ELb1ELi2ELi1ELi1ELi1ELb0EEENS1_21CollectiveEpilogueBwdISD_SE_SG_Li256ELb0ELb1ELi2EEENS1_19SingleTileSchedulerILb0ELb0ELb0ELi80EEEEEEEEEvNT_6ParamsE)
        /*011c*/ 	.word	0x00000000


	//----- nvinfo : EIATTR_REGCOUNT
	.align		4
.L_58:
        /*0120*/ 	.byte	0x04, 0x2f
        /*0122*/ 	.short	(.L_60 - .L_59)
	.align		4
.L_59:
        /*0124*/ 	.word	index@(_ZN7cutlass13device_kernelIN5flash11enable_sm90INS1_16FlashAttnBwdSm90INS1_25CollectiveMainloopBwdSm90ILi2ELi1ELi1EN4cute5tupleIJNS5_1CILi1EEES8_S8_EEENS6_IJNS7_ILi64EEENS7_ILi80EEENS7_ILi256EEEEEENS_6half_tEfNS_4arch4Sm90ELb0ELb0ELb0ELb1ELb0ELb0ELb1ELb1ELi2ELi1ELi1ELi1ELb0EEENS1_24CollectiveEpilogueBwdGQAISD_fSG_Li256ELb1ELb0EEENS1_19SingleTileSchedulerILb1ELb0ELb0ELi80EEEEEEEEEvNT_6ParamsE)
        /*0128*/ 	.word	0x00000004


	//----- nvinfo : EIATTR_FRAME_SIZE
	.align		4
.L_60:
        /*012c*/ 	.byte	0x04, 0x11
        /*012e*/ 	.short	(.L_62 - .L_61)
	.align		4
.L_61:
        /*0130*/ 	.word	index@(_ZN7cutlass13device_kernelIN5flash11enable_sm90INS1_16FlashAttnBwdSm90INS1_25CollectiveMainloopBwdSm90ILi2ELi1ELi1EN4cute5tupleIJNS5_1CILi1EEES8_S8_EEENS6_IJNS7_ILi64EEENS7_ILi80EEENS7_ILi256EEEEEENS_6half_tEfNS_4arch4Sm90ELb0ELb0ELb0ELb1ELb0ELb0ELb1ELb1ELi2ELi1ELi1ELi1ELb0EEENS1_24CollectiveEpilogueBwdGQAISD_fSG_Li256ELb1ELb0EEENS1_19SingleTileSchedulerILb1ELb0ELb0ELi80EEEEEEEEEvNT_6ParamsE)
        /*0134*/ 	.word	0x00000000


	//----- nvinfo : EIATTR_REGCOUNT
	.align		4
.L_62:
        /*0138*/ 	.byte	0x04, 0x2f
        /*013a*/ 	.short	(.L_64 - .L_63)
	.align		4
.L_63:
        /*013c*/ 	.word	index@(_ZN7cutlass13device_kernelIN5flash11enable_sm90INS1_16FlashAttnBwdSm90INS1_25CollectiveMainloopBwdSm90ILi2ELi1ELi1EN4cute5tupleIJNS5_1CILi1EEES8_S8_EEENS6_IJNS7_ILi64EEENS7_ILi80EEENS7_ILi256EEEEEENS_6half_tEfNS_4arch4Sm90ELb0ELb0ELb0ELb1ELb0ELb0ELb1ELb1ELi2ELi1ELi1ELi1ELb0EEENS1_21CollectiveEpilogueBwdISD_SE_SG_Li256ELb1ELb1ELi2EEENS1_19SingleTileSchedulerILb1ELb0ELb0ELi80EEEEEEEEEvNT_6ParamsE)
        /*0140*/ 	.word	0x00000004


	//----- nvinfo : EIATTR_FRAME_SIZE
	.align		4
.L_64:
        /*0144*/ 	.byte	0x04, 0x11
        /*0146*/ 	.short	(.L_66 - .L_65)
	.align		4
.L_65:
        /*0148*/ 	.word	index@(_ZN7cutlass13device_kernelIN5flash11enable_sm90INS1_16FlashAttnBwdSm90INS1_25CollectiveMainloopBwdSm90ILi2ELi1ELi1EN4cute5tupleIJNS5_1CILi1EEES8_S8_EEENS6_IJNS7_ILi64EEENS7_ILi80EEENS7_ILi256EEEEEENS_6half_tEfNS_4arch4Sm90ELb0ELb0ELb0ELb1ELb0ELb0ELb1ELb1ELi2ELi1ELi1ELi1ELb0EEENS1_21CollectiveEpilogueBwdISD_SE_SG_Li256ELb1ELb1ELi2EEENS1_19SingleTileSchedulerILb1ELb0ELb0ELi80EEEEEEEEEvNT_6ParamsE)
        /*014c*/ 	.word	0x00000000


	//----- nvinfo : EIATTR_REGCOUNT
	.align		4
.L_66:
        /*0150*/ 	.byte	0x04, 0x2f
        /*0152*/ 	.short	(.L_68 - .L_67)
	.align		4
.L_67:
        /*0154*/ 	.word	index@(_ZN7cutlass13device_kernelIN5flash11enable_sm90INS1_16FlashAttnBwdSm90INS1_25CollectiveMainloopBwdSm90ILi2ELi1ELi1EN4cute5tupleIJNS5_1CILi1EEES8_S8_EEENS6_IJNS7_ILi64EEENS7_ILi80EEENS7_ILi256EEEEEENS_6half_tEfNS_4arch4Sm90ELb0ELb0ELb0ELb0ELb0ELb0ELb1ELb1ELi2ELi1ELi1ELi1ELb0EEENS1_24CollectiveEpilogueBwdGQAISD_fSG_Li256ELb0ELb0EEENS1_19SingleTileSchedulerILb0ELb0ELb0ELi80EEEEEEEEEvNT_6ParamsE)
        /*0158*/ 	.word	0x00000004


	//----- nvinfo : EIATTR_FRAME_SIZE
	.align		4
.L_68:
        /*015c*/ 	.byte	0x04, 0x11
        /*015e*/ 	.short	(.L_70 - .L_69)
	.align		4
.L_69:
        /*0160*/ 	.word	index@(_ZN7cutlass13device_kernelIN5flash11enable_sm90INS1_16FlashAttnBwdSm90INS1_25CollectiveMainloopBwdSm90ILi2ELi1ELi1EN4cute5tupleIJNS5_1CILi1EEES8_S8_EEENS6_IJNS7_ILi64EEENS7_ILi80EEENS7_ILi256EEEEEENS_6half_tEfNS_4arch4Sm90ELb0ELb0ELb0ELb0ELb0ELb0ELb1ELb1ELi2ELi1ELi1ELi1ELb0EEENS1_24CollectiveEpilogueBwdGQAISD_fSG_Li256ELb0ELb0EEENS1_19SingleTileSchedulerILb0ELb0ELb0ELi80EEEEEEEEEvNT_6ParamsE)
        /*0164*/ 	.word	0x00000000


	//----- nvinfo : EIATTR_REGCOUNT
	.align		4
.L_70:
        /*0168*/ 	.byte	0x04, 0x2f
        /*016a*/ 	.short	(.L_72 - .L_71)
	.align		4
.L_71:
        /*016c*/ 	.word	index@(_ZN7cutlass13device_kernelIN5flash11enable_sm90INS1_16FlashAttnBwdSm90INS1_25CollectiveMainloopBwdSm90ILi2ELi1ELi1EN4cute5tupleIJNS5_1CILi1EEES8_S8_EEENS6_IJNS7_ILi64EEENS7_ILi80EEENS7_ILi256EEEEEENS_6half_tEfNS_4arch4Sm90ELb0ELb0ELb0ELb0ELb0ELb0ELb1ELb1ELi2ELi1ELi1ELi1ELb0EEENS1_21CollectiveEpilogueBwdISD_SE_SG_Li256ELb0ELb1ELi2EEENS1_19SingleTileSchedulerILb0ELb0ELb0ELi80EEEEEEEEEvNT_6ParamsE)
        /*0170*/ 	.word	0x00000004


	//----- nvinfo : EIATTR_FRAME_SIZE
	.align		4
.L_72:
        /*0174*/ 	.byte	0x04, 0x11
        /*0176*/ 	.short	(.L_74 - .L_73)
	.align		4
.L_73:
        /*0178*/ 	.word	index@(_ZN7cutlass13device_kernelIN5flash11enable_sm90INS1_16FlashAttnBwdSm90INS1_25CollectiveMainloopBwdSm90ILi2ELi1ELi1EN4cute5tupleIJNS5_1CILi1EEES8_S8_EEENS6_IJNS7_ILi64EEENS7_ILi80EEENS7_ILi256EEEEEENS_6half_tEfNS_4arch4Sm90ELb0ELb0ELb0ELb0ELb0ELb0ELb1ELb1ELi2ELi1ELi1ELi1ELb0EEENS1_21CollectiveEpilogueBwdISD_SE_SG_Li256ELb0ELb1ELi2EEENS1_19SingleTileSchedulerILb0ELb0ELb0ELi80EEEEEEEEEvNT_6ParamsE)
        /*017c*/ 	.word	0x00000000


	//----- nvinfo : EIATTR_REGCOUNT
	.align		4
.L_74:
        /*0180*/ 	.byte	0x04, 0x2f
        /*0182*/ 	.short	(.L_76 - .L_75)
	.align		4
.L_75:
        /*0184*/ 	.word	index@(_ZN7cutlass13device_kernelIN5flash11enable_sm90INS1_16FlashAttnBwdSm90INS1_25CollectiveMainloopBwdSm90ILi2ELi1ELi1EN4cute5tupleIJNS5_1CILi1EEES8_S8_EEENS6_IJNS7_ILi64EEENS7_ILi80EEENS7_ILi256EEEEEENS_6half_tEfNS_4arch4Sm90ELb1ELb0ELb1ELb1ELb0ELb0ELb1ELb1ELi2ELi1ELi1ELi1ELb0EEENS1_24CollectiveEpilogueBwdGQAISD_fSG_Li256ELb1ELb0EEENS1_25SingleTileBwdLPTSchedulerILb1ELi80ELb0EEEEEEEEEvNT_6ParamsE)
        /*0188*/ 	.word	0x00000004


	//----- nvinfo : EIATTR_FRAME_SIZE
	.align		4
.L_76:
        /*018c*/ 	.byte	0x04, 0x11
        /*018e*/ 	.short	(.L_78 - .L_77)
	.align		4
.L_77:
        /*0190*/ 	.word	index@(_ZN7cutlass13device_kernelIN5flash11enable_sm90INS1_16FlashAttnBwdSm90INS1_25CollectiveMainloopBwdSm90ILi2ELi1ELi1EN4cute5tupleIJNS5_1CILi1EEES8_S8_EEENS6_IJNS7_ILi64EEENS7_ILi80EEENS7_ILi256EEEEEENS_6half_tEfNS_4arch4Sm90ELb1ELb0ELb1ELb1ELb0ELb0ELb1ELb1ELi2ELi1ELi1ELi1ELb0EEENS1_24CollectiveEpilogueBwdGQAISD_fSG_Li256ELb1ELb0EEENS1_25SingleTileBwdLPTSchedulerILb1ELi80ELb0EEEEEEEEEvNT_6ParamsE)
        /*0194*/ 	.word	0x00000000


	//----- nvinfo : EIATTR_REGCOUNT
	.align		4
.L_78:
        /*0198*/ 	.byte	0x04, 0x2f
        /*019a*/ 	.short	(.L_80 - .L_79)
	.align		4
.L_79:
        /*019c*/ 	.word	index@(_ZN7cutlass13device_kernelIN5flash11enable_sm90INS1_16FlashAttnBwdSm90INS1_25CollectiveMainloopBwdSm90ILi2ELi1ELi1EN4cute5tupleIJNS5_1CILi1EEES8_S8_EEENS6_IJNS7_ILi64EEENS7_ILi80EEENS7_ILi256EEEEEENS_6half_tEfNS_4arch4Sm90ELb1ELb0ELb1ELb1ELb0ELb0ELb1ELb1ELi2ELi1ELi1ELi1ELb0EEENS1_21CollectiveEpilogueBwdISD_SE_SG_Li256ELb1ELb1ELi2EEENS1_25SingleTileBwdLPTSchedulerILb1ELi80ELb0EEEEEEEEEvNT_6ParamsE)
        /*01a0*/ 	.word	0x00000004


	//----- nvinfo : EIATTR_FRAME_SIZE
	.align		4
.L_80:
        /*01a4*/ 	.byte	0x04, 0x11
        /*01a6*/ 	.short	(.L_82 - .L_81)
	.align		4
.L_81:
        /*01a8*/ 	.word	index@(_ZN7cutlass13device_kernelIN5flash11enable_sm90INS1_16FlashAttnBwdSm90INS1_25CollectiveMainloopBwdSm90ILi2ELi1ELi1EN4cute5tupleIJNS5_1CILi1EEES8_S8_EEENS6_IJNS7_ILi64EEENS7_ILi80EEENS7_ILi256EEEEEENS_6half_tEfNS_4arch4Sm90ELb1ELb0ELb1ELb1ELb0ELb0ELb1ELb1ELi2ELi1ELi1ELi1ELb0EEENS1_21CollectiveEpilogueBwdISD_SE_SG_Li256ELb1ELb1ELi2EEENS1_25SingleTileBwdLPTSchedulerILb1ELi80ELb0EEEEEEEEEvNT_6ParamsE)
        /*01ac*/ 	.word	0x00000000


	//----- nvinfo : EIATTR_REGCOUNT
	.align		4
.L_82:
        /*01b0*/ 	.byte	0x04, 0x2f
        /*01b2*/ 	.short	(.L_84 - .L_83)
	.align		4
.L_83:
        /*01b4*/ 	.word	index@(_ZN7cutlass13device_kernelIN5flash11enable_sm90INS1_16FlashAttnBwdSm90INS1_25CollectiveMainloopBwdSm90ILi2ELi1ELi1EN4cute5tupleIJNS5_1CILi1EEES8_S8_EEENS6_IJNS7_ILi64EEENS7_ILi80EEENS7_ILi256EEEEEENS_6half_tEfNS_4arch4Sm90ELb1ELb0ELb1ELb0ELb0ELb0ELb1ELb1ELi2ELi1ELi1ELi1ELb0EEENS1_24CollectiveEpilogueBwdGQAISD_fSG_Li256ELb0ELb0EEENS1_25SingleTileBwdLPTSchedulerILb0ELi80ELb0EEEEEEEEEvNT_6ParamsE)
        /*01b8*/ 	.word	0x00000004


	//----- nvinfo : EIATTR_FRAME_SIZE
	.align		4
.L_84:
        /*01bc*/ 	.byte	0x04, 0x11
        /*01be*/ 	.short	(.L_86 - .L_85)
	.align		4
.L_85:
        /*01c0*/ 	.word	index@(_ZN7cutlass13device_kernelIN5flash11enable_sm90INS1_16FlashAttnBwdSm90INS1_25CollectiveMainloopBwdSm90ILi2ELi1ELi1EN4cute5tupleIJNS5_1CILi1EEES8_S8_EEENS6_IJNS7_ILi64EEENS7_ILi80EEENS7_ILi256EEEEEENS_6half_tEfNS_4arch4Sm90ELb1ELb0ELb1ELb0ELb0ELb0ELb1ELb1ELi2ELi1ELi1ELi1ELb0EEENS1_24CollectiveEpilogueBwdGQAISD_fSG_Li256ELb0ELb0EEENS1_25SingleTileBwdLPTSchedulerILb0ELi80ELb0EEEEEEEEEvNT_6ParamsE)
        /*01c4*/ 	.word	0x00000000


	//----- nvinfo : EIATTR_REGCOUNT
	.align		4
.L_86:
        /*01c8*/ 	.byte	0x04, 0x2f
        /*01ca*/ 	.short	(.L_88 - .L_87)
	.align		4
.L_87:
        /*01cc*/ 	.word	index@(_ZN7cutlass13device_kernelIN5flash11enable_sm90INS1_16FlashAttnBwdSm90INS1_25CollectiveMainloopBwdSm90ILi2ELi1ELi1EN4cute5tupleIJNS5_1CILi1EEES8_S8_EEENS6_IJNS7_ILi64EEENS7_ILi80EEENS7_ILi256EEEEEENS_6half_tEfNS_4arch4Sm90ELb1ELb0ELb1ELb0ELb0ELb0ELb1ELb1ELi2ELi1ELi1ELi1ELb0EEENS1_21CollectiveEpilogueBwdISD_SE_SG_Li256ELb0ELb1ELi2EEENS1_25SingleTileBwdLPTSchedulerILb0ELi80ELb0EEEEEEEEEvNT_6ParamsE)
        /*01d0*/ 	.word	0x00000004


	//----- nvinfo : EIATTR_FRAME_SIZE
	.align		4
.L_88:
        /*01d4*/ 	.byte	0x04, 0x11
        /*01d6*/ 	.short	(.L_90 - .L_89)
	.align		4
.L_89:
        /*01d8*/ 	.word	index@(_ZN7cutlass13device_kernelIN5flash11enable_sm90INS1_16FlashAttnBwdSm90INS1_25CollectiveMainloopBwdSm90ILi2ELi1ELi1EN4cute5tupleIJNS5_1CILi1EEES8_S8_EEENS6_IJNS7_ILi64EEENS7_ILi80EEENS7_ILi256EEEEEENS_6half_tEfNS_4arch4Sm90ELb1ELb0ELb1ELb0ELb0ELb0ELb1ELb1ELi2ELi1ELi1ELi1ELb0EEENS1_21CollectiveEpilogueBwdISD_SE_SG_Li256ELb0ELb1ELi2EEENS1_25SingleTileBwdLPTSchedulerILb0ELi80ELb0EEEEEEEEEvNT_6ParamsE)
        /*01dc*/ 	.word	0x00000000


	//----- nvinfo : EIATTR_REGCOUNT
	.align		4
.L_90:
        /*01e0*/ 	.byte	0x04, 0x2f
        /*01e2*/ 	.short	(.L_92 - .L_91)
	.align		4
.L_91:
        /*01e4*/ 	.word	index@(_ZN7cutlass13device_kernelIN5flash11enable_sm90INS1_16FlashAttnBwdSm90INS1_25CollectiveMainloopBwdSm90ILi2ELi1ELi1EN4cute5tupleIJNS5_1CILi1EEES8_S8_EEENS6_IJNS7_ILi64EEENS7_ILi80EEENS7_ILi256EEEEEENS_6half_tEfNS_4arch4Sm90ELb0ELb1ELb1ELb1ELb0ELb0ELb1ELb1ELi2ELi1ELi1ELi1ELb0EEENS1_24CollectiveEpilogueBwdGQAISD_fSG_Li256ELb1ELb0EEENS1_19SingleTileSchedulerILb1ELb0ELb0ELi80EEEEEEEEEvNT_6ParamsE)
        /*01e8*/ 	.word	0x00000004


	//----- nvinfo : EIATTR_FRAME_SIZE
	.align		4
.L_92:
        /*01ec*/ 	.byte	0x04, 0x11
        /*01ee*/ 	.short	(.L_94 - .L_93)
	.align		4
.L_93:
        /*01f0*/ 	.word	index@(_ZN7cutlass13device_kernelIN5flash11enable_sm90INS1_16FlashAttnBwdSm90INS1_25CollectiveMainloopBwdSm90ILi2ELi1ELi1EN4cute5tupleIJNS5_1CILi1EEES8_S8_EEENS6_IJNS7_ILi64EEENS7_ILi80EEENS7_ILi256EEEEEENS_6half_tEfNS_4arch4Sm90ELb0ELb1ELb1ELb1ELb0ELb0ELb1ELb1ELi2ELi1ELi1ELi1ELb0EEENS1_24CollectiveEpilogueBwdGQAISD_fSG_Li256ELb1ELb0EEENS1_19SingleTileSchedulerILb1ELb0ELb0ELi80EEEEEEEEEvNT_6ParamsE)
        /*01f4*/ 	.word	0x00000000


	//----- nvinfo : EIATTR_REGCOUNT
	.align		4
.L_94:
        /*01f8*/ 	.byte	0x04, 0x2f
        /*01fa*/ 	.short	(.L_96 - .L_95)
	.align		4
.L_95:
        /*01fc*/ 	.word	index@(_ZN7cutlass13device_kernelIN5flash11enable_sm90INS1_16FlashAttnBwdSm90INS1_25CollectiveMainloopBwdSm90ILi2ELi1ELi1EN4cute5tupleIJNS5_1CILi1EEES8_S8_EEENS6_IJNS7_ILi64EEENS7_ILi80EEENS7_ILi256EEEEEENS_6half_tEfNS_4arch4Sm90ELb0ELb1ELb1ELb1ELb0ELb0ELb1ELb1ELi2ELi1ELi1ELi1ELb0EEENS1_21CollectiveEpilogueBwdISD_SE_SG_Li256ELb1ELb1ELi2EEENS1_19SingleTileSchedulerILb1ELb0ELb0ELi80EEEEEEEEEvNT_6ParamsE)
        /*0200*/ 	.word	0x00000004


	//----- nvinfo : EIATTR_FRAME_SIZE
	.align		4
.L_96:
        /*0204*/ 	.byte	0x04, 0x11
        /*0206*/ 	.short	(.L_98 - .L_97)
	.align		4
.L_97:
        /*0208*/ 	.word	index@(_ZN7cutlass13device_kernelIN5flash11enable_sm90INS1_16FlashAttnBwdSm90INS1_25CollectiveMainloopBwdSm90ILi2ELi1ELi1EN4cute5tupleIJNS5_1CILi1EEES8_S8_EEENS6_IJNS7_ILi64EEENS7_ILi80EEENS7_ILi256EEEEEENS_6half_tEfNS_4arch4Sm90ELb0ELb1ELb1ELb1ELb0ELb0ELb1ELb1ELi2ELi1ELi1ELi1ELb0EEENS1_21CollectiveEpilogueBwdISD_SE_SG_Li256ELb1ELb1ELi2EEENS1_19SingleTileSchedulerILb1ELb0ELb0ELi80EEEEEEEEEvNT_6ParamsE)
        /*020c*/ 	.word	0x00000000


	//----- nvinfo : EIATTR_REGCOUNT
	.align		4
.L_98:
        /*0210*/ 	.byte	0x04, 0x2f
        /*0212*/ 	.short	(.L_100 - .L_99)
	.align		4
.L_99:
        /*0214*/ 	.word	index@(_ZN7cutlass13device_kernelIN5flash11enable_sm90INS1_16FlashAttnBwdSm90INS1_25CollectiveMainloopBwdSm90ILi2ELi1ELi1EN4cute5tupleIJNS5_1CILi1EEES8_S8_EEENS6_IJNS7_ILi64EEENS7_ILi80EEENS7_ILi256EEEEEENS_6half_tEfNS_4arch4Sm90ELb0ELb1ELb1ELb0ELb0ELb0ELb1ELb1ELi2ELi1ELi1ELi1ELb0EEENS1_24CollectiveEpilogueBwdGQAISD_fSG_Li256ELb0ELb0EEENS1_19SingleTileSchedulerILb0ELb0ELb0ELi80EEEEEEEEEvNT_6ParamsE)
        /*0218*/ 	.word	0x00000004


	//----- nvinfo : EIATTR_FRAME_SIZE
	.align		4
.L_100:
        /*021c*/ 	.byte	0x04, 0x11
        /*021e*/ 	.short	(.L_102 - .L_101)
	.align		4
.L_101:
        /*0220*/ 	.word	index@(_ZN7cutlass13device_kernelIN5flash11enable_sm90INS1_16FlashAttnBwdSm90INS1_25CollectiveMainloopBwdSm90ILi2ELi1ELi1EN4cute5tupleIJNS5_1CILi1EEES8_S8_EEENS6_IJNS7_ILi64EEENS7_ILi80EEENS7_ILi256EEEEEENS_6half_tEfNS_4arch4Sm90ELb0ELb1ELb1ELb0ELb0ELb0ELb1ELb1ELi2ELi1ELi1ELi1ELb0EEENS1_24CollectiveEpilogueBwdGQAISD_fSG_Li256ELb0ELb0EEENS1_19SingleTileSchedulerILb0ELb0ELb0ELi80EEEEEEEEEvNT_6ParamsE)
        /*0224*/ 	.word	0x00000000


	//----- nvinfo : EIATTR_REGCOUNT
	.align		4
.L_102:
        /*0228*/ 	.byte	0x04, 0x2f
        /*022a*/ 	.short	(.L_104 - .L_103)
	.align		4
.L_103:
        /*022c*/ 	.word	index@(_ZN7cutlass13device_kernelIN5flash11enable_sm90INS1_16FlashAttnBwdSm90INS1_25CollectiveMainloopBwdSm90ILi2ELi1ELi1EN4cute5tupleIJNS5_1CILi1EEES8_S8_EEENS6_IJNS7_ILi64EEENS7_ILi80EEENS7_ILi256EEEEEENS_6half_tEfNS_4arch4Sm90ELb0ELb1ELb1ELb0ELb0ELb0ELb1ELb1ELi2ELi1ELi1ELi1ELb0EEENS1_21CollectiveEpilogueBwdISD_SE_SG_Li256ELb0ELb1ELi2EEENS1_19SingleTileSchedulerILb0ELb0ELb0ELi80EEEEEEEEEvNT_6ParamsE)
        /*0230*/ 	.word	0x00000004


	//----- nvinfo : EIATTR_FRAME_SIZE
	.align		4
.L_104:
        /*0234*/ 	.byte	0x04, 0x11
        /*0236*/ 	.short	(.L_106 - .L_105)
	.align		4
.L_105:
        /*0238*/ 	.word	index@(_ZN7cutlass13device_kernelIN5flash11enable_sm90INS1_16FlashAttnBwdSm90INS1_25CollectiveMainloopBwdSm90ILi2ELi1ELi1EN4cute5tupleIJNS5_1CILi1EEES8_S8_EEENS6_IJNS7_ILi64EEENS7_ILi80EEENS7_ILi256EEEEEENS_6half_tEfNS_4arch4Sm90ELb0ELb1ELb1ELb0ELb0ELb0ELb1ELb1ELi2ELi1ELi1ELi1ELb0EEENS1_21CollectiveEpilogueBwdISD_SE_SG_Li256ELb0ELb1ELi2EEENS1_19SingleTileSchedulerILb0ELb0ELb0ELi80EEEEEEEEEvNT_6ParamsE)
        /*023c*/ 	.word	0x00000000


	//----- nvinfo : EIATTR_REGCOUNT
	.align		4
.L_106:
        /*0240*/ 	.byte	0x04, 0x2f
        /*0242*/ 	.short	(.L_108 - .L_107)
	.align		4
.L_107:
        /*0244*/ 	.word	index@(_ZN7cutlass13device_kernelIN5flash11enable_sm90INS1_16FlashAttnBwdSm90INS1_25CollectiveMainloopBwdSm90ILi2ELi1ELi1EN4cute5tupleIJNS5_1CILi1EEES8_S8_EEENS6_IJNS7_ILi64EEENS7_ILi80EEENS7_ILi256EEEEEENS_6half_tEfNS_4arch4Sm90ELb0ELb0ELb1ELb1ELb0ELb0ELb1ELb1ELi2ELi1ELi1ELi1ELb0EEENS1_24CollectiveEpilogueBwdGQAISD_fSG_Li256ELb1ELb0EEENS1_19SingleTileSchedulerILb1ELb0ELb0ELi80EEEEEEEEEvNT_6ParamsE)
        /*0248*/ 	.word	0x00000004


	//----- nvinfo : EIATTR_FRAME_SIZE
	.align		4
.L_108:
        /*024c*/ 	.byte	0x04, 0x11
        /*024e*/ 	.short	(.L_110 - .L_109)
	.align		4
.L_109:
        /*0250*/ 	.word	index@(_ZN7cutlass13device_kernelIN5flash11enable_sm90INS1_16FlashAttnBwdSm90INS1_25CollectiveMainloopBwdSm90ILi2ELi1ELi1EN4cute5tupleIJNS5_1CILi1EEES8_S8_EEENS6_IJNS7_ILi64EEENS7_ILi80EEENS7_ILi256EEEEEENS_6half_tEfNS_4arch4Sm90ELb0ELb0ELb1ELb1ELb0ELb0ELb1ELb1ELi2ELi1ELi1ELi1ELb0EEENS1_24CollectiveEpilogueBwdGQAISD_fSG_Li256ELb1ELb0EEENS1_19SingleTileSchedulerILb1ELb0ELb0ELi80EEEEEEEEEvNT_6ParamsE)
        /*0254*/ 	.word	0x00000000


	//----- nvinfo : EIATTR_REGCOUNT
	.align		4
.L_110:
        /*0258*/ 	.byte	0x04, 0x2f
        /*025a*/ 	.short	(.L_112 - .L_111)
	.align		4
.L_111:
        /*025c*/ 	.word	index@(_ZN7cutlass13device_kernelIN5flash11enable_sm90INS1_16FlashAttnBwdSm90INS1_25CollectiveMainloopBwdSm90ILi2ELi1ELi1EN4cute5tupleIJNS5_1CILi1EEES8_S8_EEENS6_IJNS7_ILi64EEENS7_ILi80EEENS7_ILi256EEEEEENS_6half_tEfNS_4arch4Sm90ELb0ELb0ELb1ELb1ELb0ELb0ELb1ELb1ELi2ELi1ELi1ELi1ELb0EEENS1_21CollectiveEpilogueBwdISD_SE_SG_Li256ELb1ELb1ELi2EEENS1_19SingleTileSchedulerILb1ELb0ELb0ELi80EEEEEEEEEvNT_6ParamsE)
        /*0260*/ 	.word	0x00000004


	//----- nvinfo : EIATTR_FRAME_SIZE
	.align		4
.L_112:
        /*0264*/ 	.byte	0x04, 0x11
        /*0266*/ 	.short	(.L_114 - .L_113)
	.align		4
.L_113:
        /*0268*/ 	.word	index@(_ZN7cutlass13device_kernelIN5flash11enable_sm90INS1_16FlashAttnBwdSm90INS1_25CollectiveMainloopBwdSm90ILi2ELi1ELi1EN4cute5tupleIJNS5_1CILi1EEES8_S8_EEENS6_IJNS7_ILi64EEENS7_ILi80EEENS7_ILi256EEEEEENS_6half_tEfNS_4arch4Sm90ELb0ELb0ELb1ELb1ELb0ELb0ELb1ELb1ELi2ELi1ELi1ELi1ELb0EEENS1_21CollectiveEpilogueBwdISD_SE_SG_Li256ELb1ELb1ELi2EEENS1_19SingleTileSchedulerILb1ELb0ELb0ELi80EEEEEEEEEvNT_6ParamsE)
        /*026c*/ 	.word	0x00000000


	//----- nvinfo : EIATTR_REGCOUNT
	.align		4
.L_114:
        /*0270*/ 	.byte	0x04, 0x2f
        /*0272*/ 	.short	(.L_116 - .L_115)
	.align		4
.L_115:
        /*0274*/ 	.word	index@(_ZN7cutlass13device_kernelIN5flash11enable_sm90INS1_16FlashAttnBwdSm90INS1_25CollectiveMainloopBwdSm90ILi2ELi1ELi1EN4cute5tupleIJNS5_1CILi1EEES8_S8_EEENS6_IJNS7_ILi64EEENS7_ILi80EEENS7_ILi256EEEEEENS_6half_tEfNS_4arch4Sm90ELb0ELb0ELb1ELb0ELb0ELb0ELb1ELb1ELi2ELi1ELi1ELi1ELb0EEENS1_24CollectiveEpilogueBwdGQAISD_fSG_Li256ELb0ELb0EEENS1_19SingleTileSchedulerILb0ELb0ELb0ELi80EEEEEEEEEvNT_6ParamsE)
        /*0278*/ 	.word	0x00000004


	//----- nvinfo : EIATTR_FRAME_SIZE
	.align		4
.L_116:
        /*027c*/ 	.byte	0x04, 0x11
        /*027e*/ 	.short	(.L_118 - .L_117)
	.align		4
.L_117:
        /*0280*/ 	.word	index@(_ZN7cutlass13device_kernelIN5flash11enable_sm90INS1_16FlashAttnBwdSm90INS1_25CollectiveMainloopBwdSm90ILi2ELi1ELi1EN4cute5tupleIJNS5_1CILi1EEES8_S8_EEENS6_IJNS7_ILi64EEENS7_ILi80EEENS7_ILi256EEEEEENS_6half_tEfNS_4arch4Sm90ELb0ELb0ELb1ELb0ELb0ELb0ELb1ELb1ELi2ELi1ELi1ELi1ELb0EEENS1_24CollectiveEpilogueBwdGQAISD_fSG_Li256ELb0ELb0EEENS1_19SingleTileSchedulerILb0ELb0ELb0ELi80EEEEEEEEEvNT_6ParamsE)
        /*0284*/ 	.word	0x00000000


	//----- nvinfo : EIATTR_REGCOUNT
	.align		4
.L_118:
        /*0288*/ 	.byte	0x04, 0x2f
        /*028a*/ 	.short	(.L_120 - .L_119)
	.align		4
.L_119:
        /*028c*/ 	.word	index@(_ZN7cutlass13device_kernelIN5flash11enable_sm90INS1_16FlashAttnBwdSm90INS1_25CollectiveMainloopBwdSm90ILi2ELi1ELi1EN4cute5tupleIJNS5_1CILi1EEES8_S8_EEENS6_IJNS7_ILi64EEENS7_ILi80EEENS7_ILi256EEEEEENS_6half_tEfNS_4arch4Sm90ELb0ELb0ELb1ELb0ELb0ELb0ELb1ELb1ELi2ELi1ELi1ELi1ELb0EEENS1_21CollectiveEpilogueBwdISD_SE_SG_Li256ELb0ELb1ELi2EEENS1_19SingleTileSchedulerILb0ELb0ELb0ELi80EEEEEEEEEvNT_6ParamsE)
        /*0290*/ 	.word	0x00000004


	//----- nvinfo : EIATTR_FRAME_SIZE
	.align		4
.L_120:
        /*0294*/ 	.byte	0x04, 0x11
        /*0296*/ 	.short	(.L_122 - .L_121)
	.align		4
.L_121:
        /*0298*/ 	.word	index@(_ZN7cutlass13device_kernelIN5flash11enable_sm90INS1_16FlashAttnBwdSm90INS1_25CollectiveMainloopBwdSm90ILi2ELi1ELi1EN4cute5tupleIJNS5_1CILi1EEES8_S8_EEENS6_IJNS7_ILi64EEENS7_ILi80EEENS7_ILi256EEEEEENS_6half_tEfNS_4arch4Sm90ELb0ELb0ELb1ELb0ELb0ELb0ELb1ELb1ELi2ELi1ELi1ELi1ELb0EEENS1_21CollectiveEpilogueBwdISD_SE_SG_Li256ELb0ELb1ELi2EEENS1_19SingleTileSchedulerILb0ELb0ELb0ELi80EEEEEEEEEvNT_6ParamsE)
        /*029c*/ 	.word	0x00000000


	//----- nvinfo : EIATTR_MIN_STACK_SIZE
	.align		4
.L_122:
        /*02a0*/ 	.byte	0x04, 0x12
        /*02a2*/ 	.short	(.L_124 - .L_123)
	.align		4
.L_123:
        /*02a4*/ 	.word	index@(_ZN7cutlass13device_kernelIN5flash11enable_sm90INS1_16FlashAttnBwdSm90INS1_25CollectiveMainloopBwdSm90ILi2ELi1ELi1EN4cute5tupleIJNS5_1CILi1EEES8_S8_EEENS6_IJNS7_ILi64EEENS7_ILi80EEENS7_ILi256EEEEEENS_6half_tEfNS_4arch4Sm90ELb0ELb0ELb1ELb0ELb0ELb0ELb1ELb1ELi2ELi1ELi1ELi1ELb0EEENS1_21CollectiveEpilogueBwdISD_SE_SG_Li256ELb0ELb1ELi2EEENS1_19SingleTileSchedulerILb0ELb0ELb0ELi80EEEEEEEEEvNT_6ParamsE)
        /*02a8*/ 	.word	0x00000000


	//----- nvinfo : EIATTR_MIN_STACK_SIZE
	.align		4
.L_124:
        /*02ac*/ 	.byte	0x04, 0x12
        /*02ae*/ 	.short	(.L_126 - .L_125)
	.align		4
.L_125:
        /*02b0*/ 	.word	index@(_ZN7cutlass13device_kernelIN5flash11enable_sm90INS1_16FlashAttnBwdSm90INS1_25CollectiveMainloopBwdSm90ILi2ELi1ELi1EN4cute5tupleIJNS5_1CILi1EEES8_S8_EEENS6_IJNS7_ILi64EEENS7_ILi80EEENS7_ILi256EEEEEENS_6half_tEfNS_4arch4Sm90ELb0ELb0ELb1ELb0ELb0ELb0ELb1ELb1ELi2ELi1ELi1ELi1ELb0EEENS1_24CollectiveEpilogueBwdGQAISD_fSG_Li256ELb0ELb0EEENS1_19SingleTileSchedulerILb0ELb0ELb0ELi80EEEEEEEEEvNT_6ParamsE)
        /*02b4*/ 	.word	0x00000000


	//----- nvinfo : EIATTR_MIN_STACK_SIZE
	.align		4
.L_126:
        /*02b8*/ 	.byte	0x04, 0x12
        /*02ba*/ 	.short	(.L_128 - .L_127)
	.align		4
.L_127:
        /*02bc*/ 	.word	index@(_ZN7cutlass13device_kernelIN5flash11enable_sm90INS1_16FlashAttnBwdSm90INS1_25CollectiveMainloopBwdSm90ILi2ELi1ELi1EN4cute5tupleIJNS5_1CILi1EEES8_S8_EEENS6_IJNS7_ILi64EEENS7_ILi80EEENS7_ILi256EEEEEENS_6half_tEfNS_4arch4Sm90ELb0ELb0ELb1ELb1ELb0ELb0ELb1ELb1ELi2ELi1ELi1ELi1ELb0EEENS1_21CollectiveEpilogueBwdISD_SE_SG_Li256ELb1ELb1ELi2EEENS1_19SingleTileSchedulerILb1ELb0ELb0ELi80EEEEEEEEEvNT_6ParamsE)
        /*02c0*/ 	.word	0x00000000


	//----- nvinfo : EIATTR_MIN_STACK_SIZE
	.align		4
.L_128:
        /*02c4*/ 	.byte	0x04, 0x12
        /*02c6*/ 	.short	(.L_130 - .L_129)
	.align		4
.L_129:
        /*02c8*/ 	.word	index@(_ZN7cutlass13device_kernelIN5flash11enable_sm90INS1_16FlashAttnBwdSm90INS1_25CollectiveMainloopBwdSm90ILi2ELi1ELi1EN4cute5tupleIJNS5_1CILi1EEES8_S8_EEENS6_IJNS7_ILi64EEENS7_ILi80EEENS7_ILi256EEEEEENS_6half_tEfNS_4arch4Sm90ELb0ELb0ELb1ELb1ELb0ELb0ELb1ELb1ELi2ELi1ELi1ELi1ELb0EEENS1_24CollectiveEpilogueBwdGQAISD_fSG_Li256ELb1ELb0EEENS1_19SingleTileSchedulerILb1ELb0ELb0ELi80EEEEEEEEEvNT_6ParamsE)
        /*02cc*/ 	.word	0x00000000


	//----- nvinfo : EIATTR_MIN_STACK_SIZE
	.align		4
.L_130:
        /*02d0*/ 	.byte	0x04, 0x12
        /*02d2*/ 	.short	(.L_132 - .L_131)
	.align		4
.L_131:
        /*02d4*/ 	.word	index@(_ZN7cutlass13device_kernelIN5flash11enable_sm90INS1_16FlashAttnBwdSm90INS1_25CollectiveMainloopBwdSm90ILi2ELi1ELi1EN4cute5tupleIJNS5_1CILi1EEES8_S8_EEENS6_IJNS7_ILi64EEENS7_ILi80EEENS7_ILi256EEEEEENS_6half_tEfNS_4arch4Sm90ELb0ELb1ELb1ELb0ELb0ELb0ELb1ELb1ELi2ELi1ELi1ELi1ELb0EEENS1_21CollectiveEpilogueBwdISD_SE_SG_Li256ELb0ELb1ELi2EEENS1_19SingleTileSchedulerILb0ELb0ELb0ELi80EEEEEEEEEvNT_6ParamsE)
        /*02d8*/ 	.word	0x00000000


	//----- nvinfo : EIATTR_MIN_STACK_SIZE
	.align		4
.L_132:
        /*02dc*/ 	.byte	0x04, 0x12
        /*02de*/ 	.short	(.L_134 - .L_133)
	.align		4
.L_133:
        /*02e0*/ 	.word	index@(_ZN7cutlass13device_kernelIN5flash11enable_sm90INS1_16FlashAttnBwdSm90INS1_25CollectiveMainloopBwdSm90ILi2ELi1ELi1EN4cute5tupleIJNS5_1CILi1EEES8_S8_EEENS6_IJNS7_ILi64EEENS7_ILi80EEENS7_ILi256EEEEEENS_6half_tEfNS_4arch4Sm90ELb0ELb1ELb1ELb0ELb0ELb0ELb1ELb1ELi2ELi1ELi1ELi1ELb0EEENS1_24CollectiveEpilogueBwdGQAISD_fSG_Li256ELb0ELb0EEENS1_19SingleTileSchedulerILb0ELb0ELb0ELi80EEEEEEEEEvNT_6ParamsE)
        /*02e4*/ 	.word	0x00000000


	//----- nvinfo : EIATTR_MIN_STACK_SIZE
	.align		4
.L_134:
        /*02e8*/ 	.byte	0x04, 0x12
        /*02ea*/ 	.short	(.L_136 - .L_135)
	.align		4
.L_135:
        /*02ec*/ 	.word	index@(_ZN7cutlass13device_kernelIN5flash11enable_sm90INS1_16FlashAttnBwdSm90INS1_25CollectiveMainloopBwdSm90ILi2ELi1ELi1EN4cute5tupleIJNS5_1CILi1EEES8_S8_EEENS6_IJNS7_ILi64EEENS7_ILi80EEENS7_ILi256EEEEEENS_6half_tEfNS_4arch4Sm90ELb0ELb1ELb1ELb1ELb0ELb0ELb1ELb1ELi2ELi1ELi1ELi1ELb0EEENS1_21CollectiveEpilogueBwdISD_SE_SG_Li256ELb1ELb1ELi2EEENS1_19SingleTileSchedulerILb1ELb0ELb0ELi80EEEEEEEEEvNT_6ParamsE)
        /*02f0*/ 	.word	0x00000000


	//----- nvinfo : EIATTR_MIN_STACK_SIZE
	.align		4
.L_136:
        /*02f4*/ 	.byte	0x04, 0x12
        /*02f6*/ 	.short	(.L_138 - .L_137)
	.align		4
.L_137:
        /*02f8*/ 	.word	index@(_ZN7cutlass13device_kernelIN5flash11enable_sm90INS1_16FlashAttnBwdSm90INS1_25CollectiveMainloopBwdSm90ILi2ELi1ELi1EN4cute5tupleIJNS5_1CILi1EEES8_S8_EEENS6_IJNS7_ILi64EEENS7_ILi80EEENS7_ILi256EEEEEENS_6half_tEfNS_4arch4Sm90ELb0ELb1ELb1ELb1ELb0ELb0ELb1ELb1ELi2ELi1ELi1ELi1ELb0EEENS1_24CollectiveEpilogueBwdGQAISD_fSG_Li256ELb1ELb0EEENS1_19SingleTileSchedulerILb1ELb0ELb0ELi80EEEEEEEEEvNT_6ParamsE)
        /*02fc*/ 	.word	0x00000000


	//----- nvinfo : EIATTR_MIN_STACK_SIZE
	.align		4
.L_138:
        /*0300*/ 	.byte	0x04, 0x12
        /*0302*/ 	.short	(.L_140 - .L_139)
	.align		4
.L_139:
        /*0304*/ 	.word	index@(_ZN7cutlass13device_kernelIN5flash11enable_sm90INS1_16FlashAttnBwdSm90INS1_25CollectiveMainloopBwdSm90ILi2ELi1ELi1EN4cute5tupleIJNS5_1CILi1EEES8_S8_EEENS6_IJNS7_ILi64EEENS7_ILi80EEENS7_ILi256EEEEEENS_6half_tEfNS_4arch4Sm90ELb1ELb0ELb1ELb0ELb0ELb0ELb1ELb1ELi2ELi1ELi1ELi1ELb0EEENS1_21CollectiveEpilogueBwdISD_SE_SG_Li256ELb0ELb1ELi2EEENS1_25SingleTileBwdLPTSchedulerILb0ELi80ELb0EEEEEEEEEvNT_6ParamsE)
        /*0308*/ 	.word	0x00000000


	//----- nvinfo : EIATTR_MIN_STACK_SIZE
	.align		4
.L_140:
        /*030c*/ 	.byte	0x04, 0x12
        /*030e*/ 	.short	(.L_142 - .L_141)
	.align		4
.L_141:
        /*0310*/ 	.word	index@(_ZN7cutlass13device_kernelIN5flash11enable_sm90INS1_16FlashAttnBwdSm90INS1_25CollectiveMainloopBwdSm90ILi2ELi1ELi1EN4cute5tupleIJNS5_1CILi1EEES8_S8_EEENS6_IJNS7_ILi64EEENS7_ILi80EEENS7_ILi256EEEEEENS_6half_tEfNS_4arch4Sm90ELb1ELb0ELb1ELb0ELb0ELb0ELb1ELb1ELi2ELi1ELi1ELi1ELb0EEENS1_24CollectiveEpilogueBwdGQAISD_fSG_Li256ELb0ELb0EEENS1_25SingleTileBwdLPTSchedulerILb0ELi80ELb0EEEEEEEEEvNT_6ParamsE)
        /*0314*/ 	.word	0x00000000


	//----- nvinfo : EIATTR_MIN_STACK_SIZE
	.align		4
.L_142:
        /*0318*/ 	.byte	0x04, 0x12
        /*031a*/ 	.short	(.L_144 - .L_143)
	.align		4
.L_143:
        /*031c*/ 	.word	index@(_ZN7cutlass13device_kernelIN5flash11enable_sm90INS1_16FlashAttnBwdSm90INS1_25CollectiveMainloopBwdSm90ILi2ELi1ELi1EN4cute5tupleIJNS5_1CILi1EEES8_S8_EEENS6_IJNS7_ILi64EEENS7_ILi80EEENS7_ILi256EEEEEENS_6half_tEfNS_4arch4Sm90ELb1ELb0ELb1ELb1ELb0ELb0ELb1ELb1ELi2ELi1ELi1ELi1ELb0EEENS1_21CollectiveEpilogueBwdISD_SE_SG_Li256ELb1ELb1ELi2EEENS1_25SingleTileBwdLPTSchedulerILb1ELi80ELb0EEEEEEEEEvNT_6ParamsE)
        /*0320*/ 	.word	0x00000000


	//----- nvinfo : EIATTR_MIN_STACK_SIZE
	.align		4
.L_144:
        /*0324*/ 	.byte	0x04, 0x12
        /*0326*/ 	.short	(.L_146 - .L_145)
	.align		4
.L_145:
        /*0328*/ 	.word	index@(_ZN7cutlass13device_kernelIN5flash11enable_sm90INS1_16FlashAttnBwdSm90INS1_25CollectiveMainloopBwdSm90ILi2ELi1ELi1EN4cute5tupleIJNS5_1CILi1EEES8_S8_EEENS6_IJNS7_ILi64EEENS7_ILi80EEENS7_ILi256EEEEEENS_6half_tEfNS_4arch4Sm90ELb1ELb0ELb1ELb1ELb0ELb0ELb1ELb1ELi2ELi1ELi1ELi1ELb0EEENS1_24CollectiveEpilogueBwdGQAISD_fSG_Li256ELb1ELb0EEENS1_25SingleTileBwdLPTSchedulerILb1ELi80ELb0EEEEEEEEEvNT_6ParamsE)
        /*032c*/ 	.word	0x00000000


	//----- nvinfo : EIATTR_MIN_STACK_SIZE
	.align		4
.L_146:
        /*0330*/ 	.byte	0x04, 0x12
        /*0332*/ 	.short	(.L_148 - .L_147)
	.align		4
.L_147:
        /*0334*/ 	.word	index@(_ZN7cutlass13device_kernelIN5flash11enable_sm90INS1_16FlashAttnBwdSm90INS1_25CollectiveMainloopBwdSm90ILi2ELi1ELi1EN4cute5tupleIJNS5_1CILi1EEES8_S8_EEENS6_IJNS7_ILi64EEENS7_ILi80EEENS7_ILi256EEEEEENS_6half_tEfNS_4arch4Sm90ELb0ELb0ELb0ELb0ELb0ELb0ELb1ELb1ELi2ELi1ELi1ELi1ELb0EEENS1_21CollectiveEpilogueBwdISD_SE_SG_Li256ELb0ELb1ELi2EEENS1_19SingleTileSchedulerILb0ELb0ELb0ELi80EEEEEEEEEvNT_6ParamsE)
        /*0338*/ 	.word	0x00000000


	//----- nvinfo : EIATTR_MIN_STACK_SIZE
	.align		4
.L_148:
        /*033c*/ 	.byte	0x04, 0x12
        /*033e*/ 	.short	(.L_150 - .L_149)
	.align		4
.L_149:
        /*0340*/ 	.word	index@(_ZN7cutlass13device_kernelIN5flash11enable_sm90INS1_16FlashAttnBwdSm90INS1_25CollectiveMainloopBwdSm90ILi2ELi1ELi1EN4cute5tupleIJNS5_1CILi1EEES8_S8_EEENS6_IJNS7_ILi64EEENS7_ILi80EEENS7_ILi256EEEEEENS_6half_tEfNS_4arch4Sm90ELb0ELb0ELb0ELb0ELb0ELb0ELb1ELb1ELi2ELi1ELi1ELi1ELb0EEENS1_24CollectiveEpilogueBwdGQAISD_fSG_Li256ELb0ELb0EEENS1_19SingleTileSchedulerILb0ELb0ELb0ELi80EEEEEEEEEvNT_6ParamsE)
        /*0344*/ 	.word	0x00000000


	//----- nvinfo : EIATTR_MIN_STACK_SIZE
	.align		4
.L_150:
        /*0348*/ 	.byte	0x04, 0x12
        /*034a*/ 	.short	(.L_152 - .L_151)
	.align		4
.L_151:
        /*034c*/ 	.word	index@(_ZN7cutlass13device_kernelIN5flash11enable_sm90INS1_16FlashAttnBwdSm90INS1_25CollectiveMainloopBwdSm90ILi2ELi1ELi1EN4cute5tupleIJNS5_1CILi1EEES8_S8_EEENS6_IJNS7_ILi64EEENS7_ILi80EEENS7_ILi256EEEEEENS_6half_tEfNS_4arch4Sm90ELb0ELb0ELb0ELb1ELb0ELb0ELb1ELb1ELi2ELi1ELi1ELi1ELb0EEENS1_21CollectiveEpilogueBwdISD_SE_SG_Li256ELb1ELb1ELi2EEENS1_19SingleTileSchedulerILb1ELb0ELb0ELi80EEEEEEEEEvNT_6ParamsE)
        /*0350*/ 	.word	0x00000000


	//----- nvinfo : EIATTR_MIN_STACK_SIZE
	.align		4
.L_152:
        /*0354*/ 	.byte	0x04, 0x12
        /*0356*/ 	.short	(.L_154 - .L_153)
	.align		4
.L_153:
        /*0358*/ 	.word	index@(_ZN7cutlass13device_kernelIN5flash11enable_sm90INS1_16FlashAttnBwdSm90INS1_25CollectiveMainloopBwdSm90ILi2ELi1ELi1EN4cute5tupleIJNS5_1CILi1EEES8_S8_EEENS6_IJNS7_ILi64EEENS7_ILi80EEENS7_ILi256EEEEEENS_6half_tEfNS_4arch4Sm90ELb0ELb0ELb0ELb1ELb0ELb0ELb1ELb1ELi2ELi1ELi1ELi1ELb0EEENS1_24CollectiveEpilogueBwdGQAISD_fSG_Li256ELb1ELb0EEENS1_19SingleTileSchedulerILb1ELb0ELb0ELi80EEEEEEEEEvNT_6ParamsE)
        /*035c*/ 	.word	0x00000000


	//----- nvinfo : EIATTR_MIN_STACK_SIZE
	.align		4
.L_154:
        /*0360*/ 	.byte	0x04, 0x12
        /*0362*/ 	.short	(.L_156 - .L_155)
	.align		4
.L_155:
        /*0364*/ 	.word	index@(_ZN7cutlass13device_kernelIN5flash11enable_sm90INS1_16FlashAttnBwdSm90INS1_25CollectiveMainloopBwdSm90ILi2ELi1ELi1EN4cute5tupleIJNS5_1CILi1EEES8_S8_EEENS6_IJNS7_ILi64EEENS7_ILi80EEENS7_ILi256EEEEEENS_6half_tEfNS_4arch4Sm90ELb0ELb1ELb0ELb0ELb0ELb0ELb1ELb1ELi2ELi1ELi1ELi1ELb0EEENS1_21CollectiveEpilogueBwdISD_SE_SG_Li256ELb0ELb1ELi2EEENS1_19SingleTileSchedulerILb0ELb0ELb0ELi80EEEEEEEEEvNT_6ParamsE)
        /*0368*/ 	.word	0x00000000


	//----- nvinfo : EIATTR_MIN_STACK_SIZE
	.align		4
.L_156:
        /*036c*/ 	.byte	0x04, 0x12
        /*036e*/ 	.short	(.L_158 - .L_157)
	.align		4
.L_157:
        /*0370*/ 	.word	index@(_ZN7cutlass13device_kernelIN5flash11enable_sm90INS1_16FlashAttnBwdSm90INS1_25CollectiveMainloopBwdSm90ILi2ELi1ELi1EN4cute5tupleIJNS5_1CILi1EEES8_S8_EEENS6_IJNS7_ILi64EEENS7_ILi80EEENS7_ILi256EEEEEENS_6half_tEfNS_4arch4Sm90ELb0ELb1ELb0ELb0ELb0ELb0ELb1ELb1ELi2ELi1ELi1ELi1ELb0EEENS1_24CollectiveEpilogueBwdGQAISD_fSG_Li256ELb0ELb0EEENS1_19SingleTileSchedulerILb0ELb0ELb0ELi80EEEEEEEEEvNT_6ParamsE)
        /*0374*/ 	.word	0x00000000


	//----- nvinfo : EIATTR_MIN_STACK_SIZE
	.align		4
.L_158:
        /*0378*/ 	.byte	0x04, 0x12
        /*037a*/ 	.short	(.L_160 - .L_159)
	.align		4
.L_159:
        /*037c*/ 	.word	index@(_ZN7cutlass13device_kernelIN5flash11enable_sm90INS1_16FlashAttnBwdSm90INS1_25CollectiveMainloopBwdSm90ILi2ELi1ELi1EN4cute5tupleIJNS5_1CILi1EEES8_S8_EEENS6_IJNS7_ILi64EEENS7_ILi80EEENS7_ILi256EEEEEENS_6half_tEfNS_4arch4Sm90ELb0ELb1ELb0ELb1ELb0ELb0ELb1ELb1ELi2ELi1ELi1ELi1ELb0EEENS1_21CollectiveEpilogueBwdISD_SE_SG_Li256ELb1ELb1ELi2EEENS1_19SingleTileSchedulerILb1ELb0ELb0ELi80EEEEEEEEEvNT_6ParamsE)
        /*0380*/ 	.word	0x00000000


	//----- nvinfo : EIATTR_MIN_STACK_SIZE
	.align		4
.L_160:
        /*0384*/ 	.byte	0x04, 0x12
        /*0386*/ 	.short	(.L_162 - .L_161)
	.align		4
.L_161:
        /*0388*/ 	.word	index@(_ZN7cutlass13device_kernelIN5flash11enable_sm90INS1_16FlashAttnBwdSm90INS1_25CollectiveMainloopBwdSm90ILi2ELi1ELi1EN4cute5tupleIJNS5_1CILi1EEES8_S8_EEENS6_IJNS7_ILi64EEENS7_ILi80EEENS7_ILi256EEEEEENS_6half_tEfNS_4arch4Sm90ELb0ELb1ELb0ELb1ELb0ELb0ELb1ELb1ELi2ELi1ELi1ELi1ELb0EEENS1_24CollectiveEpilogueBwdGQAISD_fSG_Li256ELb1ELb0EEENS1_19SingleTileSchedulerILb1ELb0ELb0ELi80EEEEEEEEEvNT_6ParamsE)
        /*038c*/ 	.word	0x00000000


	//----- nvinfo : EIATTR_MIN_STACK_SIZE
	.align		4
.L_162:
        /*0390*/ 	.byte	0x04, 0x12
        /*0392*/ 	.short	(.L_164 - .L_163)
	.align		4
.L_163:
        /*0394*/ 	.word	index@(_ZN7cutlass13device_kernelIN5flash11enable_sm90INS1_16FlashAttnBwdSm90INS1_25CollectiveMainloopBwdSm90ILi2ELi1ELi1EN4cute5tupleIJNS5_1CILi1EEES8_S8_EEENS6_IJNS7_ILi64EEENS7_ILi80EEENS7_ILi256EEEEEENS_6half_tEfNS_4arch4Sm90ELb1ELb0ELb0ELb0ELb0ELb0ELb1ELb1ELi2ELi1ELi1ELi1ELb0EEENS1_21CollectiveEpilogueBwdISD_SE_SG_Li256ELb0ELb1ELi2EEENS1_25SingleTileBwdLPTSchedulerILb0ELi80ELb0EEEEEEEEEvNT_6ParamsE)
        /*0398*/ 	.word	0x00000000


	//----- nvinfo : EIATTR_MIN_STACK_SIZE
	.align		4
.L_164:
        /*039c*/ 	.byte	0x04, 0x12
        /*039e*/ 	.short	(.L_166 - .L_165)
	.align		4
.L_165:
        /*03a0*/ 	.word	index@(_ZN7cutlass13device_kernelIN5flash11enable_sm90INS1_16FlashAttnBwdSm90INS1_25CollectiveMainloopBwdSm90ILi2ELi1ELi1EN4cute5tupleIJNS5_1CILi1EEES8_S8_EEENS6_IJNS7_ILi64EEENS7_ILi80EEENS7_ILi256EEEEEENS_6half_tEfNS_4arch4Sm90ELb1ELb0ELb0ELb0ELb0ELb0ELb1ELb1ELi2ELi1ELi1ELi1ELb0EEENS1_24CollectiveEpilogueBwdGQAISD_fSG_Li256ELb0ELb0EEENS1_25SingleTileBwdLPTSchedulerILb0ELi80ELb0EEEEEEEEEvNT_6ParamsE)
        /*03a4*/ 	.word	0x00000000


	//----- nvinfo : EIATTR_MIN_STACK_SIZE
	.align		4
.L_166:
        /*03a8*/ 	.byte	0x04, 0x12
        /*03aa*/ 	.short	(.L_168 - .L_167)
	.align		4
.L_167:
        /*03ac*/ 	.word	index@(_ZN7cutlass13device_kernelIN5flash22FlashAttnBwdPreprocessIN4cute5tupleIJNS3_1CILi64EEENS5_ILi256EEEEEENS_6half_tEfNS_4arch4Sm90ELb1ELb0EEEEEvNT_6ParamsE)
        /*03b0*/ 	.word	0x00000000


	//----- nvinfo : EIATTR_MIN_STACK_SIZE
	.align		4
.L_168:
        /*03b4*/ 	.byte	0x04, 0x12
        /*03b6*/ 	.short	(.L_170 - .L_169)
	.align		4
.L_169:
        /*03b8*/ 	.word	index@(_ZN7cutlass13device_kernelIN5flash11enable_sm90INS1_16FlashAttnBwdSm90INS1_25CollectiveMainloopBwdSm90ILi2ELi1ELi1EN4cute5tupleIJNS5_1CILi1EEES8_S8_EEENS6_IJNS7_ILi64EEENS7_ILi80EEENS7_ILi256EEEEEENS_6half_tEfNS_4arch4Sm90ELb1ELb0ELb0ELb1ELb0ELb0ELb1ELb1ELi2ELi1ELi1ELi1ELb0EEENS1_21CollectiveEpilogueBwdISD_SE_SG_Li256ELb1ELb1ELi2EEENS1_25SingleTileBwdLPTSchedulerILb1ELi80ELb0EEEEEEEEEvNT_6ParamsE)
        /*03bc*/ 	.word	0x00000000


	//----- nvinfo : EIATTR_MIN_STACK_SIZE
	.align		4
.L_170:
        /*03c0*/ 	.byte	0x04, 0x12
        /*03c2*/ 	.short	(.L_172 - .L_171)
	.align		4
.L_171:
        /*03c4*/ 	.word	index@(_ZN7cutlass13device_kernelIN5flash32FlashAttnBwdPostprocessConvertdQIN4cute5tupleIJNS3_1CILi80EEENS5_ILi256EEEEEENS_6half_tEfNS_4arch4Sm90ELi256ENS3_8TiledMMAINS3_8MMA_AtomIJNS3_4SM904GMMA25MMA_64x16x16_F32F16F16_SSILNSF_5MajorE1ELSH_1ELNSF_7ScaleInE1ELSI_1EEEEEENS3_6LayoutINS4_IJNS5_ILi2EEENS5_ILi1EEESN_EEENS4_IJSN_NS5_ILi0EEESP_EEEEENS4_IJNS3_10UnderscoreESS_SS_EEEEELb1EEEEEvNT_6ParamsE)
        /*03c8*/ 	.word	0x00000000


	//----- nvinfo : EIATTR_MIN_STACK_SIZE
	.align		4
.L_172:
        /*03cc*/ 	.byte	0x04, 0x12
        /*03ce*/ 	.short	(.L_174 - .L_173)
	.align		4
.L_173:
        /*03d0*/ 	.word	index@(_ZN7cutlass13device_kernelIN5flash32FlashAttnBwdPostprocessConvertdQIN4cute5tupleIJNS3_1CILi64EEENS5_ILi256EEEEEENS_6half_tEfNS_4arch4Sm90ELi256ENS3_8TiledMMAINS3_8MMA_AtomIJNS3_4SM904GMMA25MMA_64x64x16_F32F16F16_SSILNSF_5MajorE1ELSH_0ELNSF_7ScaleInE1ELSI_1EEEEEENS3_6LayoutINS4_IJNS5_ILi2EEENS5_ILi1EEESN_EEENS4_IJSN_NS5_ILi0EEESP_EEEEENS4_IJNS3_10UnderscoreESS_SS_EEEEELb1EEEEEvNT_6ParamsE)
        /*03d4*/ 	.word	0x00000000


	//----- nvinfo : EIATTR_MIN_STACK_SIZE
	.align		4
.L_174:
        /*03d8*/ 	.byte	0x04, 0x12
        /*03da*/ 	.short	(.L_176 - .L_175)
	.align		4
.L_175:
        /*03dc*/ 	.word	index@(_ZN7cutlass13device_kernelIN5flash11enable_sm90INS1_16FlashAttnBwdSm90INS1_25CollectiveMainloopBwdSm90ILi2ELi1ELi1EN4cute5tupleIJNS5_1CILi1EEES8_S8_EEENS6_IJNS7_ILi64EEENS7_ILi80EEENS7_ILi256EEEEEENS_6half_tEfNS_4arch4Sm90ELb1ELb0ELb0ELb1ELb0ELb0ELb1ELb1ELi2ELi1ELi1ELi1ELb0EEENS1_24CollectiveEpilogueBwdGQAISD_fSG_Li256ELb1ELb0EEENS1_25SingleTileBwdLPTSchedulerILb1ELi80ELb0EEEEEEEEEvNT_6ParamsE)
        /*03e0*/ 	.word	0x00000000


	//----- nvinfo : EIATTR_MIN_STACK_SIZE
	.align		4
.L_176:
        /*03e4*/ 	.byte	0x04, 0x12
        /*03e6*/ 	.short	(.L_178 - .L_177)
	.align		4
.L_177:
        /*03e8*/ 	.word	index@(_ZN7cutlass13device_kernelIN5flash22FlashAttnBwdPreprocessIN4cute5tupleIJNS3_1CILi64EEENS5_ILi256EEEEEENS_6half_tEfNS_4arch4Sm90ELb1ELb1EEEEEvNT_6ParamsE)
        /*03ec*/ 	.word	0x00000000
.L_178:


//--------------------- .nv.compat                --------------------------
	.section	.nv.compat,"",@"SHT_CUDA_COMPAT_INFO"
	.align	4
        /*0000*/ 	.byte	0x02, 0x09, 0x01, 0x00, 0x02, 0x02, 0x02, 0x00, 0x02, 0x05, 0x05, 0x00, 0x03, 0x07, 0x01, 0x01
        /*0010*/ 	.byte	0x02, 0x03, 0x00, 0x00, 0x02, 0x06, 0x01, 0x00, 0x04, 0x0b, 0x08, 0x00, 0x00, 0x00, 0x00, 0x00
        /*0020*/ 	.byte	0x00, 0x00, 0x00, 0x00


//--------------------- .nv.info._ZN7cutlass13device_kernelIN5flash11enable_sm90INS1_16FlashAttnBwdSm90INS1_25CollectiveMainloopBwdSm90ILi2ELi1ELi1EN4cute5tupleIJNS5_1CILi1EEES8_S8_EEENS6_IJNS7_ILi64EEENS7_ILi80EEENS7_ILi256EEEEEENS_6half_tEfNS_4arch4Sm90ELb0ELb0ELb1ELb0ELb0ELb0ELb1ELb1ELi2ELi1ELi1ELi1ELb0EEENS1_21CollectiveEpilogueBwdISD_SE_SG_Li256ELb0ELb1ELi2EEENS1_19SingleTileSchedulerILb0ELb0ELb0ELi80EEEEEEEEEvNT_6ParamsE --------------------------
	.section	.nv.info._ZN7cutlass13device_kernelIN5flash11enable_sm90INS1_16FlashAttnBwdSm90INS1_25CollectiveMainloopBwdSm90ILi2ELi1ELi1EN4cute5tupleIJNS5_1CILi1EEES8_S8_EEENS6_IJNS7_ILi64EEENS7_ILi80EEENS7_ILi256EEEEEENS_6half_tEfNS_4arch4Sm90ELb0ELb0ELb1ELb0ELb0ELb0ELb1ELb1ELi2ELi1ELi1ELi1ELb0EEENS1_21CollectiveEpilogueBwdISD_SE_SG_Li256ELb0ELb1ELi2EEENS1_19SingleTileSchedulerILb0ELb0ELb0ELi80EEEEEEEEEvNT_6ParamsE,"",@"SHT_CUDA_INFO"
	.sectionflags	@""
	.align	4


	//----- nvinfo : EIATTR_CUDA_API_VERSION
	.align		4
        /*0000*/ 	.byte	0x04, 0x37
        /*0002*/ 	.short	(.L_180 - .L_179)
.L_179:
        /*0004*/ 	.word	0x00000082


	//----- nvinfo : EIATTR_KPARAM_INFO
	.align		4
.L_180:
        /*0008*/ 	.byte	0x04, 0x17
        /*000a*/ 	.short	(.L_182 - .L_181)
.L_181:
        /*000c*/ 	.word	0x00000000
        /*0010*/ 	.short	0x0000
        /*0012*/ 	.short	0x0000
        /*0014*/ 	.byte	0x00, 0xf0, 0x01, 0x24


	//----- nvinfo : EIATTR_SPARSE_MMA_MASK
	.align		4
.L_182:
        /*0018*/ 	.byte	0x03, 0x50
        /*001a*/ 	.short	0x0000


	//----- nvinfo : EIATTR_MAXREG_COUNT
	.align		4
        /*001c*/ 	.byte	0x03, 0x1b
        /*001e*/ 	.short	0x00a8


	//----- nvinfo : EIATTR_MERCURY_ISA_VERSION
	.align		4
        /*0020*/ 	.byte	0x03, 0x5f
        /*0022*/ 	.short	0x0101


	//----- nvinfo : EIATTR_VRC_CTA_INIT_COUNT
	.align		4
        /*0024*/ 	.byte	0x02, 0x4a
	.zero		1
	.zero		1


	//----- nvinfo : EIATTR_EXIT_INSTR_OFFSETS
	.align		4
        /*0028*/ 	.byte	0x04, 0x1c
        /*002a*/ 	.short	(.L_184 - .L_183)


	//   ....[0]....
.L_183:
        /*002c*/ 	.word	0x00000010


	//----- nvinfo : EIATTR_MAX_THREADS
	.align		4
.L_184:
        /*0030*/ 	.byte	0x04, 0x05
        /*0032*/ 	.short	(.L_186 - .L_185)
.L_185:
        /*0034*/ 	.word	0x00000180
        /*0038*/ 	.word	0x00000001
        /*003c*/ 	.word	0x00000001


	//----- nvinfo : EIATTR_CBANK_PARAM_SIZE
	.align		4
.L_186:
        /*0040*/ 	.byte	0x03, 0x19
        /*0042*/ 	.short	0x0900


	//----- nvinfo : EIATTR_PARAM_CBANK
	.align		4
        /*0044*/ 	.byte	0x04, 0x0a
        /*0046*/ 	.short	(.L_188 - .L_187)
	.align		4
.L_187:
        /*0048*/ 	.word	index@(.nv.constant0._ZN7cutlass13device_kernelIN5flash11enable_sm90INS1_16FlashAttnBwdSm90INS1_25CollectiveMainloopBwdSm90ILi2ELi1ELi1EN4cute5tupleIJNS5_1CILi1EEES8_S8_EEENS6_IJNS7_ILi64EEENS7_ILi80EEENS7_ILi256EEEEEENS_6half_tEfNS_4arch4Sm90ELb0ELb0ELb1ELb0ELb0ELb0ELb1ELb1ELi2ELi1ELi1ELi1ELb0EEENS1_21CollectiveEpilogueBwdISD_SE_SG_Li256ELb0ELb1ELi2EEENS1_19SingleTileSchedulerILb0ELb0ELb0ELi80EEEEEEEEEvNT_6ParamsE)
        /*004c*/ 	.short	0x0380
        /*004e*/ 	.short	0x0900


	//----- nvinfo : EIATTR_SW_WAR
	.align		4
.L_188:
        /*0050*/ 	.byte	0x04, 0x36
        /*0052*/ 	.short	(.L_190 - .L_189)
.L_189:
        /*0054*/ 	.word	0x00000008
.L_190:


//--------------------- .nv.info._ZN7cutlass13device_kernelIN5flash11enable_sm90INS1_16FlashAttnBwdSm90INS1_25CollectiveMainloopBwdSm90ILi2ELi1ELi1EN4cute5tupleIJNS5_1CILi1EEES8_S8_EEENS6_IJNS7_ILi64EEENS7_ILi80EEENS7_ILi256EEEEEENS_6half_tEfNS_4arch4Sm90ELb0ELb0ELb1ELb0ELb0ELb0ELb1ELb1ELi2ELi1ELi1ELi1ELb0EEENS1_24CollectiveEpilogueBwdGQAISD_fSG_Li256ELb0ELb0EEENS1_19SingleTileSchedulerILb0ELb0ELb0ELi80EEEEEEEEEvNT_6ParamsE --------------------------
	.section	.nv.info._ZN7cutlass13device_kernelIN5flash11enable_sm90INS1_16FlashAttnBwdSm90INS1_25CollectiveMainloopBwdSm90ILi2ELi1ELi1EN4cute5tupleIJNS5_1CILi1EEES8_S8_EEENS6_IJNS7_ILi64EEENS7_ILi80EEENS7_ILi256EEEEEENS_6half_tEfNS_4arch4Sm90ELb0ELb0ELb1ELb0ELb0ELb0ELb1ELb1ELi2ELi1ELi1ELi1ELb0EEENS1_24CollectiveEpilogueBwdGQAISD_fSG_Li256ELb0ELb0EEENS1_19SingleTileSchedulerILb0ELb0ELb0ELi80EEEEEEEEEvNT_6ParamsE,"",@"SHT_CUDA_INFO"
	.sectionflags	@""
	.align	4


	//----- nvinfo : EIATTR_CUDA_API_VERSION
	.align		4
        /*0000*/ 	.byte	0x04, 0x37
        /*0002*/ 	.short	(.L_192 - .L_191)
.L_191:
        /*0004*/ 	.word	0x00000082


	//----- nvinfo : EIATTR_KPARAM_INFO
	.align		4
.L_192:
        /*0008*/ 	.byte	0x04, 0x17
        /*000a*/ 	.short	(.L_194 - .L_193)
.L_193:
        /*000c*/ 	.word	0x00000000
        /*0010*/ 	.short	0x0000
        /*0012*/ 	.short	0x0000
        /*0014*/ 	.byte	0x00, 0xf0, 0x01, 0x1a


	//----- nvinfo : EIATTR_SPARSE_MMA_MASK
	.align		4
.L_194:
        /*0018*/ 	.byte	0x03, 0x50
        /*001a*/ 	.short	0x0000


	//----- nvinfo : EIATTR_MAXREG_COUNT
	.align		4
        /*001c*/ 	.byte	0x03, 0x1b
        /*001e*/ 	.short	0x00a8


	//----- nvinfo : EIATTR_MERCURY_ISA_VERSION
	.align		4
        /*0020*/ 	.byte	0x03, 0x5f
        /*0022*/ 	.short	0x0101


	//----- nvinfo : EIATTR_VRC_CTA_INIT_COUNT
	.align		4
        /*0024*/ 	.byte	0x02, 0x4a
	.zero		1
	.zero		1


	//----- nvinfo : EIATTR_EXIT_INSTR_OFFSETS
	.align		4
        /*0028*/ 	.byte	0x04, 0x1c
        /*002a*/ 	.short	(.L_196 - .L_195)


	//   ....[0]....
.L_195:
        /*002c*/ 	.word	0x00000010


	//----- nvinfo : EIATTR_MAX_THREADS
	.align		4
.L_196:
        /*0030*/ 	.byte	0x04, 0x05
        /*0032*/ 	.short	(.L_198 - .L_197)
.L_197:
        /*0034*/ 	.word	0x00000180
        /*0038*/ 	.word	0x00000001
        /*003c*/ 	.word	0x00000001


	//----- nvinfo : EIATTR_CBANK_PARAM_SIZE
	.align		4
.L_198:
        /*0040*/ 	.byte	0x03, 0x19
        /*0042*/ 	.short	0x0680


	//----- nvinfo : EIATTR_PARAM_CBANK
	.align		4
        /*0044*/ 	.byte	0x04, 0x0a
        /*0046*/ 	.short	(.L_200 - .L_199)
	.align		4
.L_199:
        /*0048*/ 	.word	index@(.nv.constant0._ZN7cutlass13device_kernelIN5flash11enable_sm90INS1_16FlashAttnBwdSm90INS1_25CollectiveMainloopBwdSm90ILi2ELi1ELi1EN4cute5tupleIJNS5_1CILi1EEES8_S8_EEENS6_IJNS7_ILi64EEENS7_ILi80EEENS7_ILi256EEEEEENS_6half_tEfNS_4arch4Sm90ELb0ELb0ELb1ELb0ELb0ELb0ELb1ELb1ELi2ELi1ELi1ELi1ELb0EEENS1_24CollectiveEpilogueBwdGQAISD_fSG_Li256ELb0ELb0EEENS1_19SingleTileSchedulerILb0ELb0ELb0ELi80EEEEEEEEEvNT_6ParamsE)
        /*004c*/ 	.short	0x0380
        /*004e*/ 	.short	0x0680


	//----- nvinfo : EIATTR_SW_WAR
	.align		4
.L_200:
        /*0050*/ 	.byte	0x04, 0x36
        /*0052*/ 	.short	(.L_202 - .L_201)
.L_201:
        /*0054*/ 	.word	0x00000008
.L_202:


//--------------------- .nv.info._ZN7cutlass13device_kernelIN5flash11enable_sm90INS1_16FlashAttnBwdSm90INS1_25CollectiveMainloopBwdSm90ILi2ELi1ELi1EN4cute5tupleIJNS5_1CILi1EEES8_S8_EEENS6_IJNS7_ILi64EEENS7_ILi80EEENS7_ILi256EEEEEENS_6half_tEfNS_4arch4Sm90ELb0ELb0ELb1ELb1ELb0ELb0ELb1ELb1ELi2ELi1ELi1ELi1ELb0EEENS1_21CollectiveEpilogueBwdISD_SE_SG_Li256ELb1ELb1ELi2EEENS1_19SingleTileSchedulerILb1ELb0ELb0ELi80EEEEEEEEEvNT_6ParamsE --------------------------
	.section	.nv.info._ZN7cutlass13device_kernelIN5flash11enable_sm90INS1_16FlashAttnBwdSm90INS1_25CollectiveMainloopBwdSm90ILi2ELi1ELi1EN4cute5tupleIJNS5_1CILi1EEES8_S8_EEENS6_IJNS7_ILi64EEENS7_ILi80EEENS7_ILi256EEEEEENS_6half_tEfNS_4arch4Sm90ELb0ELb0ELb1ELb1ELb0ELb0ELb1ELb1ELi2ELi1ELi1ELi1ELb0EEENS1_21CollectiveEpilogueBwdISD_SE_SG_Li256ELb1ELb1ELi2EEENS1_19SingleTileSchedulerILb1ELb0ELb0ELi80EEEEEEEEEvNT_6ParamsE,"",@"SHT_CUDA_INFO"
	.sectionflags	@""
	.align	4


	//----- nvinfo : EIATTR_CUDA_API_VERSION
	.align		4
        /*0000*/ 	.byte	0x04, 0x37
        /*0002*/ 	.short	(.L_204 - .L_203)
.L_203:
        /*0004*/ 	.word	0x00000082


	//----- nvinfo : EIATTR_KPARAM_INFO
	.align		4
.L_204:
        /*0008*/ 	.byte	0x04, 0x17
        /*000a*/ 	.short	(.L_206 - .L_205)
.L_205:
        /*000c*/ 	.word	0x00000000
        /*0010*/ 	.short	0x0000
        /*0012*/ 	.short	0x0000
        /*0014*/ 	.byte	0x00, 0xf0, 0x01, 0x1a


	//----- nvinfo : EIATTR_SPARSE_MMA_MASK
	.align		4
.L_206:
        /*0018*/ 	.byte	0x03, 0x50
        /*001a*/ 	.short	0x0000


	//----- nvinfo : EIATTR_MAXREG_COUNT
	.align		4
        /*001c*/ 	.byte	0x03, 0x1b
        /*001e*/ 	.short	0x00a8


	//----- nvinfo : EIATTR_MERCURY_ISA_VERSION
	.align		4
        /*0020*/ 	.byte	0x03, 0x5f
        /*0022*/ 	.short	0x0101


	//----- nvinfo : EIATTR_VRC_CTA_INIT_COUNT
	.align		4
        /*0024*/ 	.byte	0x02, 0x4a
	.zero		1
	.zero		1


	//----- nvinfo : EIATTR_EXIT_INSTR_OFFSETS
	.align		4
        /*0028*/ 	.byte	0x04, 0x1c
        /*002a*/ 	.short	(.L_208 - .L_207)


	//   ....[0]....
.L_207:
        /*002c*/ 	.word	0x00000010


	//----- nvinfo : EIATTR_MAX_THREADS
	.align		4
.L_208:
        /*0030*/ 	.byte	0x04, 0x05
        /*0032*/ 	.short	(.L_210 - .L_209)
.L_209:
        /*0034*/ 	.word	0x00000180
        /*0038*/ 	.word	0x00000001
        /*003c*/ 	.word	0x00000001


	//----- nvinfo : EIATTR_CBANK_PARAM_SIZE
	.align		4
.L_210:
        /*0040*/ 	.byte	0x03, 0x19
        /*0042*/ 	.short	0x0680


	//----- nvinfo : EIATTR_PARAM_CBANK
	.align		4
        /*0044*/ 	.byte	0x04, 0x0a
        /*0046*/ 	.short	(.L_212 - .L_211)
	.align		4
.L_211:
        /*0048*/ 	.word	index@(.nv.constant0._ZN7cutlass13device_kernelIN5flash11enable_sm90INS1_16FlashAttnBwdSm90INS1_25CollectiveMainloopBwdSm90ILi2ELi1ELi1EN4cute5tupleIJNS5_1CILi1EEES8_S8_EEENS6_IJNS7_ILi64EEENS7_ILi80EEENS7_ILi256EEEEEENS_6half_tEfNS_4arch4Sm90ELb0ELb0ELb1ELb1ELb0ELb0ELb1ELb1ELi2ELi1ELi1ELi1ELb0EEENS1_21CollectiveEpilogueBwdISD_SE_SG_Li256ELb1ELb1ELi2EEENS1_19SingleTileSchedulerILb1ELb0ELb0ELi80EEEEEEEEEvNT_6ParamsE)
        /*004c*/ 	.short	0x0380
        /*004e*/ 	.short	0x0680


	//----- nvinfo : EIATTR_SW_WAR
	.align		4
.L_212:
        /*0050*/ 	.byte	0x04, 0x36
        /*0052*/ 	.short	(.L_214 - .L_213)
.L_213:
        /*0054*/ 	.word	0x00000008
.L_214:


//--------------------- .nv.info._ZN7cutlass13device_kernelIN5flash11enable_sm90INS1_16FlashAttnBwdSm90INS1_25CollectiveMainloopBwdSm90ILi2ELi1ELi1EN4cute5tupleIJNS5_1CILi1EEES8_S8_EEENS6_IJNS7_ILi64EEENS7_ILi80EEENS7_ILi256EEEEEENS_6half_tEfNS_4arch4Sm90ELb0ELb0ELb1ELb1ELb0ELb0ELb1ELb1ELi2ELi1ELi1ELi1ELb0EEENS1_24CollectiveEpilogueBwdGQAISD_fSG_Li256ELb1ELb0EEENS1_19SingleTileSchedulerILb1ELb0ELb0ELi80EEEEEEEEEvNT_6ParamsE --------------------------
	.section	.nv.info._ZN7cutlass13device_kernelIN5flash11enable_sm90INS1_16FlashAttnBwdSm90INS1_25CollectiveMainloopBwdSm90ILi2ELi1ELi1EN4cute5tupleIJNS5_1CILi1EEES8_S8_EEENS6_IJNS7_ILi64EEENS7_ILi80EEENS7_ILi256EEEEEENS_6half_tEfNS_4arch4Sm90ELb0ELb0ELb1ELb1ELb0ELb0ELb1ELb1ELi2ELi1ELi1ELi1ELb0EEENS1_24CollectiveEpilogueBwdGQAISD_fSG_Li256ELb1ELb0EEENS1_19SingleTileSchedulerILb1ELb0ELb0ELi80EEEEEEEEEvNT_6ParamsE,"",@"SHT_CUDA_INFO"
	.sectionflags	@""
	.align	4


	//----- nvinfo : EIATTR_CUDA_API_VERSION
	.align		4
        /*0000*/ 	.byte	0x04, 0x37
        /*0002*/ 	.short	(.L_216 - .L_215)
.L_215:
        /*0004*/ 	.word	0x00000082


	//----- nvinfo : EIATTR_KPARAM_INFO
	.align		4
.L_216:
        /*0008*/ 	.byte	0x04, 0x17
        /*000a*/ 	.short	(.L_218 - .L_217)
.L_217:
        /*000c*/ 	.word	0x00000000
        /*0010*/ 	.short	0x0000
        /*0012*/ 	.short	0x0000
        /*0014*/ 	.byte	0x00, 0xf0, 0x01, 0x1a


	//----- nvinfo : EIATTR_SPARSE_MMA_MASK
	.align		4
.L_218:
        /*0018*/ 	.byte	0x03, 0x50
        /*001a*/ 	.short	0x0000


	//----- nvinfo : EIATTR_MAXREG_COUNT
	.align		4
        /*001c*/ 	.byte	0x03, 0x1b
        /*001e*/ 	.short	0x00a8


	//----- nvinfo : EIATTR_MERCURY_ISA_VERSION
	.align		4
        /*0020*/ 	.byte	0x03, 0x5f
        /*0022*/ 	.short	0x0101


	//----- nvinfo : EIATTR_VRC_CTA_INIT_COUNT
	.align		4
        /*0024*/ 	.byte	0x02, 0x4a
	.zero		1
	.zero		1


	//----- nvinfo : EIATTR_EXIT_INSTR_OFFSETS
	.align		4
        /*0028*/ 	.byte	0x04, 0x1c
        /*002a*/ 	.short	(.L_220 - .L_219)


	//   ....[0]....
.L_219:
        /*002c*/ 	.word	0x00000010


	//----- nvinfo : EIATTR_MAX_THREADS
	.align		4
.L_220:
        /*0030*/ 	.byte	0x04, 0x05
        /*0032*/ 	.short	(.L_222 - .L_221)
.L_221:
        /*0034*/ 	.word	0x00000180
        /*0038*/ 	.word	0x00000001
        /*003c*/ 	.word	0x00000001


	//----- nvinfo : EIATTR_CBANK_PARAM_SIZE
	.align		4
.L_222:
        /*0040*/ 	.byte	0x03, 0x19
        /*0042*/ 	.short	0x0680


	//----- nvinfo : EIATTR_PARAM_CBANK
	.align		4
        /*0044*/ 	.byte	0x04, 0x0a
        /*0046*/ 	.short	(.L_224 - .L_223)
	.align		4
.L_223:
        /*0048*/ 	.word	index@(.nv.constant0._ZN7cutlass13device_kernelIN5flash11enable_sm90INS1_16FlashAttnBwdSm90INS1_25CollectiveMainloopBwdSm90ILi2ELi1ELi1EN4cute5tupleIJNS5_1CILi1EEES8_S8_EEENS6_IJNS7_ILi64EEENS7_ILi80EEENS7_ILi256EEEEEENS_6half_tEfNS_4arch4Sm90ELb0ELb0ELb1ELb1ELb0ELb0ELb1ELb1ELi2ELi1ELi1ELi1ELb0EEENS1_24CollectiveEpilogueBwdGQAISD_fSG_Li256ELb1ELb0EEENS1_19SingleTileSchedulerILb1ELb0ELb0ELi80EEEEEEEEEvNT_6ParamsE)
        /*004c*/ 	.short	0x0380
        /*004e*/ 	.short	0x0680


	//----- nvinfo : EIATTR_SW_WAR
	.align		4
.L_224:
        /*0050*/ 	.byte	0x04, 0x36
        /*0052*/ 	.short	(.L_226 - .L_225)
.L_225:
        /*0054*/ 	.word	0x00000008
.L_226:


//--------------------- .nv.info._ZN7cutlass13device_kernelIN5flash11enable_sm90INS1_16FlashAttnBwdSm90INS1_25CollectiveMainloopBwdSm90ILi2ELi1ELi1EN4cute5tupleIJNS5_1CILi1EEES8_S8_EEENS6_IJNS7_ILi64EEENS7_ILi80EEENS7_ILi256EEEEEENS_6half_tEfNS_4arch4Sm90ELb0ELb1ELb1ELb0ELb0ELb0ELb1ELb1ELi2ELi1ELi1ELi1ELb0EEENS1_21CollectiveEpilogueBwdISD_SE_SG_Li256ELb0ELb1ELi2EEENS1_19SingleTileSchedulerILb0ELb0ELb0ELi80EEEEEEEEEvNT_6ParamsE --------------------------
	.section	.nv.info._ZN7cutlass13device_kernelIN5flash11enable_sm90INS1_16FlashAttnBwdSm90INS1_25CollectiveMainloopBwdSm90ILi2ELi1ELi1EN4cute5tupleIJNS5_1CILi1EEES8_S8_EEENS6_IJNS7_ILi64EEENS7_ILi80EEENS7_ILi256EEEEEENS_6half_tEfNS_4arch4Sm90ELb0ELb1ELb1ELb0ELb0ELb0ELb1ELb1ELi2ELi1ELi1ELi1ELb0EEENS1_21CollectiveEpilogueBwdISD_SE_SG_Li256ELb0ELb1ELi2EEENS1_19SingleTileSchedulerILb0ELb0ELb0ELi80EEEEEEEEEvNT_6ParamsE,"",@"SHT_CUDA_INFO"
	.sectionflags	@""
	.align	4


	//----- nvinfo : EIATTR_CUDA_API_VERSION
	.align		4
        /*0000*/ 	.byte	0x04, 0x37
        /*0002*/ 	.short	(.L_228 - .L_227)
.L_227:
        /*0004*/ 	.word	0x00000082


	//----- nvinfo : EIATTR_KPARAM_INFO
	.align		4
.L_228:
        /*0008*/ 	.byte	0x04, 0x17
        /*000a*/ 	.short	(.L_230 - .L_229)
.L_229:
        /*000c*/ 	.word	0x00000000
        /*0010*/ 	.short	0x0000
        /*0012*/ 	.short	0x0000
        /*0014*/ 	.byte	0x00, 0xf0, 0x01, 0x24


	//----- nvinfo : EIATTR_SPARSE_MMA_MASK
	.align		4
.L_230:
        /*0018*/ 	.byte	0x03, 0x50
        /*001a*/ 	.short	0x0000


	//----- nvinfo : EIATTR_MAXREG_COUNT
	.align		4
        /*001c*/ 	.byte	0x03, 0x1b
        /*001e*/ 	.short	0x00a8


	//----- nvinfo : EIATTR_MERCURY_ISA_VERSION
	.align		4
        /*0020*/ 	.byte	0x03, 0x5f
        /*0022*/ 	.short	0x0101


	//----- nvinfo : EIATTR_VRC_CTA_INIT_COUNT
	.align		4
        /*0024*/ 	.byte	0x02, 0x4a
	.zero		1
	.zero		1


	//----- nvinfo : EIATTR_EXIT_INSTR_OFFSETS
	.align		4
        /*0028*/ 	.byte	0x04, 0x1c
        /*002a*/ 	.short	(.L_232 - .L_231)


	//   ....[0]....
.L_231:
        /*002c*/ 	.word	0x00000010


	//----- nvinfo : EIATTR_MAX_THREADS
	.align		4
.L_232:
        /*0030*/ 	.byte	0x04, 0x05
        /*0032*/ 	.short	(.L_234 - .L_233)
.L_233:
        /*0034*/ 	.word	0x00000180
        /*0038*/ 	.word	0x00000001
        /*003c*/ 	.word	0x00000001


	//----- nvinfo : EIATTR_CBANK_PARAM_SIZE
	.align		4
.L_234:
        /*0040*/ 	.byte	0x03, 0x19
        /*0042*/ 	.short	0x0900


	//----- nvinfo : EIATTR_PARAM_CBANK
	.align		4
        /*0044*/ 	.byte	0x04, 0x0a
        /*0046*/ 	.short	(.L_236 - .L_235)
	.align		4
.L_235:
        /*0048*/ 	.word	index@(.nv.constant0._ZN7cutlass13device_kernelIN5flash11enable_sm90INS1_16FlashAttnBwdSm90INS1_25CollectiveMainloopBwdSm90ILi2ELi1ELi1EN4cute5tupleIJNS5_1CILi1EEES8_S8_EEENS6_IJNS7_ILi64EEENS7_ILi80EEENS7_ILi256EEEEEENS_6half_tEfNS_4arch4Sm90ELb0ELb1ELb1ELb0ELb0ELb0ELb1ELb1ELi2ELi1ELi1ELi1ELb0EEENS1_21CollectiveEpilogueBwdISD_SE_SG_Li256ELb0ELb1ELi2EEENS1_19SingleTileSchedulerILb0ELb0ELb0ELi80EEEEEEEEEvNT_6ParamsE)
        /*004c*/ 	.short	0x0380
        /*004e*/ 	.short	0x0900


	//----- nvinfo : EIATTR_SW_WAR
	.align		4
.L_236:
        /*0050*/ 	.byte	0x04, 0x36
        /*0052*/ 	.short	(.L_238 - .L_237)
.L_237:
        /*0054*/ 	.word	0x00000008
.L_238:


//--------------------- .nv.info._ZN7cutlass13device_kernelIN5flash11enable_sm90INS1_16FlashAttnBwdSm90INS1_25CollectiveMainloopBwdSm90ILi2ELi1ELi1EN4cute5tupleIJNS5_1CILi1EEES8_S8_EEENS6_IJNS7_ILi64EEENS7_ILi80EEENS7_ILi256EEEEEENS_6half_tEfNS_4arch4Sm90ELb0ELb1ELb1ELb0ELb0ELb0ELb1ELb1ELi2ELi1ELi1ELi1ELb0EEENS1_24CollectiveEpilogueBwdGQAISD_fSG_Li256ELb0ELb0EEENS1_19SingleTileSchedulerILb0ELb0ELb0ELi80EEEEEEEEEvNT_6ParamsE --------------------------
	.section	.nv.info._ZN7cutlass13device_kernelIN5flash11enable_sm90INS1_16FlashAttnBwdSm90INS1_25CollectiveMainloopBwdSm90ILi2ELi1ELi1EN4cute5tupleIJNS5_1CILi1EEES8_S8_EEENS6_IJNS7_ILi64EEENS7_ILi80EEENS7_ILi256EEEEEENS_6half_tEfNS_4arch4Sm90ELb0ELb1ELb1ELb0ELb0ELb0ELb1ELb1ELi2ELi1ELi1ELi1ELb0EEENS1_24CollectiveEpilogueBwdGQAISD_fSG_Li256ELb0ELb0EEENS1_19SingleTileSchedulerILb0ELb0ELb0ELi80EEEEEEEEEvNT_6ParamsE,"",@"SHT_CUDA_INFO"
	.sectionflags	@""
	.align	4


	//----- nvinfo : EIATTR_CUDA_API_VERSION
	.align		4
        /*0000*/ 	.byte	0x04, 0x37
        /*0002*/ 	.short	(.L_240 - .L_239)
.L_239:
        /*0004*/ 	.word	0x00000082


	//----- nvinfo : EIATTR_KPARAM_INFO
	.align		4
.L_240:
        /*0008*/ 	.byte	0x04, 0x17
        /*000a*/ 	.short	(.L_242 - .L_241)
.L_241:
        /*000c*/ 	.word	0x00000000
        /*0010*/ 	.short	0x0000
        /*0012*/ 	.short	0x0000
        /*0014*/ 	.byte	0x00, 0xf0, 0x01, 0x1a


	//----- nvinfo : EIATTR_SPARSE_MMA_MASK
	.align		4
.L_242:
        /*0018*/ 	.byte	0x03, 0x50
        /*001a*/ 	.short	0x0000


	//----- nvinfo : EIATTR_MAXREG_COUNT
	.align		4
        /*001c*/ 	.byte	0x03, 0x1b
        /*001e*/ 	.short	0x00a8


	//----- nvinfo : EIATTR_MERCURY_ISA_VERSION
	.align		4
        /*0020*/ 	.byte	0x03, 0x5f
        /*0022*/ 	.short	0x0101


	//----- nvinfo : EIATTR_VRC_CTA_INIT_COUNT
	.align		4
        /*0024*/ 	.byte	0x02, 0x4a
	.zero		1
	.zero		1


	//----- nvinfo : EIATTR_EXIT_INSTR_OFFSETS
	.align		4
        /*0028*/ 	.byte	0x04, 0x1c
        /*002a*/ 	.short	(.L_244 - .L_243)


	//   ....[0]....
.L_243:
        /*002c*/ 	.word	0x00000010


	//----- nvinfo : EIATTR_MAX_THREADS
	.align		4
.L_244:
        /*0030*/ 	.byte	0x04, 0x05
        /*0032*/ 	.short	(.L_246 - .L_245)
.L_245:
        /*0034*/ 	.word	0x00000180
        /*0038*/ 	.word	0x00000001
        /*003c*/ 	.word	0x00000001


	//----- nvinfo : EIATTR_CBANK_PARAM_SIZE
	.align		4
.L_246:
        /*0040*/ 	.byte	0x03, 0x19
        /*0042*/ 	.short	0x0680


	//----- nvinfo : EIATTR_PARAM_CBANK
	.align		4
        /*0044*/ 	.byte	0x04, 0x0a
        /*0046*/ 	.short	(.L_248 - .L_247)
	.align		4
.L_247:
        /*0048*/ 	.word	index@(.nv.constant0._ZN7cutlass13device_kernelIN5flash11enable_sm90INS1_16FlashAttnBwdSm90INS1_25CollectiveMainloopBwdSm90ILi2ELi1ELi1EN4cute5tupleIJNS5_1CILi1EEES8_S8_EEENS6_IJNS7_ILi64EEENS7_ILi80EEENS7_ILi256EEEEEENS_6half_tEfNS_4arch4Sm90ELb0ELb1ELb1ELb0ELb0ELb0ELb1ELb1ELi2ELi1ELi1ELi1ELb0EEENS1_24CollectiveEpilogueBwdGQAISD_fSG_Li256ELb0ELb0EEENS1_19SingleTileSchedulerILb0ELb0ELb0ELi80EEEEEEEEEvNT_6ParamsE)
        /*004c*/ 	.short	0x0380
        /*004e*/ 	.short	0x0680


	//----- nvinfo : EIATTR_SW_WAR
	.align		4
.L_248:
        /*0050*/ 	.byte	0x04, 0x36
        /*0052*/ 	.short	(.L_250 - .L_249)
.L_249:
        /*0054*/ 	.word	0x00000008
.L_250:


//--------------------- .nv.info._ZN7cutlass13device_kernelIN5flash11enable_sm90INS1_16FlashAttnBwdSm90INS1_25CollectiveMainloopBwdSm90ILi2ELi1ELi1EN4cute5tupleIJNS5_1CILi1EEES8_S8_EEENS6_IJNS7_ILi64EEENS7_ILi80EEENS7_ILi256EEEEEENS_6half_tEfNS_4arch4Sm90ELb0ELb1ELb1ELb1ELb0ELb0ELb1ELb1ELi2ELi1ELi1ELi1ELb0EEENS1_21CollectiveEpilogueBwdISD_SE_SG_Li256ELb1ELb1ELi2EEENS1_19SingleTileSchedulerILb1ELb0ELb0ELi80EEEEEEEEEvNT_6ParamsE --------------------------
	.section	.nv.info._ZN7cutlass13device_kernelIN5flash11enable_sm90INS1_16FlashAttnBwdSm90INS1_25CollectiveMainloopBwdSm90ILi2ELi1ELi1EN4cute5tupleIJNS5_1CILi1EEES8_S8_EEENS6_IJNS7_ILi64EEENS7_ILi80EEENS7_ILi256EEEEEENS_6half_tEfNS_4arch4Sm90ELb0ELb1ELb1ELb1ELb0ELb0ELb1ELb1ELi2ELi1ELi1ELi1ELb0EEENS1_21CollectiveEpilogueBwdISD_SE_SG_Li256ELb1ELb1ELi2EEENS1_19SingleTileSchedulerILb1ELb0ELb0ELi80EEEEEEEEEvNT_6ParamsE,"",@"SHT_CUDA_INFO"
	.sectionflags	@""
	.align	4


	//----- nvinfo : EIATTR_CUDA_API_VERSION
	.align		4
        /*0000*/ 	.byte	0x04, 0x37
        /*0002*/ 	.short	(.L_252 - .L_251)
.L_251:
        /*0004*/ 	.word	0x00000082


	//----- nvinfo : EIATTR_KPARAM_INFO
	.align		4
.L_252:
        /*0008*/ 	.byte	0x04, 0x17
        /*000a*/ 	.short	(.L_254 - .L_253)
.L_253:
        /*000c*/ 	.word	0x00000000
        /*0010*/ 	.short	0x0000
        /*0012*/ 	.short	0x0000
        /*0014*/ 	.byte	0x00, 0xf0, 0x01, 0x1a


	//----- nvinfo : EIATTR_SPARSE_MMA_MASK
	.align		4
.L_254:
        /*0018*/ 	.byte	0x03, 0x50
        /*001a*/ 	.short	0x0000


	//----- nvinfo : EIATTR_MAXREG_COUNT
	.align		4
        /*001c*/ 	.byte	0x03, 0x1b
        /*001e*/ 	.short	0x00a8


	//----- nvinfo : EIATTR_MERCURY_ISA_VERSION
	.align		4
        /*0020*/ 	.byte	0x03, 0x5f
        /*0022*/ 	.short	0x0101


	//----- nvinfo : EIATTR_VRC_CTA_INIT_COUNT
	.align		4
        /*0024*/ 	.byte	0x02, 0x4a
	.zero		1
	.zero		1


	//----- nvinfo : EIATTR_EXIT_INSTR_OFFSETS
	.align		4
        /*0028*/ 	.byte	0x04, 0x1c
        /*002a*/ 	.short	(.L_256 - .L_255)


	//   ....[0]....
.L_255:
        /*002c*/ 	.word	0x00000010


	//----- nvinfo : EIATTR_MAX_THREADS
	.align		4
.L_256:
        /*0030*/ 	.byte	0x04, 0x05
        /*0032*/ 	.short	(.L_258 - .L_257)
.L_257:
        /*0034*/ 	.word	0x00000180
        /*0038*/ 	.word	0x00000001
        /*003c*/ 	.word	0x00000001


	//----- nvinfo : EIATTR_CBANK_PARAM_SIZE
	.align		4
.L_258:
        /*0040*/ 	.byte	0x03, 0x19
        /*0042*/ 	.short	0x0680


	//----- nvinfo : EIATTR_PARAM_CBANK
	.align		4
        /*0044*/ 	.byte	0x04, 0x0a
        /*0046*/ 	.short	(.L_260 - .L_259)
	.align		4
.L_259:
        /*0048*/ 	.word	index@(.nv.constant0._ZN7cutlass13device_kernelIN5flash11enable_sm90INS1_16FlashAttnBwdSm90INS1_25CollectiveMainloopBwdSm90ILi2ELi1ELi1EN4cute5tupleIJNS5_1CILi1EEES8_S8_EEENS6_IJNS7_ILi64EEENS7_ILi80EEENS7_ILi256EEEEEENS_6half_tEfNS_4arch4Sm90ELb0ELb1ELb1ELb1ELb0ELb0ELb1ELb1ELi2ELi1ELi1ELi1ELb0EEENS1_21CollectiveEpilogueBwdISD_SE_SG_Li256ELb1ELb1ELi2EEENS1_19SingleTileSchedulerILb1ELb0ELb0ELi80EEEEEEEEEvNT_6ParamsE)
        /*004c*/ 	.short	0x0380
        /*004e*/ 	.short	0x0680


	//----- nvinfo : EIATTR_SW_WAR
	.align		4
.L_260:
        /*0050*/ 	.byte	0x04, 0x36
        /*0052*/ 	.short	(.L_262 - .L_261)
.L_261:
        /*0054*/ 	.word	0x00000008
.L_262:


//--------------------- .nv.info._ZN7cutlass13device_kernelIN5flash11enable_sm90INS1_16FlashAttnBwdSm90INS1_25CollectiveMainloopBwdSm90ILi2ELi1ELi1EN4cute5tupleIJNS5_1CILi1EEES8_S8_EEENS6_IJNS7_ILi64EEENS7_ILi80EEENS7_ILi256EEEEEENS_6half_tEfNS_4arch4Sm90ELb0ELb1ELb1ELb1ELb0ELb0ELb1ELb1ELi2ELi1ELi1ELi1ELb0EEENS1_24CollectiveEpilogueBwdGQAISD_fSG_Li256ELb1ELb0EEENS1_19SingleTileSchedulerILb1ELb0ELb0ELi80EEEEEEEEEvNT_6ParamsE --------------------------
	.section	.nv.info._ZN7cutlass13device_kernelIN5flash11enable_sm90INS1_16FlashAttnBwdSm90INS1_25CollectiveMainloopBwdSm90ILi2ELi1ELi1EN4cute5tupleIJNS5_1CILi1EEES8_S8_EEENS6_IJNS7_ILi64EEENS7_ILi80EEENS7_ILi256EEEEEENS_6half_tEfNS_4arch4Sm90ELb0ELb1ELb1ELb1ELb0ELb0ELb1ELb1ELi2ELi1ELi1ELi1ELb0EEENS1_24CollectiveEpilogueBwdGQAISD_fSG_Li256ELb1ELb0EEENS1_19SingleTileSchedulerILb1ELb0ELb0ELi80EEEEEEEEEvNT_6ParamsE,"",@"SHT_CUDA_INFO"
	.sectionflags	@""
	.align	4


	//----- nvinfo : EIATTR_CUDA_API_VERSION
	.align		4
        /*0000*/ 	.byte	0x04, 0x37
        /*0002*/ 	.short	(.L_264 - .L_263)
.L_263:
        /*0004*/ 	.word	0x00000082


	//----- nvinfo : EIATTR_KPARAM_INFO
	.align		4
.L_264:
        /*0008*/ 	.byte	0x04, 0x17
        /*000a*/ 	.short	(.L_266 - .L_265)
.L_265:
        /*000c*/ 	.word	0x00000000
        /*0010*/ 	.short	0x0000
        /*0012*/ 	.short	0x0000
        /*0014*/ 	.byte	0x00, 0xf0, 0x01, 0x1a


	//----- nvinfo : EIATTR_SPARSE_MMA_MASK
	.align		4
.L_266:
        /*0018*/ 	.byte	0x03, 0x50
        /*001a*/ 	.short	0x0000


	//----- nvinfo : EIATTR_MAXREG_COUNT
	.align		4
        /*001c*/ 	.byte	0x03, 0x1b
        /*001e*/ 	.short	0x00a8


	//----- nvinfo : EIATTR_MERCURY_ISA_VERSION
	.align		4
        /*0020*/ 	.byte	0x03, 0x5f
        /*0022*/ 	.short	0x0101


	//----- nvinfo : EIATTR_VRC_CTA_INIT_COUNT
	.align		4
        /*0024*/ 	.byte	0x02, 0x4a
	.zero		1
	.zero		1


	//----- nvinfo : EIATTR_EXIT_INSTR_OFFSETS
	.align		4
        /*0028*/ 	.byte	0x04, 0x1c
        /*002a*/ 	.short	(.L_268 - .L_267)


	//   ....[0]....
.L_267:
        /*002c*/ 	.word	0x00000010


	//----- nvinfo : EIATTR_MAX_THREADS
	.align		4
.L_268:
        /*0030*/ 	.byte	0x04, 0x05
        /*0032*/ 	.short	(.L_270 - .L_269)
.L_269:
        /*0034*/ 	.word	0x00000180
        /*0038*/ 	.word	0x00000001
        /*003c*/ 	.word	0x00000001


	//----- nvinfo : EIATTR_CBANK_PARAM_SIZE
	.align		4
.L_270:
        /*0040*/ 	.byte	0x03, 0x19
        /*0042*/ 	.short	0x0680


	//----- nvinfo : EIATTR_PARAM_CBANK
	.align		4
        /*0044*/ 	.byte	0x04, 0x0a
        /*0046*/ 	.short	(.L_272 - .L_271)
	.align		4
.L_271:
        /*0048*/ 	.word	index@(.nv.constant0._ZN7cutlass13device_kernelIN5flash11enable_sm90INS1_16FlashAttnBwdSm90INS1_25CollectiveMainloopBwdSm90ILi2ELi1ELi1EN4cute5tupleIJNS5_1CILi1EEES8_S8_EEENS6_IJNS7_ILi64EEENS7_ILi80EEENS7_ILi256EEEEEENS_6half_tEfNS_4arch4Sm90ELb0ELb1ELb1ELb1ELb0ELb0ELb1ELb1ELi2ELi1ELi1ELi1ELb0EEENS1_24CollectiveEpilogueBwdGQAISD_fSG_Li256ELb1ELb0EEENS1_19SingleTileSchedulerILb1ELb0ELb0ELi80EEEEEEEEEvNT_6ParamsE)
        /*004c*/ 	.short	0x0380
        /*004e*/ 	.short	0x0680


	//----- nvinfo : EIATTR_SW_WAR
	.align		4
.L_272:
        /*0050*/ 	.byte	0x04, 0x36
        /*0052*/ 	.short	(.L_274 - .L_273)
.L_273:
        /*0054*/ 	.word	0x00000008
.L_274:


//--------------------- .nv.info._ZN7cutlass13device_kernelIN5flash11enable_sm90INS1_16FlashAttnBwdSm90INS1_25CollectiveMainloopBwdSm90ILi2ELi1ELi1EN4cute5tupleIJNS5_1CILi1EEES8_S8_EEENS6_IJNS7_ILi64EEENS7_ILi80EEENS7_ILi256EEEEEENS_6half_tEfNS_4arch4Sm90ELb1ELb0ELb1ELb0ELb0ELb0ELb1ELb1ELi2ELi1ELi1ELi1ELb0EEENS1_21CollectiveEpilogueBwdISD_SE_SG_Li256ELb0ELb1ELi2EEENS1_25SingleTileBwdLPTSchedulerILb0ELi80ELb0EEEEEEEEEvNT_6ParamsE --------------------------
	.section	.nv.info._ZN7cutlass13device_kernelIN5flash11enable_sm90INS1_16FlashAttnBwdSm90INS1_25CollectiveMainloopBwdSm90ILi2ELi1ELi1EN4cute5tupleIJNS5_1CILi1EEES8_S8_EEENS6_IJNS7_ILi64EEENS7_ILi80EEENS7_ILi256EEEEEENS_6half_tEfNS_4arch4Sm90ELb1ELb0ELb1ELb0ELb0ELb0ELb1ELb1ELi2ELi1ELi1ELi1ELb0EEENS1_21CollectiveEpilogueBwdISD_SE_SG_Li256ELb0ELb1ELi2EEENS1_25SingleTileBwdLPTSchedulerILb0ELi80ELb0EEEEEEEEEvNT_6ParamsE,"",@"SHT_CUDA_INFO"
	.sectionflags	@""
	.align	4


	//----- nvinfo : EIATTR_CUDA_API_VERSION
	.align		4
        /*0000*/ 	.byte	0x04, 0x37
        /*0002*/ 	.short	(.L_276 - .L_275)
.L_275:
        /*0004*/ 	.word	0x00000082


	//----- nvinfo : EIATTR_KPARAM_INFO
	.align		4
.L_276:
        /*0008*/ 	.byte	0x04, 0x17
        /*000a*/ 	.short	(.L_278 - .L_277)
.L_277:
        /*000c*/ 	.word	0x00000000
        /*0010*/ 	.short	0x0000
        /*0012*/ 	.short	0x0000
        /*0014*/ 	.byte	0x00, 0xf0, 0x01, 0x24


	//----- nvinfo : EIATTR_SPARSE_MMA_MASK
	.align		4
.L_278:
        /*0018*/ 	.byte	0x03, 0x50
        /*001a*/ 	.short	0x0000


	//----- nvinfo : EIATTR_MAXREG_COUNT
	.align		4
        /*001c*/ 	.byte	0x03, 0x1b
        /*001e*/ 	.short	0x00a8


	//----- nvinfo : EIATTR_MERCURY_ISA_VERSION
	.align		4
        /*0020*/ 	.byte	0x03, 0x5f
        /*0022*/ 	.short	0x0101


	//----- nvinfo : EIATTR_VRC_CTA_INIT_COUNT
	.align		4
        /*0024*/ 	.byte	0x02, 0x4a
	.zero		1
	.zero		1


	//----- nvinfo : EIATTR_EXIT_INSTR_OFFSETS
	.align		4
        /*0028*/ 	.byte	0x04, 0x1c
        /*002a*/ 	.short	(.L_280 - .L_279)


	//   ....[0]....
.L_279:
        /*002c*/ 	.word	0x00000010


	//----- nvinfo : EIATTR_MAX_THREADS
	.align		4
.L_280:
        /*0030*/ 	.byte	0x04, 0x05
        /*0032*/ 	.short	(.L_282 - .L_281)
.L_281:
        /*0034*/ 	.word	0x00000180
        /*0038*/ 	.word	0x00000001
        /*003c*/ 	.word	0x00000001


	//----- nvinfo : EIATTR_CBANK_PARAM_SIZE
	.align		4
.L_282:
        /*0040*/ 	.byte	0x03, 0x19
        /*0042*/ 	.short	0x0900


	//----- nvinfo : EIATTR_PARAM_CBANK
	.align		4
        /*0044*/ 	.byte	0x04, 0x0a
        /*0046*/ 	.short	(.L_284 - .L_283)
	.align		4
.L_283:
        /*0048*/ 	.word	index@(.nv.constant0._ZN7cutlass13device_kernelIN5flash11enable_sm90INS1_16FlashAttnBwdSm90INS1_25CollectiveMainloopBwdSm90ILi2ELi1ELi1EN4cute5tupleIJNS5_1CILi1EEES8_S8_EEENS6_IJNS7_ILi64EEENS7_ILi80EEENS7_ILi256EEEEEENS_6half_tEfNS_4arch4Sm90ELb1ELb0ELb1ELb0ELb0ELb0ELb1ELb1ELi2ELi1ELi1ELi1ELb0EEENS1_21CollectiveEpilogueBwdISD_SE_SG_Li256ELb0ELb1ELi2EEENS1_25SingleTileBwdLPTSchedulerILb0ELi80ELb0EEEEEEEEEvNT_6ParamsE)
        /*004c*/ 	.short	0x0380
        /*004e*/ 	.short	0x0900


	//----- nvinfo : EIATTR_SW_WAR
	.align		4
.L_284:
        /*0050*/ 	.byte	0x04, 0x36
        /*0052*/ 	.short	(.L_286 - .L_285)
.L_285:
        /*0054*/ 	.word	0x00000008
.L_286:


//--------------------- .nv.info._ZN7cutlass13device_kernelIN5flash11enable_sm90INS1_16FlashAttnBwdSm90INS1_25CollectiveMainloopBwdSm90ILi2ELi1ELi1EN4cute5tupleIJNS5_1CILi1EEES8_S8_EEENS6_IJNS7_ILi64EEENS7_ILi80EEENS7_ILi256EEEEEENS_6half_tEfNS_4arch4Sm90ELb1ELb0ELb1ELb0ELb0ELb0ELb1ELb1ELi2ELi1ELi1ELi1ELb0EEENS1_24CollectiveEpilogueBwdGQAISD_fSG_Li256ELb0ELb0EEENS1_25SingleTileBwdLPTSchedulerILb0ELi80ELb0EEEEEEEEEvNT_6ParamsE --------------------------
	.section	.nv.info._ZN7cutlass13device_kernelIN5flash11enable_sm90INS1_16FlashAttnBwdSm90INS1_25CollectiveMainloopBwdSm90ILi2ELi1ELi1EN4cute5tupleIJNS5_1CILi1EEES8_S8_EEENS6_IJNS7_ILi64EEENS7_ILi80EEENS7_ILi256EEEEEENS_6half_tEfNS_4arch4Sm90ELb1ELb0ELb1ELb0ELb0ELb0ELb1ELb1ELi2ELi1ELi1ELi1ELb0EEENS1_24CollectiveEpilogueBwdGQAISD_fSG_Li256ELb0ELb0EEENS1_25SingleTileBwdLPTSchedulerILb0ELi80ELb0EEEEEEEEEvNT_6ParamsE,"",@"SHT_CUDA_INFO"
	.sectionflags	@""
	.align	4


	//----- nvinfo : EIATTR_CUDA_API_VERSION
	.align		4
        /*0000*/ 	.byte	0x04, 0x37
        /*0002*/ 	.short	(.L_288 - .L_287)
.L_287:
        /*0004*/ 	.word	0x00000082


	//----- nvinfo : EIATTR_KPARAM_INFO
	.align		4
.L_288:
        /*0008*/ 	.byte	0x04, 0x17
        /*000a*/ 	.short	(.L_290 - .L_289)
.L_289:
        /*000c*/ 	.word	0x00000000
        /*0010*/ 	.short	0x0000
        /*0012*/ 	.short	0x0000
        /*0014*/ 	.byte	0x00, 0xf0, 0x01, 0x1c


	//----- nvinfo : EIATTR_SPARSE_MMA_MASK
	.align		4
.L_290:
        /*0018*/ 	.byte	0x03, 0x50
        /*001a*/ 	.short	0x0000


	//----- nvinfo : EIATTR_MAXREG_COUNT
	.align		4
        /*001c*/ 	.byte	0x03, 0x1b
        /*001e*/ 	.short	0x00a8


	//----- nvinfo : EIATTR_MERCURY_ISA_VERSION
	.align		4
        /*0020*/ 	.byte	0x03, 0x5f
        /*0022*/ 	.short	0x0101


	//----- nvinfo : EIATTR_VRC_CTA_INIT_COUNT
	.align		4
        /*0024*/ 	.byte	0x02, 0x4a
	.zero		1
	.zero		1


	//----- nvinfo : EIATTR_EXIT_INSTR_OFFSETS
	.align		4
        /*0028*/ 	.byte	0x04, 0x1c
        /*002a*/ 	.short	(.L_292 - .L_291)


	//   ....[0]....
.L_291:
        /*002c*/ 	.word	0x00000010


	//----- nvinfo : EIATTR_MAX_THREADS
	.align		4
.L_292:
        /*0030*/ 	.byte	0x04, 0x05
        /*0032*/ 	.short	(.L_294 - .L_293)
.L_293:
        /*0034*/ 	.word	0x00000180
        /*0038*/ 	.word	0x00000001
        /*003c*/ 	.word	0x00000001


	//----- nvinfo : EIATTR_CBANK_PARAM_SIZE
	.align		4
.L_294:
        /*0040*/ 	.byte	0x03, 0x19
        /*0042*/ 	.short	0x0700


	//----- nvinfo : EIATTR_PARAM_CBANK
	.align		4
        /*0044*/ 	.byte	0x04, 0x0a
        /*0046*/ 	.short	(.L_296 - .L_295)
	.align		4
.L_295:
        /*0048*/ 	.word	index@(.nv.constant0._ZN7cutlass13device_kernelIN5flash11enable_sm90INS1_16FlashAttnBwdSm90INS1_25CollectiveMainloopBwdSm90ILi2ELi1ELi1EN4cute5tupleIJNS5_1CILi1EEES8_S8_EEENS6_IJNS7_ILi64EEENS7_ILi80EEENS7_ILi256EEEEEENS_6half_tEfNS_4arch4Sm90ELb1ELb0ELb1ELb0ELb0ELb0ELb1ELb1ELi2ELi1ELi1ELi1ELb0EEENS1_24CollectiveEpilogueBwdGQAISD_fSG_Li256ELb0ELb0EEENS1_25SingleTileBwdLPTSchedulerILb0ELi80ELb0EEEEEEEEEvNT_6ParamsE)
        /*004c*/ 	.short	0x0380
        /*004e*/ 	.short	0x0700


	//----- nvinfo : EIATTR_SW_WAR
	.align		4
.L_296:
        /*0050*/ 	.byte	0x04, 0x36
        /*0052*/ 	.short	(.L_298 - .L_297)
.L_297:
        /*0054*/ 	.word	0x00000008
.L_298:


//--------------------- .nv.info._ZN7cutlass13device_kernelIN5flash11enable_sm90INS1_16FlashAttnBwdSm90INS1_25CollectiveMainloopBwdSm90ILi2ELi1ELi1EN4cute5tupleIJNS5_1CILi1EEES8_S8_EEENS6_IJNS7_ILi64EEENS7_ILi80EEENS7_ILi256EEEEEENS_6half_tEfNS_4arch4Sm90ELb1ELb0ELb1ELb1ELb0ELb0ELb1ELb1ELi2ELi1ELi1ELi1ELb0EEENS1_21CollectiveEpilogueBwdISD_SE_SG_Li256ELb1ELb1ELi2EEENS1_25SingleTileBwdLPTSchedulerILb1ELi80ELb0EEEEEEEEEvNT_6ParamsE --------------------------
	.section	.nv.info._ZN7cutlass13device_kernelIN5flash11enable_sm90INS1_16FlashAttnBwdSm90INS1_25CollectiveMainloopBwdSm90ILi2ELi1ELi1EN4cute5tupleIJNS5_1CILi1EEES8_S8_EEENS6_IJNS7_ILi64EEENS7_ILi80EEENS7_ILi256EEEEEENS_6half_tEfNS_4arch4Sm90ELb1ELb0ELb1ELb1ELb0ELb0ELb1ELb1ELi2ELi1ELi1ELi1ELb0EEENS1_21CollectiveEpilogueBwdISD_SE_SG_Li256ELb1ELb1ELi2EEENS1_25SingleTileBwdLPTSchedulerILb1ELi80ELb0EEEEEEEEEvNT_6ParamsE,"",@"SHT_CUDA_INFO"
	.sectionflags	@""
	.align	4


	//----- nvinfo : EIATTR_CUDA_API_VERSION
	.align		4
        /*0000*/ 	.byte	0x04, 0x37
        /*0002*/ 	.short	(.L_300 - .L_299)
.L_299:
        /*0004*/ 	.word	0x00000082


	//----- nvinfo : EIATTR_KPARAM_INFO
	.align		4
.L_300:
        /*0008*/ 	.byte	0x04, 0x17
        /*000a*/ 	.short	(.L_302 - .L_301)
.L_301:
        /*000c*/ 	.word	0x00000000
        /*0010*/ 	.short	0x0000
        /*0012*/ 	.short	0x0000
        /*0014*/ 	.byte	0x00, 0xf0, 0x01, 0x1a


	//----- nvinfo : EIATTR_SPARSE_MMA_MASK
	.align		4
.L_302:
        /*0018*/ 	.byte	0x03, 0x50
        /*001a*/ 	.short	0x0000


	//----- nvinfo : EIATTR_MAXREG_COUNT
	.align		4
        /*001c*/ 	.byte	0x03, 0x1b
        /*001e*/ 	.short	0x00a8


	//----- nvinfo : EIATTR_MERCURY_ISA_VERSION
	.align		4
        /*0020*/ 	.byte	0x03, 0x5f
        /*0022*/ 	.short	0x0101


	//----- nvinfo : EIATTR_VRC_CTA_INIT_COUNT
	.align		4
        /*0024*/ 	.byte	0x02, 0x4a
	.zero		1
	.zero		1


	//----- nvinfo : EIATTR_EXIT_INSTR_OFFSETS
	.align		4
        /*0028*/ 	.byte	0x04, 0x1c
        /*002a*/ 	.short	(.L_304 - .L_303)


	//   ....[0]....
.L_303:
        /*002c*/ 	.word	0x00000010


	//----- nvinfo : EIATTR_MAX_THREADS
	.align		4
.L_304:
        /*0030*/ 	.byte	0x04, 0x05
        /*0032*/ 	.short	(.L_306 - .L_305)
.L_305:
        /*0034*/ 	.word	0x00000180
        /*0038*/ 	.word	0x00000001
        /*003c*/ 	.word	0x00000001


	//----- nvinfo : EIATTR_CBANK_PARAM_SIZE
	.align		4
.L_306:
        /*0040*/ 	.byte	0x03, 0x19
        /*0042*/ 	.short	0x0680


	//----- nvinfo : EIATTR_PARAM_CBANK
	.align		4
        /*0044*/ 	.byte	0x04, 0x0a
        /*0046*/ 	.short	(.L_308 - .L_307)
	.align		4
.L_307:
        /*0048*/ 	.word	index@(.nv.constant0._ZN7cutlass13device_kernelIN5flash11enable_sm90INS1_16FlashAttnBwdSm90INS1_25CollectiveMainloopBwdSm90ILi2ELi1ELi1EN4cute5tupleIJNS5_1CILi1EEES8_S8_EEENS6_IJNS7_ILi64EEENS7_ILi80EEENS7_ILi256EEEEEENS_6half_tEfNS_4arch4Sm90ELb1ELb0ELb1ELb1ELb0ELb0ELb1ELb1ELi2ELi1ELi1ELi1ELb0EEENS1_21CollectiveEpilogueBwdISD_SE_SG_Li256ELb1ELb1ELi2EEENS1_25SingleTileBwdLPTSchedulerILb1ELi80ELb0EEEEEEEEEvNT_6ParamsE)
        /*004c*/ 	.short	0x0380
        /*004e*/ 	.short	0x0680


	//----- nvinfo : EIATTR_SW_WAR
	.align		4
.L_308:
        /*0050*/ 	.byte	0x04, 0x36
        /*0052*/ 	.short	(.L_310 - .L_309)
.L_309:
        /*0054*/ 	.word	0x00000008
.L_310:


//--------------------- .nv.info._ZN7cutlass13device_kernelIN5flash11enable_sm90INS1_16FlashAttnBwdSm90INS1_25CollectiveMainloopBwdSm90ILi2ELi1ELi1EN4cute5tupleIJNS5_1CILi1EEES8_S8_EEENS6_IJNS7_ILi64EEENS7_ILi80EEENS7_ILi256EEEEEENS_6half_tEfNS_4arch4Sm90ELb1ELb0ELb1ELb1ELb0ELb0ELb1ELb1ELi2ELi1ELi1ELi1ELb0EEENS1_24CollectiveEpilogueBwdGQAISD_fSG_Li256ELb1ELb0EEENS1_25SingleTileBwdLPTSchedulerILb1ELi80ELb0EEEEEEEEEvNT_6ParamsE --------------------------
	.section	.nv.info._ZN7cutlass13device_kernelIN5flash11enable_sm90INS1_16FlashAttnBwdSm90INS1_25CollectiveMainloopBwdSm90ILi2ELi1ELi1EN4cute5tupleIJNS5_1CILi1EEES8_S8_EEENS6_IJNS7_ILi64EEENS7_ILi80EEENS7_ILi256EEEEEENS_6half_tEfNS_4arch4Sm90ELb1ELb0ELb1ELb1ELb0ELb0ELb1ELb1ELi2ELi1ELi1ELi1ELb0EEENS1_24CollectiveEpilogueBwdGQAISD_fSG_Li256ELb1ELb0EEENS1_25SingleTileBwdLPTSchedulerILb1ELi80ELb0EEEEEEEEEvNT_6ParamsE,"",@"SHT_CUDA_INFO"
	.sectionflags	@""
	.align	4


	//----- nvinfo : EIATTR_CUDA_API_VERSION
	.align		4
        /*0000*/ 	.byte	0x04, 0x37
        /*0002*/ 	.short	(.L_312 - .L_311)
.L_311:
        /*0004*/ 	.word	0x00000082


	//----- nvinfo : EIATTR_KPARAM_INFO
	.align		4
.L_312:
        /*0008*/ 	.byte	0x04, 0x17
        /*000a*/ 	.short	(.L_314 - .L_313)
.L_313:
        /*000c*/ 	.word	0x00000000
        /*0010*/ 	.short	0x0000
        /*0012*/ 	.short	0x0000
        /*0014*/ 	.byte	0x00, 0xf0, 0x01, 0x1c


	//----- nvinfo : EIATTR_SPARSE_MMA_MASK
	.align		4
.L_314:
        /*0018*/ 	.byte	0x03, 0x50
        /*001a*/ 	.short	0x0000


	//----- nvinfo : EIATTR_MAXREG_COUNT
	.align		4
        /*001c*/ 	.byte	0x03, 0x1b
        /*001e*/ 	.short	0x00a8


	//----- nvinfo : EIATTR_MERCURY_ISA_VERSION
	.align		4
        /*0020*/ 	.byte	0x03, 0x5f
        /*0022*/ 	.short	0x0101


	//----- nvinfo : EIATTR_VRC_CTA_INIT_COUNT
	.align		4
        /*0024*/ 	.byte	0x02, 0x4a
	.zero		1
	.zero		1


	//----- nvinfo : EIATTR_EXIT_INSTR_OFFSETS
	.align		4
        /*0028*/ 	.byte	0x04, 0x1c
        /*002a*/ 	.short	(.L_316 - .L_315)


	//   ....[0]....
.L_315:
        /*002c*/ 	.word	0x00000010


	//----- nvinfo : EIATTR_MAX_THREADS
	.align		4
.L_316:
        /*0030*/ 	.byte	0x04, 0x05
        /*0032*/ 	.short	(.L_318 - .L_317)
.L_317:
        /*0034*/ 	.word	0x00000180
        /*0038*/ 	.word	0x00000001
        /*003c*/ 	.word	0x00000001


	//----- nvinfo : EIATTR_CBANK_PARAM_SIZE
	.align		4
.L_318:
        /*0040*/ 	.byte	0x03, 0x19
        /*0042*/ 	.short	0x0700


	//----- nvinfo : EIATTR_PARAM_CBANK
	.align		4
        /*0044*/ 	.byte	0x04, 0x0a
        /*0046*/ 	.short	(.L_320 - .L_319)
	.align		4
.L_319:
        /*0048*/ 	.word	index@(.nv.constant0._ZN7cutlass13device_kernelIN5flash11enable_sm90INS1_16FlashAttnBwdSm90INS1_25CollectiveMainloopBwdSm90ILi2ELi1ELi1EN4cute5tupleIJNS5_1CILi1EEES8_S8_EEENS6_IJNS7_ILi64EEENS7_ILi80EEENS7_ILi256EEEEEENS_6half_tEfNS_4arch4Sm90ELb1ELb0ELb1ELb1ELb0ELb0ELb1ELb1ELi2ELi1ELi1ELi1ELb0EEENS1_24CollectiveEpilogueBwdGQAISD_fSG_Li256ELb1ELb0EEENS1_25SingleTileBwdLPTSchedulerILb1ELi80ELb0EEEEEEEEEvNT_6ParamsE)
        /*004c*/ 	.short	0x0380
        /*004e*/ 	.short	0x0700


	//----- nvinfo : EIATTR_SW_WAR
	.align		4
.L_320:
        /*0050*/ 	.byte	0x04, 0x36
        /*0052*/ 	.short	(.L_322 - .L_321)
.L_321:
        /*0054*/ 	.word	0x00000008
.L_322:


//--------------------- .nv.info._ZN7cutlass13device_kernelIN5flash11enable_sm90INS1_16FlashAttnBwdSm90INS1_25CollectiveMainloopBwdSm90ILi2ELi1ELi1EN4cute5tupleIJNS5_1CILi1EEES8_S8_EEENS6_IJNS7_ILi64EEENS7_ILi80EEENS7_ILi256EEEEEENS_6half_tEfNS_4arch4Sm90ELb0ELb0ELb0ELb0ELb0ELb0ELb1ELb1ELi2ELi1ELi1ELi1ELb0EEENS1_21CollectiveEpilogueBwdISD_SE_SG_Li256ELb0ELb1ELi2EEENS1_19SingleTileSchedulerILb0ELb0ELb0ELi80EEEEEEEEEvNT_6ParamsE --------------------------
	.section	.nv.info._ZN7cutlass13device_kernelIN5flash11enable_sm90INS1_16FlashAttnBwdSm90INS1_25CollectiveMainloopBwdSm90ILi2ELi1ELi1EN4cute5tupleIJNS5_1CILi1EEES8_S8_EEENS6_IJNS7_ILi64EEENS7_ILi80EEENS7_ILi256EEEEEENS_6half_tEfNS_4arch4Sm90ELb0ELb0ELb0ELb0ELb0ELb0ELb1ELb1ELi2ELi1ELi1ELi1ELb0EEENS1_21CollectiveEpilogueBwdISD_SE_SG_Li256ELb0ELb1ELi2EEENS1_19SingleTileSchedulerILb0ELb0ELb0ELi80EEEEEEEEEvNT_6ParamsE,"",@"SHT_CUDA_INFO"
	.sectionflags	@""
	.align	4


	//----- nvinfo : EIATTR_CUDA_API_VERSION
	.align		4
        /*0000*/ 	.byte	0x04, 0x37
        /*0002*/ 	.short	(.L_324 - .L_323)
.L_323:
        /*0004*/ 	.word	0x00000082


	//----- nvinfo : EIATTR_KPARAM_INFO
	.align		4
.L_324:
        /*0008*/ 	.byte	0x04, 0x17
        /*000a*/ 	.short	(.L_326 - .L_325)
.L_325:
        /*000c*/ 	.word	0x00000000
        /*0010*/ 	.short	0x0000
        /*0012*/ 	.short	0x0000
        /*0014*/ 	.byte	0x00, 0xf0, 0x01, 0x24


	//----- nvinfo : EIATTR_SPARSE_MMA_MASK
	.align		4
.L_326:
        /*0018*/ 	.byte	0x03, 0x50
        /*001a*/ 	.short	0x0000


	//----- nvinfo : EIATTR_MAXREG_COUNT
	.align		4
        /*001c*/ 	.byte	0x03, 0x1b
        /*001e*/ 	.short	0x00a8


	//----- nvinfo : EIATTR_MERCURY_ISA_VERSION
	.align		4
        /*0020*/ 	.byte	0x03, 0x5f
        /*0022*/ 	.short	0x0101


	//----- nvinfo : EIATTR_VRC_CTA_INIT_COUNT
	.align		4
        /*0024*/ 	.byte	0x02, 0x4a
	.zero		1
	.zero		1


	//----- nvinfo : EIATTR_EXIT_INSTR_OFFSETS
	.align		4
        /*0028*/ 	.byte	0x04, 0x1c
        /*002a*/ 	.short	(.L_328 - .L_327)


	//   ....[0]....
.L_327:
        /*002c*/ 	.word	0x00000010


	//----- nvinfo : EIATTR_MAX_THREADS
	.align		4
.L_328:
        /*0030*/ 	.byte	0x04, 0x05
        /*0032*/ 	.short	(.L_330 - .L_329)
.L_329:
        /*0034*/ 	.word	0x00000180
        /*0038*/ 	.word	0x00000001
        /*003c*/ 	.word	0x00000001


	//----- nvinfo : EIATTR_CBANK_PARAM_SIZE
	.align		4
.L_330:
        /*0040*/ 	.byte	0x03, 0x19
        /*0042*/ 	.short	0x0900


	//----- nvinfo : EIATTR_PARAM_CBANK
	.align		4
        /*0044*/ 	.byte	0x04, 0x0a
        /*0046*/ 	.short	(.L_332 - .L_331)
	.align		4
.L_331:
        /*0048*/ 	.word	index@(.nv.constant0._ZN7cutlass13device_kernelIN5flash11enable_sm90INS1_16FlashAttnBwdSm90INS1_25CollectiveMainloopBwdSm90ILi2ELi1ELi1EN4cute5tupleIJNS5_1CILi1EEES8_S8_EEENS6_IJNS7_ILi64EEENS7_ILi80EEENS7_ILi256EEEEEENS_6half_tEfNS_4arch4Sm90ELb0ELb0ELb0ELb0ELb0ELb0ELb1ELb1ELi2ELi1ELi1ELi1ELb0EEENS1_21CollectiveEpilogueBwdISD_SE_SG_Li256ELb0ELb1ELi2EEENS1_19SingleTileSchedulerILb0ELb0ELb0ELi80EEEEEEEEEvNT_6ParamsE)
        /*004c*/ 	.short	0x0380
        /*004e*/ 	.short	0x0900


	//----- nvinfo : EIATTR_SW_WAR
	.align		4
.L_332:
        /*0050*/ 	.byte	0x04, 0x36
        /*0052*/ 	.short	(.L_334 - .L_333)
.L_333:
        /*0054*/ 	.word	0x00000008
.L_334:


//--------------------- .nv.info._ZN7cutlass13device_kernelIN5flash11enable_sm90INS1_16FlashAttnBwdSm90INS1_25CollectiveMainloopBwdSm90ILi2ELi1ELi1EN4cute5tupleIJNS5_1CILi1EEES8_S8_EEENS6_IJNS7_ILi64EEENS7_ILi80EEENS7_ILi256EEEEEENS_6half_tEfNS_4arch4Sm90ELb0ELb0ELb0ELb0ELb0ELb0ELb1ELb1ELi2ELi1ELi1ELi1ELb0EEENS1_24CollectiveEpilogueBwdGQAISD_fSG_Li256ELb0ELb0EEENS1_19SingleTileSchedulerILb0ELb0ELb0ELi80EEEEEEEEEvNT_6ParamsE --------------------------
	.section	.nv.info._ZN7cutlass13device_kernelIN5flash11enable_sm90INS1_16FlashAttnBwdSm90INS1_25CollectiveMainloopBwdSm90ILi2ELi1ELi1EN4cute5tupleIJNS5_1CILi1EEES8_S8_EEENS6_IJNS7_ILi64EEENS7_ILi80EEENS7_ILi256EEEEEENS_6half_tEfNS_4arch4Sm90ELb0ELb0ELb0ELb0ELb0ELb0ELb1ELb1ELi2ELi1ELi1ELi1ELb0EEENS1_24CollectiveEpilogueBwdGQAISD_fSG_Li256ELb0ELb0EEENS1_19SingleTileSchedulerILb0ELb0ELb0ELi80EEEEEEEEEvNT_6ParamsE,"",@"SHT_CUDA_INFO"
	.sectionflags	@""
	.align	4


	//----- nvinfo : EIATTR_CUDA_API_VERSION
	.align		4
        /*0000*/ 	.byte	0x04, 0x37
        /*0002*/ 	.short	(.L_336 - .L_335)
.L_335:
        /*0004*/ 	.word	0x00000082


	//----- nvinfo : EIATTR_KPARAM_INFO
	.align		4
.L_336:
        /*0008*/ 	.byte	0x04, 0x17
        /*000a*/ 	.short	(.L_338 - .L_337)
.L_337:
        /*000c*/ 	.word	0x00000000
        /*0010*/ 	.short	0x0000
        /*0012*/ 	.short	0x0000
        /*0014*/ 	.byte	0x00, 0xf0, 0x01, 0x1a


	//----- nvinfo : EIATTR_SPARSE_MMA_MASK
	.align		4
.L_338:
        /*0018*/ 	.byte	0x03, 0x50
        /*001a*/ 	.short	0x0000


	//----- nvinfo : EIATTR_MAXREG_COUNT
	.align		4
        /*001c*/ 	.byte	0x03, 0x1b
        /*001e*/ 	.short	0x00a8


	//----- nvinfo : EIATTR_MERCURY_ISA_VERSION
	.align		4
        /*0020*/ 	.byte	0x03, 0x5f
        /*0022*/ 	.short	0x0101


	//----- nvinfo : EIATTR_VRC_CTA_INIT_COUNT
	.align		4
        /*0024*/ 	.byte	0x02, 0x4a
	.zero		1
	.zero		1


	//----- nvinfo : EIATTR_EXIT_INSTR_OFFSETS
	.align		4
        /*0028*/ 	.byte	0x04, 0x1c
        /*002a*/ 	.short	(.L_340 - .L_339)


	//   ....[0]....
.L_339:
        /*002c*/ 	.word	0x00000010


	//----- nvinfo : EIATTR_MAX_THREADS
	.align		4
.L_340:
        /*0030*/ 	.byte	0x04, 0x05
        /*0032*/ 	.short	(.L_342 - .L_341)
.L_341:
        /*0034*/ 	.word	0x00000180
        /*0038*/ 	.word	0x00000001
        /*003c*/ 	.word	0x00000001


	//----- nvinfo : EIATTR_CBANK_PARAM_SIZE
	.align		4
.L_342:
        /*0040*/ 	.byte	0x03, 0x19
        /*0042*/ 	.short	0x0680


	//----- nvinfo : EIATTR_PARAM_CBANK
	.align		4
        /*0044*/ 	.byte	0x04, 0x0a
        /*0046*/ 	.short	(.L_344 - .L_343)
	.align		4
.L_343:
        /*0048*/ 	.word	index@(.nv.constant0._ZN7cutlass13device_kernelIN5flash11enable_sm90INS1_16FlashAttnBwdSm90INS1_25CollectiveMainloopBwdSm90ILi2ELi1ELi1EN4cute5tupleIJNS5_1CILi1EEES8_S8_EEENS6_IJNS7_ILi64EEENS7_ILi80EEENS7_ILi256EEEEEENS_6half_tEfNS_4arch4Sm90ELb0ELb0ELb0ELb0ELb0ELb0ELb1ELb1ELi2ELi1ELi1ELi1ELb0EEENS1_24CollectiveEpilogueBwdGQAISD_fSG_Li256ELb0ELb0EEENS1_19SingleTileSchedulerILb0ELb0ELb0ELi80EEEEEEEEEvNT_6ParamsE)
        /*004c*/ 	.short	0x0380
        /*004e*/ 	.short	0x0680


	//----- nvinfo : EIATTR_SW_WAR
	.align		4
.L_344:
        /*0050*/ 	.byte	0x04, 0x36
        /*0052*/ 	.short	(.L_346 - .L_345)
.L_345:
        /*0054*/ 	.word	0x00000008
.L_346:


//--------------------- .nv.info._ZN7cutlass13device_kernelIN5flash11enable_sm90INS1_16FlashAttnBwdSm90INS1_25CollectiveMainloopBwdSm90ILi2ELi1ELi1EN4cute5tupleIJNS5_1CILi1EEES8_S8_EEENS6_IJNS7_ILi64EEENS7_ILi80EEENS7_ILi256EEEEEENS_6half_tEfNS_4arch4Sm90ELb0ELb0ELb0ELb1ELb0ELb0ELb1ELb1ELi2ELi1ELi1ELi1ELb0EEENS1_21CollectiveEpilogueBwdISD_SE_SG_Li256ELb1ELb1ELi2EEENS1_19SingleTileSchedulerILb1ELb0ELb0ELi80EEEEEEEEEvNT_6ParamsE --------------------------
	.section	.nv.info._ZN7cutlass13device_kernelIN5flash11enable_sm90INS1_16FlashAttnBwdSm90INS1_25CollectiveMainloopBwdSm90ILi2ELi1ELi1EN4cute5tupleIJNS5_1CILi1EEES8_S8_EEENS6_IJNS7_ILi64EEENS7_ILi80EEENS7_ILi256EEEEEENS_6half_tEfNS_4arch4Sm90ELb0ELb0ELb0ELb1ELb0ELb0ELb1ELb1ELi2ELi1ELi1ELi1ELb0EEENS1_21CollectiveEpilogueBwdISD_SE_SG_Li256ELb1ELb1ELi2EEENS1_19SingleTileSchedulerILb1ELb0ELb0ELi80EEEEEEEEEvNT_6ParamsE,"",@"SHT_CUDA_INFO"
	.sectionflags	@""
	.align	4


	//----- nvinfo : EIATTR_CUDA_API_VERSION
	.align		4
        /*0000*/ 	.byte	0x04, 0x37
        /*0002*/ 	.short	(.L_348 - .L_347)
.L_347:
        /*0004*/ 	.word	0x00000082


	//----- nvinfo : EIATTR_KPARAM_INFO
	.align		4
.L_348:
        /*0008*/ 	.byte	0x04, 0x17
        /*000a*/ 	.short	(.L_350 - .L_349)
.L_349:
        /*000c*/ 	.word	0x00000000
        /*0010*/ 	.short	0x0000
        /*0012*/ 	.short	0x0000
        /*0014*/ 	.byte	0x00, 0xf0, 0x01, 0x1a


	//----- nvinfo : EIATTR_SPARSE_MMA_MASK
	.align		4
.L_350:
        /*0018*/ 	.byte	0x03, 0x50
        /*001a*/ 	.short	0x0000


	//----- nvinfo : EIATTR_MAXREG_COUNT
	.align		4
        /*001c*/ 	.byte	0x03, 0x1b
        /*001e*/ 	.short	0x00a8


	//----- nvinfo : EIATTR_MERCURY_ISA_VERSION
	.align		4
        /*0020*/ 	.byte	0x03, 0x5f
        /*0022*/ 	.short	0x0101


	//----- nvinfo : EIATTR_VRC_CTA_INIT_COUNT
	.align		4
        /*0024*/ 	.byte	0x02, 0x4a
	.zero		1
	.zero		1


	//----- nvinfo : EIATTR_EXIT_INSTR_OFFSETS
	.align		4
        /*0028*/ 	.byte	0x04, 0x1c
        /*002a*/ 	.short	(.L_352 - .L_351)


	//   ....[0]....
.L_351:
        /*002c*/ 	.word	0x00000010


	//----- nvinfo : EIATTR_MAX_THREADS
	.align		4
.L_352:
        /*0030*/ 	.byte	0x04, 0x05
        /*0032*/ 	.short	(.L_354 - .L_353)
.L_353:
        /*0034*/ 	.word	0x00000180
        /*0038*/ 	.word	0x00000001
        /*003c*/ 	.word	0x00000001


	//----- nvinfo : EIATTR_CBANK_PARAM_SIZE
	.align		4
.L_354:
        /*0040*/ 	.byte	0x03, 0x19
        /*0042*/ 	.short	0x0680


	//----- nvinfo : EIATTR_PARAM_CBANK
	.align		4
        /*0044*/ 	.byte	0x04, 0x0a
        /*0046*/ 	.short	(.L_356 - .L_355)
	.align		4
.L_355:
        /*0048*/ 	.word	index@(.nv.constant0._ZN7cutlass13device_kernelIN5flash11enable_sm90INS1_16FlashAttnBwdSm90INS1_25CollectiveMainloopBwdSm90ILi2ELi1ELi1EN4cute5tupleIJNS5_1CILi1EEES8_S8_EEENS6_IJNS7_ILi64EEENS7_ILi80EEENS7_ILi256EEEEEENS_6half_tEfNS_4arch4Sm90ELb0ELb0ELb0ELb1ELb0ELb0ELb1ELb1ELi2ELi1ELi1ELi1ELb0EEENS1_21CollectiveEpilogueBwdISD_SE_SG_Li256ELb1ELb1ELi2EEENS1_19SingleTileSchedulerILb1ELb0ELb0ELi80EEEEEEEEEvNT_6ParamsE)
        /*004c*/ 	.short	0x0380
        /*004e*/ 	.short	0x0680


	//----- nvinfo : EIATTR_SW_WAR
	.align		4
.L_356:
        /*0050*/ 	.byte	0x04, 0x36
        /*0052*/ 	.short	(.L_358 - .L_357)
.L_357:
        /*0054*/ 	.word	0x00000008
.L_358:


//--------------------- .nv.info._ZN7cutlass13device_kernelIN5flash11enable_sm90INS1_16FlashAttnBwdSm90INS1_25CollectiveMainloopBwdSm90ILi2ELi1ELi1EN4cute5tupleIJNS5_1CILi1EEES8_S8_EEENS6_IJNS7_ILi64EEENS7_ILi80EEENS7_ILi256EEEEEENS_6half_tEfNS_4arch4Sm90ELb0ELb0ELb0ELb1ELb0ELb0ELb1ELb1ELi2ELi1ELi1ELi1ELb0EEENS1_24CollectiveEpilogueBwdGQAISD_fSG_Li256ELb1ELb0EEENS1_19SingleTileSchedulerILb1ELb0ELb0ELi80EEEEEEEEEvNT_6ParamsE --------------------------
	.section	.nv.info._ZN7cutlass13device_kernelIN5flash11enable_sm90INS1_16FlashAttnBwdSm90INS1_25CollectiveMainloopBwdSm90ILi2ELi1ELi1EN4cute5tupleIJNS5_1CILi1EEES8_S8_EEENS6_IJNS7_ILi64EEENS7_ILi80EEENS7_ILi256EEEEEENS_6half_tEfNS_4arch4Sm90ELb0ELb0ELb0ELb1ELb0ELb0ELb1ELb1ELi2ELi1ELi1ELi1ELb0EEENS1_24CollectiveEpilogueBwdGQAISD_fSG_Li256ELb1ELb0EEENS1_19SingleTileSchedulerILb1ELb0ELb0ELi80EEEEEEEEEvNT_6ParamsE,"",@"SHT_CUDA_INFO"
	.sectionflags	@""
	.align	4


	//----- nvinfo : EIATTR_CUDA_API_VERSION
	.align		4
        /*0000*/ 	.byte	0x04, 0x37
        /*0002*/ 	.short	(.L_360 - .L_359)
.L_359:
        /*0004*/ 	.word	0x00000082


	//----- nvinfo : EIATTR_KPARAM_INFO
	.align		4
.L_360:
        /*0008*/ 	.byte	0x04, 0x17
        /*000a*/ 	.short	(.L_362 - .L_361)
.L_361:
        /*000c*/ 	.word	0x00000000
        /*0010*/ 	.short	0x0000
        /*0012*/ 	.short	0x0000
        /*0014*/ 	.byte	0x00, 0xf0, 0x01, 0x1a


	//----- nvinfo : EIATTR_SPARSE_MMA_MASK
	.align		4
.L_362:
        /*0018*/ 	.byte	0x03, 0x50
        /*001a*/ 	.short	0x0000


	//----- nvinfo : EIATTR_MAXREG_COUNT
	.align		4
        /*001c*/ 	.byte	0x03, 0x1b
        /*001e*/ 	.short	0x00a8


	//----- nvinfo : EIATTR_MERCURY_ISA_VERSION
	.align		4
        /*0020*/ 	.byte	0x03, 0x5f
        /*0022*/ 	.short	0x0101


	//----- nvinfo : EIATTR_VRC_CTA_INIT_COUNT
	.align		4
        /*0024*/ 	.byte	0x02, 0x4a
	.zero		1
	.zero		1


	//----- nvinfo : EIATTR_EXIT_INSTR_OFFSETS
	.align		4
        /*0028*/ 	.byte	0x04, 0x1c
        /*002a*/ 	.short	(.L_364 - .L_363)


	//   ....[0]....
.L_363:
        /*002c*/ 	.word	0x00000010


	//----- nvinfo : EIATTR_MAX_THREADS
	.align		4
.L_364:
        /*0030*/ 	.byte	0x04, 0x05
        /*0032*/ 	.short	(.L_366 - .L_365)
.L_365:
        /*0034*/ 	.word	0x00000180
        /*0038*/ 	.word	0x00000001
        /*003c*/ 	.word	0x00000001


	//----- nvinfo : EIATTR_CBANK_PARAM_SIZE
	.align		4
.L_366:
        /*0040*/ 	.byte	0x03, 0x19
        /*0042*/ 	.short	0x0680


	//----- nvinfo : EIATTR_PARAM_CBANK
	.align		4
        /*0044*/ 	.byte	0x04, 0x0a
        /*0046*/ 	.short	(.L_368 - .L_367)
	.align		4
.L_367:
        /*0048*/ 	.word	index@(.nv.constant0._ZN7cutlass13device_kernelIN5flash11enable_sm90INS1_16FlashAttnBwdSm90INS1_25CollectiveMainloopBwdSm90ILi2ELi1ELi1EN4cute5tupleIJNS5_1CILi1EEES8_S8_EEENS6_IJNS7_ILi64EEENS7_ILi80EEENS7_ILi256EEEEEENS_6half_tEfNS_4arch4Sm90ELb0ELb0ELb0ELb1ELb0ELb0ELb1ELb1ELi2ELi1ELi1ELi1ELb0EEENS1_24CollectiveEpilogueBwdGQAISD_fSG_Li256ELb1ELb0EEENS1_19SingleTileSchedulerILb1ELb0ELb0ELi80EEEEEEEEEvNT_6ParamsE)
        /*004c*/ 	.short	0x0380
        /*004e*/ 	.short	0x0680


	//----- nvinfo : EIATTR_SW_WAR
	.align		4
.L_368:
        /*0050*/ 	.byte	0x04, 0x36
        /*0052*/ 	.short	(.L_370 - .L_369)
.L_369:
        /*0054*/ 	.word	0x00000008
.L_370:


//--------------------- .nv.info._ZN7cutlass13device_kernelIN5flash11enable_sm90INS1_16FlashAttnBwdSm90INS1_25CollectiveMainloopBwdSm90ILi2ELi1ELi1EN4cute5tupleIJNS5_1CILi1EEES8_S8_EEENS6_IJNS7_ILi64EEENS7_ILi80EEENS7_ILi256EEEEEENS_6half_tEfNS_4arch4Sm90ELb0ELb1ELb0ELb0ELb0ELb0ELb1ELb1ELi2ELi1ELi1ELi1ELb0EEENS1_21CollectiveEpilogueBwdISD_SE_SG_Li256ELb0ELb1ELi2EEENS1_19SingleTileSchedulerILb0ELb0ELb0ELi80EEEEEEEEEvNT_6ParamsE --------------------------
	.section	.nv.info._ZN7cutlass13device_kernelIN5flash11enable_sm90INS1_16FlashAttnBwdSm90INS1_25CollectiveMainloopBwdSm90ILi2ELi1ELi1EN4cute5tupleIJNS5_1CILi1EEES8_S8_EEENS6_IJNS7_ILi64EEENS7_ILi80EEENS7_ILi256EEEEEENS_6half_tEfNS_4arch4Sm90ELb0ELb1ELb0ELb0ELb0ELb0ELb1ELb1ELi2ELi1ELi1ELi1ELb0EEENS1_21CollectiveEpilogueBwdISD_SE_SG_Li256ELb0ELb1ELi2EEENS1_19SingleTileSchedulerILb0ELb0ELb0ELi80EEEEEEEEEvNT_6ParamsE,"",@"SHT_CUDA_INFO"
	.sectionflags	@""
	.align	4


	//----- nvinfo : EIATTR_CUDA_API_VERSION
	.align		4
        /*0000*/ 	.byte	0x04, 0x37
        /*0002*/ 	.short	(.L_372 - .L_371)
.L_371:
        /*0004*/ 	.word	0x00000082


	//----- nvinfo : EIATTR_KPARAM_INFO
	.align		4
.L_372:
        /*0008*/ 	.byte	0x04, 0x17
        /*000a*/ 	.short	(.L_374 - .L_373)
.L_373:
        /*000c*/ 	.word	0x00000000
        /*0010*/ 	.short	0x0000
        /*0012*/ 	.short	0x0000
        /*0014*/ 	.byte	0x00, 0xf0, 0x01, 0x24


	//----- nvinfo : EIATTR_SPARSE_MMA_MASK
	.align		4
.L_374:
        /*0018*/ 	.byte	0x03, 0x50
        /*001a*/ 	.short	0x0000


	//----- nvinfo : EIATTR_MAXREG_COUNT
	.align		4
        /*001c*/ 	.byte	0x03, 0x1b
        /*001e*/ 	.short	0x00a8


	//----- nvinfo : EIATTR_MERCURY_ISA_VERSION
	.align		4
        /*0020*/ 	.byte	0x03, 0x5f
        /*0022*/ 	.short	0x0101


	//----- nvinfo : EIATTR_VRC_CTA_INIT_COUNT
	.align		4
        /*0024*/ 	.byte	0x02, 0x4a
	.zero		1
	.zero		1


	//----- nvinfo : EIATTR_EXIT_INSTR_OFFSETS
	.align		4
        /*0028*/ 	.byte	0x04, 0x1c
        /*002a*/ 	.short	(.L_376 - .L_375)


	//   ....[0]....
.L_375:
        /*002c*/ 	.word	0x00000010


	//----- nvinfo : EIATTR_MAX_THREADS
	.align		4
.L_376:
        /*0030*/ 	.byte	0x04, 0x05
        /*0032*/ 	.short	(.L_378 - .L_377)
.L_377:
        /*0034*/ 	.word	0x00000180
        /*0038*/ 	.word	0x00000001
        /*003c*/ 	.word	0x00000001


	//----- nvinfo : EIATTR_CBANK_PARAM_SIZE
	.align		4
.L_378:
        /*0040*/ 	.byte	0x03, 0x19
        /*0042*/ 	.short	0x0900


	//----- nvinfo : EIATTR_PARAM_CBANK
	.align		4
        /*0044*/ 	.byte	0x04, 0x0a
        /*0046*/ 	.short	(.L_380 - .L_379)
	.align		4
.L_379:
        /*0048*/ 	.word	index@(.nv.constant0._ZN7cutlass13device_kernelIN5flash11enable_sm90INS1_16FlashAttnBwdSm90INS1_25CollectiveMainloopBwdSm90ILi2ELi1ELi1EN4cute5tupleIJNS5_1CILi1EEES8_S8_EEENS6_IJNS7_ILi64EEENS7_ILi80EEENS7_ILi256EEEEEENS_6half_tEfNS_4arch4Sm90ELb0ELb1ELb0ELb0ELb0ELb0ELb1ELb1ELi2ELi1ELi1ELi1ELb0EEENS1_21CollectiveEpilogueBwdISD_SE_SG_Li256ELb0ELb1ELi2EEENS1_19SingleTileSchedulerILb0ELb0ELb0ELi80EEEEEEEEEvNT_6ParamsE)
        /*004c*/ 	.short	0x0380
        /*004e*/ 	.short	0x0900


	//----- nvinfo : EIATTR_SW_WAR
	.align		4
.L_380:
        /*0050*/ 	.byte	0x04, 0x36
        /*0052*/ 	.short	(.L_382 - .L_381)
.L_381:
        /*0054*/ 	.word	0x00000008
.L_382:


//--------------------- .nv.info._ZN7cutlass13device_kernelIN5flash11enable_sm90INS1_16FlashAttnBwdSm90INS1_25CollectiveMainloopBwdSm90ILi2ELi1ELi1EN4cute5tupleIJNS5_1CILi1EEES8_S8_EEENS6_IJNS7_ILi64EEENS7_ILi80EEENS7_ILi256EEEEEENS_6half_tEfNS_4arch4Sm90ELb0ELb1ELb0ELb0ELb0ELb0ELb1ELb1ELi2ELi1ELi1ELi1ELb0EEENS1_24CollectiveEpilogueBwdGQAISD_fSG_Li256ELb0ELb0EEENS1_19SingleTileSchedulerILb0ELb0ELb0ELi80EEEEEEEEEvNT_6ParamsE --------------------------
	.section	.nv.info._ZN7cutlass13device_kernelIN5flash11enable_sm90INS1_16FlashAttnBwdSm90INS1_25CollectiveMainloopBwdSm90ILi2ELi1ELi1EN4cute5tupleIJNS5_1CILi1EEES8_S8_EEENS6_IJNS7_ILi64EEENS7_ILi80EEENS7_ILi256EEEEEENS_6half_tEfNS_4arch4Sm90ELb0ELb1ELb0ELb0ELb0ELb0ELb1ELb1ELi2ELi1ELi1ELi1ELb0EEENS1_24CollectiveEpilogueBwdGQAISD_fSG_Li256ELb0ELb0EEENS1_19SingleTileSchedulerILb0ELb0ELb0ELi80EEEEEEEEEvNT_6ParamsE,"",@"SHT_CUDA_INFO"
	.sectionflags	@""
	.align	4


	//----- nvinfo : EIATTR_CUDA_API_VERSION
	.align		4
        /*0000*/ 	.byte	0x04, 0x37
        /*0002*/ 	.short	(.L_384 - .L_383)
.L_383:
        /*0004*/ 	.word	0x00000082


	//----- nvinfo : EIATTR_KPARAM_INFO
	.align		4
.L_384:
        /*0008*/ 	.byte	0x04, 0x17
        /*000a*/ 	.short	(.L_386 - .L_385)
.L_385:
        /*000c*/ 	.word	0x00000000
        /*0010*/ 	.short	0x0000
        /*0012*/ 	.short	0x0000
        /*0014*/ 	.byte	0x00, 0xf0, 0x01, 0x1a


	//----- nvinfo : EIATTR_SPARSE_MMA_MASK
	.align		4
.L_386:
        /*0018*/ 	.byte	0x03, 0x50
        /*001a*/ 	.short	0x0000


	//----- nvinfo : EIATTR_MAXREG_COUNT
	.align		4
        /*001c*/ 	.byte	0x03, 0x1b
        /*001e*/ 	.short	0x00a8


	//----- nvinfo : EIATTR_MERCURY_ISA_VERSION
	.align		4
        /*0020*/ 	.byte	0x03, 0x5f
        /*0022*/ 	.short	0x0101


	//----- nvinfo : EIATTR_VRC_CTA_INIT_COUNT
	.align		4
        /*0024*/ 	.byte	0x02, 0x4a
	.zero		1
	.zero		1


	//----- nvinfo : EIATTR_EXIT_INSTR_OFFSETS
	.align		4
        /*0028*/ 	.byte	0x04, 0x1c
        /*002a*/ 	.short	(.L_388 - .L_387)


	//   ....[0]....
.L_387:
        /*002c*/ 	.word	0x00000010


	//----- nvinfo : EIATTR_MAX_THREADS
	.align		4
.L_388:
        /*0030*/ 	.byte	0x04, 0x05
        /*0032*/ 	.short	(.L_390 - .L_389)
.L_389:
        /*0034*/ 	.word	0x00000180
        /*0038*/ 	.word	0x00000001
        /*003c*/ 	.word	0x00000001


	//----- nvinfo : EIATTR_CBANK_PARAM_SIZE
	.align		4
.L_390:
        /*0040*/ 	.byte	0x03, 0x19
        /*0042*/ 	.short	0x0680


	//----- nvinfo : EIATTR_PARAM_CBANK
	.align		4
        /*0044*/ 	.byte	0x04, 0x0a
        /*0046*/ 	.short	(.L_392 - .L_391)
	.align		4
.L_391:
        /*0048*/ 	.word	index@(.nv.constant0._ZN7cutlass13device_kernelIN5flash11enable_sm90INS1_16FlashAttnBwdSm90INS1_25CollectiveMainloopBwdSm90ILi2ELi1ELi1EN4cute5tupleIJNS5_1CILi1EEES8_S8_EEENS6_IJNS7_ILi64EEENS7_ILi80EEENS7_ILi256EEEEEENS_6half_tEfNS_4arch4Sm90ELb0ELb1ELb0ELb0ELb0ELb0ELb1ELb1ELi2ELi1ELi1ELi1ELb0EEENS1_24CollectiveEpilogueBwdGQAISD_fSG_Li256ELb0ELb0EEENS1_19SingleTileSchedulerILb0ELb0ELb0ELi80EEEEEEEEEvNT_6ParamsE)
        /*004c*/ 	.short	0x0380
        /*004e*/ 	.short	0x0680


	//----- nvinfo : EIATTR_SW_WAR
	.align		4
.L_392:
        /*0050*/ 	.byte	0x04, 0x36
        /*0052*/ 	.short	(.L_394 - .L_393)
.L_393:
        /*0054*/ 	.word	0x00000008
.L_394:


//--------------------- .nv.info._ZN7cutlass13device_kernelIN5flash11enable_sm90INS1_16FlashAttnBwdSm90INS1_25CollectiveMainloopBwdSm90ILi2ELi1ELi1EN4cute5tupleIJNS5_1CILi1EEES8_S8_EEENS6_IJNS7_ILi64EEENS7_ILi80EEENS7_ILi256EEEEEENS_6half_tEfNS_4arch4Sm90ELb0ELb1ELb0ELb1ELb0ELb0ELb1ELb1ELi2ELi1ELi1ELi1ELb0EEENS1_21CollectiveEpilogueBwdISD_SE_SG_Li256ELb1ELb1ELi2EEENS1_19SingleTileSchedulerILb1ELb0ELb0ELi80EEEEEEEEEvNT_6ParamsE --------------------------
	.section	.nv.info._ZN7cutlass13device_kernelIN5flash11enable_sm90INS1_16FlashAttnBwdSm90INS1_25CollectiveMainloopBwdSm90ILi2ELi1ELi1EN4cute5tupleIJNS5_1CILi1EEES8_S8_EEENS6_IJNS7_ILi64EEENS7_ILi80EEENS7_ILi256EEEEEENS_6half_tEfNS_4arch4Sm90ELb0ELb1ELb0ELb1ELb0ELb0ELb1ELb1ELi2ELi1ELi1ELi1ELb0EEENS1_21CollectiveEpilogueBwdISD_SE_SG_Li256ELb1ELb1ELi2EEENS1_19SingleTileSchedulerILb1ELb0ELb0ELi80EEEEEEEEEvNT_6ParamsE,"",@"SHT_CUDA_INFO"
	.sectionflags	@""
	.align	4


	//----- nvinfo : EIATTR_CUDA_API_VERSION
	.align		4
        /*0000*/ 	.byte	0x04, 0x37
        /*0002*/ 	.short	(.L_396 - .L_395)
.L_395:
        /*0004*/ 	.word	0x00000082


	//----- nvinfo : EIATTR_KPARAM_INFO
	.align		4
.L_396:
        /*0008*/ 	.byte	0x04, 0x17
        /*000a*/ 	.short	(.L_398 - .L_397)
.L_397:
        /*000c*/ 	.word	0x00000000
        /*0010*/ 	.short	0x0000
        /*0012*/ 	.short	0x0000
        /*0014*/ 	.byte	0x00, 0xf0, 0x01, 0x1a


	//----- nvinfo : EIATTR_SPARSE_MMA_MASK
	.align		4
.L_398:
        /*0018*/ 	.byte	0x03, 0x50
        /*001a*/ 	.short	0x0000


	//----- nvinfo : EIATTR_MAXREG_COUNT
	.align		4
        /*001c*/ 	.byte	0x03, 0x1b
        /*001e*/ 	.short	0x00a8


	//----- nvinfo : EIATTR_MERCURY_ISA_VERSION
	.align		4
        /*0020*/ 	.byte	0x03, 0x5f
        /*0022*/ 	.short	0x0101


	//----- nvinfo : EIATTR_VRC_CTA_INIT_COUNT
	.align		4
        /*0024*/ 	.byte	0x02, 0x4a
	.zero		1
	.zero		1


	//----- nvinfo : EIATTR_EXIT_INSTR_OFFSETS
	.align		4
        /*0028*/ 	.byte	0x04, 0x1c
        /*002a*/ 	.short	(.L_400 - .L_399)


	//   ....[0]....
.L_399:
        /*002c*/ 	.word	0x00000010


	//----- nvinfo : EIATTR_MAX_THREADS
	.align		4
.L_400:
        /*0030*/ 	.byte	0x04, 0x05
        /*0032*/ 	.short	(.L_402 - .L_401)
.L_401:
        /*0034*/ 	.word	0x00000180
        /*0038*/ 	.word	0x00000001
        /*003c*/ 	.word	0x00000001


	//----- nvinfo : EIATTR_CBANK_PARAM_SIZE
	.align		4
.L_402:
        /*0040*/ 	.byte	0x03, 0x19
        /*0042*/ 	.short	0x0680


	//----- nvinfo : EIATTR_PARAM_CBANK
	.align		4
        /*0044*/ 	.byte	0x04, 0x0a
        /*0046*/ 	.short	(.L_404 - .L_403)
	.align		4
.L_403:
        /*0048*/ 	.word	index@(.nv.constant0._ZN7cutlass13device_kernelIN5flash11enable_sm90INS1_16FlashAttnBwdSm90INS1_25CollectiveMainloopBwdSm90ILi2ELi1ELi1EN4cute5tupleIJNS5_1CILi1EEES8_S8_EEENS6_IJNS7_ILi64EEENS7_ILi80EEENS7_ILi256EEEEEENS_6half_tEfNS_4arch4Sm90ELb0ELb1ELb0ELb1ELb0ELb0ELb1ELb1ELi2ELi1ELi1ELi1ELb0EEENS1_21CollectiveEpilogueBwdISD_SE_SG_Li256ELb1ELb1ELi2EEENS1_19SingleTileSchedulerILb1ELb0ELb0ELi80EEEEEEEEEvNT_6ParamsE)
        /*004c*/ 	.short	0x0380
        /*004e*/ 	.short	0x0680


	//----- nvinfo : EIATTR_SW_WAR
	.align		4
.L_404:
        /*0050*/ 	.byte	0x04, 0x36
        /*0052*/ 	.short	(.L_406 - .L_405)
.L_405:
        /*0054*/ 	.word	0x00000008
.L_406:


//--------------------- .nv.info._ZN7cutlass13device_kernelIN5flash11enable_sm90INS1_16FlashAttnBwdSm90INS1_25CollectiveMainloopBwdSm90ILi2ELi1ELi1EN4cute5tupleIJNS5_1CILi1EEES8_S8_EEENS6_IJNS7_ILi64EEENS7_ILi80EEENS7_ILi256EEEEEENS_6half_tEfNS_4arch4Sm90ELb0ELb1ELb0ELb1ELb0ELb0ELb1ELb1ELi2ELi1ELi1ELi1ELb0EEENS1_24CollectiveEpilogueBwdGQAISD_fSG_Li256ELb1ELb0EEENS1_19SingleTileSchedulerILb1ELb0ELb0ELi80EEEEEEEEEvNT_6ParamsE --------------------------
	.section	.nv.info._ZN7cutlass13device_kernelIN5flash11enable_sm90INS1_16FlashAttnBwdSm90INS1_25CollectiveMainloopBwdSm90ILi2ELi1ELi1EN4cute5tupleIJNS5_1CILi1EEES8_S8_EEENS6_IJNS7_ILi64EEENS7_ILi80EEENS7_ILi256EEEEEENS_6half_tEfNS_4arch4Sm90ELb0ELb1ELb0ELb1ELb0ELb0ELb1ELb1ELi2ELi1ELi1ELi1ELb0EEENS1_24CollectiveEpilogueBwdGQAISD_fSG_Li256ELb1ELb0EEENS1_19SingleTileSchedulerILb1ELb0ELb0ELi80EEEEEEEEEvNT_6ParamsE,"",@"SHT_CUDA_INFO"
	.sectionflags	@""
	.align	4


	//----- nvinfo : EIATTR_CUDA_API_VERSION
	.align		4
        /*0000*/ 	.byte	0x04, 0x37
        /*0002*/ 	.short	(.L_408 - .L_407)
.L_407:
        /*0004*/ 	.word	0x00000082


	//----- nvinfo : EIATTR_KPARAM_INFO
	.align		4
.L_408:
        /*0008*/ 	.byte	0x04, 0x17
        /*000a*/ 	.short	(.L_410 - .L_409)
.L_409:
        /*000c*/ 	.word	0x00000000
        /*0010*/ 	.short	0x0000
        /*0012*/ 	.short	0x0000
        /*0014*/ 	.byte	0x00, 0xf0, 0x01, 0x1a


	//----- nvinfo : EIATTR_SPARSE_MMA_MASK
	.align		4
.L_410:
        /*0018*/ 	.byte	0x03, 0x50
        /*001a*/ 	.short	0x0000


	//----- nvinfo : EIATTR_MAXREG_COUNT
	.align		4
        /*001c*/ 	.byte	0x03, 0x1b
        /*001e*/ 	.short	0x00a8


	//----- nvinfo : EIATTR_MERCURY_ISA_VERSION
	.align		4
        /*0020*/ 	.byte	0x03, 0x5f
        /*0022*/ 	.short	0x0101


	//----- nvinfo : EIATTR_VRC_CTA_INIT_COUNT
	.align		4
        /*0024*/ 	.byte	0x02, 0x4a
	.zero		1
	.zero		1


	//----- nvinfo : EIATTR_EXIT_INSTR_OFFSETS
	.align		4
        /*0028*/ 	.byte	0x04, 0x1c
        /*002a*/ 	.short	(.L_412 - .L_411)


	//   ....[0]....
.L_411:
        /*002c*/ 	.word	0x00000010


	//----- nvinfo : EIATTR_MAX_THREADS
	.align		4
.L_412:
        /*0030*/ 	.byte	0x04, 0x05
        /*0032*/ 	.short	(.L_414 - .L_413)
.L_413:
        /*0034*/ 	.word	0x00000180
        /*0038*/ 	.word	0x00000001
        /*003c*/ 	.word	0x00000001


	//----- nvinfo : EIATTR_CBANK_PARAM_SIZE
	.align		4
.L_414:
        /*0040*/ 	.byte	0x03, 0x19
        /*0042*/ 	.short	0x0680


	//----- nvinfo : EIATTR_PARAM_CBANK
	.align		4
        /*0044*/ 	.byte	0x04, 0x0a
        /*0046*/ 	.short	(.L_416 - .L_415)
	.align		4
.L_415:
        /*0048*/ 	.word	index@(.nv.constant0._ZN7cutlass13device_kernelIN5flash11enable_sm90INS1_16FlashAttnBwdSm90INS1_25CollectiveMainloopBwdSm90ILi2ELi1ELi1EN4cute5tupleIJNS5_1CILi1EEES8_S8_EEENS6_IJNS7_ILi64EEENS7_ILi80EEENS7_ILi256EEEEEENS_6half_tEfNS_4arch4Sm90ELb0ELb1ELb0ELb1ELb0ELb0ELb1ELb1ELi2ELi1ELi1ELi1ELb0EEENS1_24CollectiveEpilogueBwdGQAISD_fSG_Li256ELb1ELb0EEENS1_19SingleTileSchedulerILb1ELb0ELb0ELi80EEEEEEEEEvNT_6ParamsE)
        /*004c*/ 	.short	0x0380
        /*004e*/ 	.short	0x0680


	//----- nvinfo : EIATTR_SW_WAR
	.align		4
.L_416:
        /*0050*/ 	.byte	0x04, 0x36
        /*0052*/ 	.short	(.L_418 - .L_417)
.L_417:
        /*0054*/ 	.word	0x00000008
.L_418:


//--------------------- .nv.info._ZN7cutlass13device_kernelIN5flash11enable_sm90INS1_16FlashAttnBwdSm90INS1_25CollectiveMainloopBwdSm90ILi2ELi1ELi1EN4cute5tupleIJNS5_1CILi1EEES8_S8_EEENS6_IJNS7_ILi64EEENS7_ILi80EEENS7_ILi256EEEEEENS_6half_tEfNS_4arch4Sm90ELb1ELb0ELb0ELb0ELb0ELb0ELb1ELb1ELi2ELi1ELi1ELi1ELb0EEENS1_21CollectiveEpilogueBwdISD_SE_SG_Li256ELb0ELb1ELi2EEENS1_25SingleTileBwdLPTSchedulerILb0ELi80ELb0EEEEEEEEEvNT_6ParamsE --------------------------
	.section	.nv.info._ZN7cutlass13device_kernelIN5flash11enable_sm90INS1_16FlashAttnBwdSm90INS1_25CollectiveMainloopBwdSm90ILi2ELi1ELi1EN4cute5tupleIJNS5_1CILi1EEES8_S8_EEENS6_IJNS7_ILi64EEENS7_ILi80EEENS7_ILi256EEEEEENS_6half_tEfNS_4arch4Sm90ELb1ELb0ELb0ELb0ELb0ELb0ELb1ELb1ELi2ELi1ELi1ELi1ELb0EEENS1_21CollectiveEpilogueBwdISD_SE_SG_Li256ELb0ELb1ELi2EEENS1_25SingleTileBwdLPTSchedulerILb0ELi80ELb0EEEEEEEEEvNT_6ParamsE,"",@"SHT_CUDA_INFO"
	.sectionflags	@""
	.align	4


	//----- nvinfo : EIATTR_CUDA_API_VERSION
	.align		4
        /*0000*/ 	.byte	0x04, 0x37
        /*0002*/ 	.short	(.L_420 - .L_419)
.L_419:
        /*0004*/ 	.word	0x00000082


	//----- nvinfo : EIATTR_KPARAM_INFO
	.align		4
.L_420:
        /*0008*/ 	.byte	0x04, 0x17
        /*000a*/ 	.short	(.L_422 - .L_421)
.L_421:
        /*000c*/ 	.word	0x00000000
        /*0010*/ 	.short	0x0000
        /*0012*/ 	.short	0x0000
        /*0014*/ 	.byte	0x00, 0xf0, 0x01, 0x24


	//----- nvinfo : EIATTR_SPARSE_MMA_MASK
	.align		4
.L_422:
        /*0018*/ 	.byte	0x03, 0x50
        /*001a*/ 	.short	0x0000


	//----- nvinfo : EIATTR_MAXREG_COUNT
	.align		4
        /*001c*/ 	.byte	0x03, 0x1b
        /*001e*/ 	.short	0x00a8


	//----- nvinfo : EIATTR_MERCURY_ISA_VERSION
	.align		4
        /*0020*/ 	.byte	0x03, 0x5f
        /*0022*/ 	.short	0x0101


	//----- nvinfo : EIATTR_VRC_CTA_INIT_COUNT
	.align		4
        /*0024*/ 	.byte	0x02, 0x4a
	.zero		1
	.zero		1


	//----- nvinfo : EIATTR_EXIT_INSTR_OFFSETS
	.align		4
        /*0028*/ 	.byte	0x04, 0x1c
        /*002a*/ 	.short	(.L_424 - .L_423)


	//   ....[0]....
.L_423:
        /*002c*/ 	.word	0x00000010


	//----- nvinfo : EIATTR_MAX_THREADS
	.align		4
.L_424:
        /*0030*/ 	.byte	0x04, 0x05
        /*0032*/ 	.short	(.L_426 - .L_425)
.L_425:
        /*0034*/ 	.word	0x00000180
        /*0038*/ 	.word	0x00000001
        /*003c*/ 	.word	0x00000001


	//----- nvinfo : EIATTR_CBANK_PARAM_SIZE
	.align		4
.L_426:
        /*0040*/ 	.byte	0x03, 0x19
        /*0042*/ 	.short	0x0900


	//----- nvinfo : EIATTR_PARAM_CBANK
	.align		4
        /*0044*/ 	.byte	0x04, 0x0a
        /*0046*/ 	.short	(.L_428 - .L_427)
	.align		4
.L_427:
        /*0048*/ 	.word	index@(.nv.constant0._ZN7cutlass13device_kernelIN5flash11enable_sm90INS1_16FlashAttnBwdSm90INS1_25CollectiveMainloopBwdSm90ILi2ELi1ELi1EN4cute5tupleIJNS5_1CILi1EEES8_S8_EEENS6_IJNS7_ILi64EEENS7_ILi80EEENS7_ILi256EEEEEENS_6half_tEfNS_4arch4Sm90ELb1ELb0ELb0ELb0ELb0ELb0ELb1ELb1ELi2ELi1ELi1ELi1ELb0EEENS1_21CollectiveEpilogueBwdISD_SE_SG_Li256ELb0ELb1ELi2EEENS1_25SingleTileBwdLPTSchedulerILb0ELi80ELb0EEEEEEEEEvNT_6ParamsE)
        /*004c*/ 	.short	0x0380
        /*004e*/ 	.short	0x0900


	//----- nvinfo : EIATTR_SW_WAR
	.align		4
.L_428:
        /*0050*/ 	.byte	0x04, 0x36
        /*0052*/ 	.short	(.L_430 - .L_429)
.L_429:
        /*0054*/ 	.word	0x00000008
.L_430:


//--------------------- .nv.info._ZN7cutlass13device_kernelIN5flash11enable_sm90INS1_16FlashAttnBwdSm90INS1_25CollectiveMainloopBwdSm90ILi2ELi1ELi1EN4cute5tupleIJNS5_1CILi1EEES8_S8_EEENS6_IJNS7_ILi64EEENS7_ILi80EEENS7_ILi256EEEEEENS_6half_tEfNS_4arch4Sm90ELb1ELb0ELb0ELb0ELb0ELb0ELb1ELb1ELi2ELi1ELi1ELi1ELb0EEENS1_24CollectiveEpilogueBwdGQAISD_fSG_Li256ELb0ELb0EEENS1_25SingleTileBwdLPTSchedulerILb0ELi80ELb0EEEEEEEEEvNT_6ParamsE --------------------------
	.section	.nv.info._ZN7cutlass13device_kernelIN5flash11enable_sm90INS1_16FlashAttnBwdSm90INS1_25CollectiveMainloopBwdSm90ILi2ELi1ELi1EN4cute5tupleIJNS5_1CILi1EEES8_S8_EEENS6_IJNS7_ILi64EEENS7_ILi80EEENS7_ILi256EEEEEENS_6half_tEfNS_4arch4Sm90ELb1ELb0ELb0ELb0ELb0ELb0ELb1ELb1ELi2ELi1ELi1ELi1ELb0EEENS1_24CollectiveEpilogueBwdGQAISD_fSG_Li256ELb0ELb0EEENS1_25SingleTileBwdLPTSchedulerILb0ELi80ELb0EEEEEEEEEvNT_6ParamsE,"",@"SHT_CUDA_INFO"
	.sectionflags	@""
	.align	4


	//----- nvinfo : EIATTR_CUDA_API_VERSION
	.align		4
        /*0000*/ 	.byte	0x04, 0x37
        /*0002*/ 	.short	(.L_432 - .L_431)
.L_431:
        /*0004*/ 	.word	0x00000082


	//----- nvinfo : EIATTR_KPARAM_INFO
	.align		4
.L_432:
        /*0008*/ 	.byte	0x04, 0x17
        /*000a*/ 	.short	(.L_434 - .L_433)
.L_433:
        /*000c*/ 	.word	0x00000000
        /*0010*/ 	.short	0x0000
        /*0012*/ 	.short	0x0000
        /*0014*/ 	.byte	0x00, 0xf0, 0x01, 0x1c


	//----- nvinfo : EIATTR_SPARSE_MMA_MASK
	.align		4
.L_434:
        /*0018*/ 	.byte	0x03, 0x50
        /*001a*/ 	.short	0x0000


	//----- nvinfo : EIATTR_MAXREG_COUNT
	.align		4
        /*001c*/ 	.byte	0x03, 0x1b
        /*001e*/ 	.short	0x00a8


	//----- nvinfo : EIATTR_MERCURY_ISA_VERSION
	.align		4
        /*0020*/ 	.byte	0x03, 0x5f
        /*0022*/ 	.short	0x0101


	//----- nvinfo : EIATTR_VRC_CTA_INIT_COUNT
	.align		4
        /*0024*/ 	.byte	0x02, 0x4a
	.zero		1
	.zero		1


	//----- nvinfo : EIATTR_EXIT_INSTR_OFFSETS
	.align		4
        /*0028*/ 	.byte	0x04, 0x1c
        /*002a*/ 	.short	(.L_436 - .L_435)


	//   ....[0]....
.L_435:
        /*002c*/ 	.word	0x00000010


	//----- nvinfo : EIATTR_MAX_THREADS
	.align		4
.L_436:
        /*0030*/ 	.byte	0x04, 0x05
        /*0032*/ 	.short	(.L_438 - .L_437)
.L_437:
        /*0034*/ 	.word	0x00000180
        /*0038*/ 	.word	0x00000001
        /*003c*/ 	.word	0x00000001


	//----- nvinfo : EIATTR_CBANK_PARAM_SIZE
	.align		4
.L_438:
        /*0040*/ 	.byte	0x03, 0x19
        /*0042*/ 	.short	0x0700


	//----- nvinfo : EIATTR_PARAM_CBANK
	.align		4
        /*0044*/ 	.byte	0x04, 0x0a
        /*0046*/ 	.short	(.L_440 - .L_439)
	.align		4
.L_439:
        /*0048*/ 	.word	index@(.nv.constant0._ZN7cutlass13device_kernelIN5flash11enable_sm90INS1_16FlashAttnBwdSm90INS1_25CollectiveMainloopBwdSm90ILi2ELi1ELi1EN4cute5tupleIJNS5_1CILi1EEES8_S8_EEENS6_IJNS7_ILi64EEENS7_ILi80EEENS7_ILi256EEEEEENS_6half_tEfNS_4arch4Sm90ELb1ELb0ELb0ELb0ELb0ELb0ELb1ELb1ELi2ELi1ELi1ELi1ELb0EEENS1_24CollectiveEpilogueBwdGQAISD_fSG_Li256ELb0ELb0EEENS1_25SingleTileBwdLPTSchedulerILb0ELi80ELb0EEEEEEEEEvNT_6ParamsE)
        /*004c*/ 	.short	0x0380
        /*004e*/ 	.short	0x0700


	//----- nvinfo : EIATTR_SW_WAR
	.align		4
.L_440:
        /*0050*/ 	.byte	0x04, 0x36
        /*0052*/ 	.short	(.L_442 - .L_441)
.L_441:
        /*0054*/ 	.word	0x00000008
.L_442:


//--------------------- .nv.info._ZN7cutlass13device_kernelIN5flash22FlashAttnBwdPreprocessIN4cute5tupleIJNS3_1CILi64EEENS5_ILi256EEEEEENS_6half_tEfNS_4arch4Sm90ELb1ELb0EEEEEvNT_6ParamsE --------------------------
	.section	.nv.info._ZN7cutlass13device_kernelIN5flash22FlashAttnBwdPreprocessIN4cute5tupleIJNS3_1CILi64EEENS5_ILi256EEEEEENS_6half_tEfNS_4arch4Sm90ELb1ELb0EEEEEvNT_6ParamsE,"",@"SHT_CUDA_INFO"
	.sectionflags	@""
	.align	4


	//----- nvinfo : EIATTR_CUDA_API_VERSION
	.align		4
        /*0000*/ 	.byte	0x04, 0x37
        /*0002*/ 	.short	(.L_444 - .L_443)
.L_443:
        /*0004*/ 	.word	0x00000082


	//----- nvinfo : EIATTR_KPARAM_INFO
	.align		4
.L_444:
        /*0008*/ 	.byte	0x04, 0x17
        /*000a*/ 	.short	(.L_446 - .L_445)
.L_445:
        /*000c*/ 	.word	0x00000000
        /*0010*/ 	.short	0x0000
        /*0012*/ 	.short	0x0000
        /*0014*/ 	.byte	0x00, 0xf0, 0xc1, 0x03


	//----- nvinfo : EIATTR_SPARSE_MMA_MASK
	.align		4
.L_446:
        /*0018*/ 	.byte	0x03, 0x50
        /*001a*/ 	.short	0x0000


	//----- nvinfo : EIATTR_MAXREG_COUNT
	.align		4
        /*001c*/ 	.byte	0x03, 0x1b
        /*001e*/ 	.short	0x0080


	//----- nvinfo : EIATTR_MERCURY_ISA_VERSION
	.align		4
        /*0020*/ 	.byte	0x03, 0x5f
        /*0022*/ 	.short	0x0101


	//----- nvinfo : EIATTR_COOP_GROUP_MASK_REGIDS
	.align		4
        /*0024*/ 	.byte	0x04, 0x29
        /*0026*/ 	.short	(.L_448 - .L_447)


	//   ....[0]....
.L_447:
        /*0028*/ 	.word	0xffffffff


	//   ....[1]....
        /*002c*/ 	.word	0xffffffff


	//   ....[2]....
        /*0030*/ 	.word	0xffffffff


	//   ....[3]....
        /*0034*/ 	.word	0xffffffff


	//   ....[4]....
        /*0038*/ 	.word	0xffffffff


	//   ....[5]....
        /*003c*/ 	.word	0xffffffff


	//   ....[6]....
        /*0040*/ 	.word	0xffffffff


	//   ....[7]....
        /*0044*/ 	.word	0xffffffff


	//   ....[8]....
        /*0048*/ 	.word	0xffffffff


	//   ....[9]....
        /*004c*/ 	.word	0xffffffff


	//   ....[10]....
        /*0050*/ 	.word	0xffffffff


	//   ....[11]....
        /*0054*/ 	.word	0xffffffff


	//   ....[12]....
        /*0058*/ 	.word	0xffffffff


	//   ....[13]....
        /*005c*/ 	.word	0xffffffff


	//   ....[14]....
        /*0060*/ 	.word	0xffffffff


	//   ....[15]....
        /*0064*/ 	.word	0xffffffff


	//----- nvinfo : EIATTR_COOP_GROUP_INSTR_OFFSETS
	.align		4
.L_448:
        /*0068*/ 	.byte	0x04, 0x28
        /*006a*/ 	.short	(.L_450 - .L_449)


	//   ....[0]....
.L_449:
        /*006c*/ 	.word	0x00001a90


	//   ....[1]....
        /*0070*/ 	.word	0x00001ab0


	//   ....[2]....
        /*0074*/ 	.word	0x00001ac0


	//   ....[3]....
        /*0078*/ 	.word	0x00001ad0


	//   ....[4]....
        /*007c*/ 	.word	0x00001b00


	//   ....[5]....
        /*0080*/ 	.word	0x00001b20


	//   ....[6]....
        /*0084*/ 	.word	0x00001b40


	//   ....[7]....
        /*0088*/ 	.word	0x00001b50


	//   ....[8]....
        /*008c*/ 	.word	0x00001b80


	//   ....[9]....
        /*0090*/ 	.word	0x00001ba0


	//   ....[10]....
        /*0094*/ 	.word	0x00001bc0


	//   ....[11]....
        /*0098*/ 	.word	0x00001bd0


	//   ....[12]....
        /*009c*/ 	.word	0x00001c00


	//   ....[13]....
        /*00a0*/ 	.word	0x00001c30


	//   ....[14]....
        /*00a4*/ 	.word	0x00001c60


	//   ....[15]....
        /*00a8*/ 	.word	0x00001c70


	//----- nvinfo : EIATTR_VRC_CTA_INIT_COUNT
	.align		4
.L_450:
        /*00ac*/ 	.byte	0x02, 0x4a
	.zero		1
	.zero		1


	//----- nvinfo : EIATTR_EXIT_INSTR_OFFSETS
	.align		4
        /*00b0*/ 	.byte	0x04, 0x1c
        /*00b2*/ 	.short	(.L_452 - .L_451)


	//   ....[0]....
.L_451:
        /*00b4*/ 	.word	0x00002270


	//   ....[1]....
        /*00b8*/ 	.word	0x000022f0


	//----- nvinfo : EIATTR_MAX_THREADS
	.align		4
.L_452:
        /*00bc*/ 	.byte	0x04, 0x05
        /*00be*/ 	.short	(.L_454 - .L_453)
.L_453:
        /*00c0*/ 	.word	0x00000100
        /*00c4*/ 	.word	0x00000001
        /*00c8*/ 	.word	0x00000001


	//----- nvinfo : EIATTR_CRS_STACK_SIZE
	.align		4
.L_454:
        /*00cc*/ 	.byte	0x04, 0x1e
        /*00ce*/ 	.short	(.L_456 - .L_455)
.L_455:
        /*00d0*/ 	.word	0x00000000


	//----- nvinfo : EIATTR_CBANK_PARAM_SIZE
	.align		4
.L_456:
        /*00d4*/ 	.byte	0x03, 0x19
        /*00d6*/ 	.short	0x00f0


	//----- nvinfo : EIATTR_PARAM_CBANK
	.align		4
        /*00d8*/ 	.byte	0x04, 0x0a
        /*00da*/ 	.short	(.L_458 - .L_457)
	.align		4
.L_457:
        /*00dc*/ 	.word	index@(.nv.constant0._ZN7cutlass13device_kernelIN5flash22FlashAttnBwdPreprocessIN4cute5tupleIJNS3_1CILi64EEENS5_ILi256EEEEEENS_6half_tEfNS_4arch4Sm90ELb1ELb0EEEEEvNT_6ParamsE)
        /*00e0*/ 	.short	0x0380
        /*00e2*/ 	.short	0x00f0


	//----- nvinfo : EIATTR_SW_WAR
	.align		4
.L_458:
        /*00e4*/ 	.byte	0x04, 0x36
        /*00e6*/ 	.short	(.L_460 - .L_459)
.L_459:
        /*00e8*/ 	.word	0x00000008
.L_460:


//--------------------- .nv.info._ZN7cutlass13device_kernelIN5flash11enable_sm90INS1_16FlashAttnBwdSm90INS1_25CollectiveMainloopBwdSm90ILi2ELi1ELi1EN4cute5tupleIJNS5_1CILi1EEES8_S8_EEENS6_IJNS7_ILi64EEENS7_ILi80EEENS7_ILi256EEEEEENS_6half_tEfNS_4arch4Sm90ELb1ELb0ELb0ELb1ELb0ELb0ELb1ELb1ELi2ELi1ELi1ELi1ELb0EEENS1_21CollectiveEpilogueBwdISD_SE_SG_Li256ELb1ELb1ELi2EEENS1_25SingleTileBwdLPTSchedulerILb1ELi80ELb0EEEEEEEEEvNT_6ParamsE --------------------------
	.section	.nv.info._ZN7cutlass13device_kernelIN5flash11enable_sm90INS1_16FlashAttnBwdSm90INS1_25CollectiveMainloopBwdSm90ILi2ELi1ELi1EN4cute5tupleIJNS5_1CILi1EEES8_S8_EEENS6_IJNS7_ILi64EEENS7_ILi80EEENS7_ILi256EEEEEENS_6half_tEfNS_4arch4Sm90ELb1ELb0ELb0ELb1ELb0ELb0ELb1ELb1ELi2ELi1ELi1ELi1ELb0EEENS1_21CollectiveEpilogueBwdISD_SE_SG_Li256ELb1ELb1ELi2EEENS1_25SingleTileBwdLPTSchedulerILb1ELi80ELb0EEEEEEEEEvNT_6ParamsE,"",@"SHT_CUDA_INFO"
	.sectionflags	@""
	.align	4


	//----- nvinfo : EIATTR_CUDA_API_VERSION
	.align		4
        /*0000*/ 	.byte	0x04, 0x37
        /*0002*/ 	.short	(.L_462 - .L_461)
.L_461:
        /*0004*/ 	.word	0x00000082


	//----- nvinfo : EIATTR_KPARAM_INFO
	.align		4
.L_462:
        /*0008*/ 	.byte	0x04, 0x17
        /*000a*/ 	.short	(.L_464 - .L_463)
.L_463:
        /*000c*/ 	.word	0x00000000
        /*0010*/ 	.short	0x0000
        /*0012*/ 	.short	0x0000
        /*0014*/ 	.byte	0x00, 0xf0, 0x01, 0x1a


	//----- nvinfo : EIATTR_SPARSE_MMA_MASK
	.align		4
.L_464:
        /*0018*/ 	.byte	0x03, 0x50
        /*001a*/ 	.short	0x0000


	//----- nvinfo : EIATTR_MAXREG_COUNT
	.align		4
        /*001c*/ 	.byte	0x03, 0x1b
        /*001e*/ 	.short	0x00a8


	//----- nvinfo : EIATTR_MERCURY_ISA_VERSION
	.align		4
        /*0020*/ 	.byte	0x03, 0x5f
        /*0022*/ 	.short	0x0101


	//----- nvinfo : EIATTR_VRC_CTA_INIT_COUNT
	.align		4
        /*0024*/ 	.byte	0x02, 0x4a
	.zero		1
	.zero		1


	//----- nvinfo : EIATTR_EXIT_INSTR_OFFSETS
	.align		4
        /*0028*/ 	.byte	0x04, 0x1c
        /*002a*/ 	.short	(.L_466 - .L_465)


	//   ....[0]....
.L_465:
        /*002c*/ 	.word	0x00000010


	//----- nvinfo : EIATTR_MAX_THREADS
	.align		4
.L_466:
        /*0030*/ 	.byte	0x04, 0x05
        /*0032*/ 	.short	(.L_468 - .L_467)
.L_467:
        /*0034*/ 	.word	0x00000180
        /*0038*/ 	.word	0x00000001
        /*003c*/ 	.word	0x00000001


	//----- nvinfo : EIATTR_CBANK_PARAM_SIZE
	.align		4
.L_468:
        /*0040*/ 	.byte	0x03, 0x19
        /*0042*/ 	.short	0x0680


	//----- nvinfo : EIATTR_PARAM_CBANK
	.align		4
        /*0044*/ 	.byte	0x04, 0x0a
        /*0046*/ 	.short	(.L_470 - .L_469)
	.align		4
.L_469:
        /*0048*/ 	.word	index@(.nv.constant0._ZN7cutlass13device_kernelIN5flash11enable_sm90INS1_16FlashAttnBwdSm90INS1_25CollectiveMainloopBwdSm90ILi2ELi1ELi1EN4cute5tupleIJNS5_1CILi1EEES8_S8_EEENS6_IJNS7_ILi64EEENS7_ILi80EEENS7_ILi256EEEEEENS_6half_tEfNS_4arch4Sm90ELb1ELb0ELb0ELb1ELb0ELb0ELb1ELb1ELi2ELi1ELi1ELi1ELb0EEENS1_21CollectiveEpilogueBwdISD_SE_SG_Li256ELb1ELb1ELi2EEENS1_25SingleTileBwdLPTSchedulerILb1ELi80ELb0EEEEEEEEEvNT_6ParamsE)
        /*004c*/ 	.short	0x0380
        /*004e*/ 	.short	0x0680


	//----- nvinfo : EIATTR_SW_WAR
	.align		4
.L_470:
        /*0050*/ 	.byte	0x04, 0x36
        /*0052*/ 	.short	(.L_472 - .L_471)
.L_471:
        /*0054*/ 	.word	0x00000008
.L_472:


//--------------------- .nv.info._ZN7cutlass13device_kernelIN5flash32FlashAttnBwdPostprocessConvertdQIN4cute5tupleIJNS3_1CILi80EEENS5_ILi256EEEEEENS_6half_tEfNS_4arch4Sm90ELi256ENS3_8TiledMMAINS3_8MMA_AtomIJNS3_4SM904GMMA25MMA_64x16x16_F32F16F16_SSILNSF_5MajorE1ELSH_1ELNSF_7ScaleInE1ELSI_1EEEEEENS3_6LayoutINS4_IJNS5_ILi2EEENS5_ILi1EEESN_EEENS4_IJSN_NS5_ILi0EEESP_EEEEENS4_IJNS3_10UnderscoreESS_SS_EEEEELb1EEEEEvNT_6ParamsE --------------------------
	.section	.nv.info._ZN7cutlass13device_kernelIN5flash32FlashAttnBwdPostprocessConvertdQIN4cute5tupleIJNS3_1CILi80EEENS5_ILi256EEEEEENS_6half_tEfNS_4arch4Sm90ELi256ENS3_8TiledMMAINS3_8MMA_AtomIJNS3_4SM904GMMA25MMA_64x16x16_F32F16F16_SSILNSF_5MajorE1ELSH_1ELNSF_7ScaleInE1ELSI_1EEEEEENS3_6LayoutINS4_IJNS5_ILi2EEENS5_ILi1EEESN_EEENS4_IJSN_NS5_ILi0EEESP_EEEEENS4_IJNS3_10UnderscoreESS_SS_EEEEELb1EEEEEvNT_6ParamsE,"",@"SHT_CUDA_INFO"
	.sectionflags	@""
	.align	4


	//----- nvinfo : EIATTR_CUDA_API_VERSION
	.align		4
        /*0000*/ 	.byte	0x04, 0x37
        /*0002*/ 	.short	(.L_474 - .L_473)
.L_473:
        /*0004*/ 	.word	0x00000082


	//----- nvinfo : EIATTR_KPARAM_INFO
	.align		4
.L_474:
        /*0008*/ 	.byte	0x04, 0x17
        /*000a*/ 	.short	(.L_476 - .L_475)
.L_475:
        /*000c*/ 	.word	0x00000000
        /*0010*/ 	.short	0x0000
        /*0012*/ 	.short	0x0000
        /*0014*/ 	.byte	0x00, 0xf0, 0xc1, 0x01


	//----- nvinfo : EIATTR_SPARSE_MMA_MASK
	.align		4
.L_476:
        /*0018*/ 	.byte	0x03, 0x50
        /*001a*/ 	.short	0x0000


	//----- nvinfo : EIATTR_MAXREG_COUNT
	.align		4
        /*001c*/ 	.byte	0x03, 0x1b
        /*001e*/ 	.short	0x0080


	//----- nvinfo : EIATTR_NUM_BARRIERS
	.align		4
        /*0020*/ 	.byte	0x02, 0x4c
        /*0022*/ 	.byte	0x01
	.zero		1


	//----- nvinfo : EIATTR_MERCURY_ISA_VERSION
	.align		4
        /*0024*/ 	.byte	0x03, 0x5f
        /*0026*/ 	.short	0x0101


	//----- nvinfo : EIATTR_VRC_CTA_INIT_COUNT
	.align		4
        /*0028*/ 	.byte	0x02, 0x4a
	.zero		1
	.zero		1


	//----- nvinfo : EIATTR_MBARRIER_INSTR_OFFSETS
	.align		4
        /*002c*/ 	.byte	0x04, 0x39
        /*002e*/ 	.short	(.L_478 - .L_477)


	//   ....[0]....
.L_477:
        /*0030*/ 	.word	0x00000470
        /*0034*/ 	.word	0x000000ff
        /*0038*/ 	.word	0x0001e000
        /*003c*/ 	.short	0x0100
        /*003e*/ 	.byte	0x06
	.zero		1


	//   ....[1]....
        /*0040*/ 	.word	0x00000550
        /*0044*/ 	.word	0x0000004f
        /*0048*/ 	.word	0x0001e000
        /*004c*/ 	.short	0x010a
        /*004e*/ 	.byte	0xff
	.zero		1


	//----- nvinfo : EIATTR_NUM_MBARRIERS
	.align		4
.L_478:
        /*0050*/ 	.byte	0x03, 0x38
        /*0052*/ 	.short	0x0001


	//----- nvinfo : EIATTR_EXIT_INSTR_OFFSETS
	.align		4
        /*0054*/ 	.byte	0x04, 0x1c
        /*0056*/ 	.short	(.L_480 - .L_479)


	//   ....[0]....
.L_479:
        /*0058*/ 	.word	0x00000270


	//   ....[1]....
        /*005c*/ 	.word	0x00001c60


	//   ....[2]....
        /*0060*/ 	.word	0x00001d30


	//----- nvinfo : EIATTR_MAX_THREADS
	.align		4
.L_480:
        /*0064*/ 	.byte	0x04, 0x05
        /*0066*/ 	.short	(.L_482 - .L_481)
.L_481:
        /*0068*/ 	.word	0x00000100
        /*006c*/ 	.word	0x00000001
        /*0070*/ 	.word	0x00000001


	//----- nvinfo : EIATTR_CRS_STACK_SIZE
	.align		4
.L_482:
        /*0074*/ 	.byte	0x04, 0x1e
        /*0076*/ 	.short	(.L_484 - .L_483)
.L_483:
        /*0078*/ 	.word	0x00000000


	//----- nvinfo : EIATTR_CBANK_PARAM_SIZE
	.align		4
.L_484:
        /*007c*/ 	.byte	0x03, 0x19
        /*007e*/ 	.short	0x0070


	//----- nvinfo : EIATTR_PARAM_CBANK
	.align		4
        /*0080*/ 	.byte	0x04, 0x0a
        /*0082*/ 	.short	(.L_486 - .L_485)
	.align		4
.L_485:
        /*0084*/ 	.word	index@(.nv.constant0._ZN7cutlass13device_kernelIN5flash32FlashAttnBwdPostprocessConvertdQIN4cute5tupleIJNS3_1CILi80EEENS5_ILi256EEEEEENS_6half_tEfNS_4arch4Sm90ELi256ENS3_8TiledMMAINS3_8MMA_AtomIJNS3_4SM904GMMA25MMA_64x16x16_F32F16F16_SSILNSF_5MajorE1ELSH_1ELNSF_7ScaleInE1ELSI_1EEEEEENS3_6LayoutINS4_IJNS5_ILi2EEENS5_ILi1EEESN_EEENS4_IJSN_NS5_ILi0EEESP_EEEEENS4_IJNS3_10UnderscoreESS_SS_EEEEELb1EEEEEvNT_6ParamsE)
        /*0088*/ 	.short	0x0380
        /*008a*/ 	.short	0x0070


	//----- nvinfo : EIATTR_SW_WAR
	.align		4
.L_486:
        /*008c*/ 	.byte	0x04, 0x36
        /*008e*/ 	.short	(.L_488 - .L_487)
.L_487:
        /*0090*/ 	.word	0x00000008
.L_488:


//--------------------- .nv.info._ZN7cutlass13device_kernelIN5flash32FlashAttnBwdPostprocessConvertdQIN4cute5tupleIJNS3_1CILi64EEENS5_ILi256EEEEEENS_6half_tEfNS_4arch4Sm90ELi256ENS3_8TiledMMAINS3_8MMA_AtomIJNS3_4SM904GMMA25MMA_64x64x16_F32F16F16_SSILNSF_5MajorE1ELSH_0ELNSF_7ScaleInE1ELSI_1EEEEEENS3_6LayoutINS4_IJNS5_ILi2EEENS5_ILi1EEESN_EEENS4_IJSN_NS5_ILi0EEESP_EEEEENS4_IJNS3_10UnderscoreESS_SS_EEEEELb1EEEEEvNT_6ParamsE --------------------------
	.section	.nv.info._ZN7cutlass13device_kernelIN5flash32FlashAttnBwdPostprocessConvertdQIN4cute5tupleIJNS3_1CILi64EEENS5_ILi256EEEEEENS_6half_tEfNS_4arch4Sm90ELi256ENS3_8TiledMMAINS3_8MMA_AtomIJNS3_4SM904GMMA25MMA_64x64x16_F32F16F16_SSILNSF_5MajorE1ELSH_0ELNSF_7ScaleInE1ELSI_1EEEEEENS3_6LayoutINS4_IJNS5_ILi2EEENS5_ILi1EEESN_EEENS4_IJSN_NS5_ILi0EEESP_EEEEENS4_IJNS3_10UnderscoreESS_SS_EEEEELb1EEEEEvNT_6ParamsE,"",@"SHT_CUDA_INFO"
	.sectionflags	@""
	.align	4


	//----- nvinfo : EIATTR_CUDA_API_VERSION
	.align		4
        /*0000*/ 	.byte	0x04, 0x37
        /*0002*/ 	.short	(.L_490 - .L_489)
.L_489:
        /*0004*/ 	.word	0x00000082


	//----- nvinfo : EIATTR_KPARAM_INFO
	.align		4
.L_490:
        /*0008*/ 	.byte	0x04, 0x17
        /*000a*/ 	.short	(.L_492 - .L_491)
.L_491:
        /*000c*/ 	.word	0x00000000
        /*0010*/ 	.short	0x0000
        /*0012*/ 	.short	0x0000
        /*0014*/ 	.byte	0x00, 0xf0, 0xc1, 0x01


	//----- nvinfo : EIATTR_SPARSE_MMA_MASK
	.align		4
.L_492:
        /*0018*/ 	.byte	0x03, 0x50
        /*001a*/ 	.short	0x0000


	//----- nvinfo : EIATTR_MAXREG_COUNT
	.align		4
        /*001c*/ 	.byte	0x03, 0x1b
        /*001e*/ 	.short	0x0080


	//----- nvinfo : EIATTR_NUM_BARRIERS
	.align		4
        /*0020*/ 	.byte	0x02, 0x4c
        /*0022*/ 	.byte	0x01
	.zero		1


	//----- nvinfo : EIATTR_MERCURY_ISA_VERSION
	.align		4
        /*0024*/ 	.byte	0x03, 0x5f
        /*0026*/ 	.short	0x0101


	//----- nvinfo : EIATTR_VRC_CTA_INIT_COUNT
	.align		4
        /*0028*/ 	.byte	0x02, 0x4a
	.zero		1
	.zero		1


	//----- nvinfo : EIATTR_MBARRIER_INSTR_OFFSETS
	.align		4
        /*002c*/ 	.byte	0x04, 0x39
        /*002e*/ 	.short	(.L_494 - .L_493)


	//   ....[0]....
.L_493:
        /*0030*/ 	.word	0x00000470
        /*0034*/ 	.word	0x000000ff
        /*0038*/ 	.word	0x00018000
        /*003c*/ 	.short	0x0100
        /*003e*/ 	.byte	0x06
	.zero		1


	//   ....[1]....
        /*0040*/ 	.word	0x00000550
        /*0044*/ 	.word	0x0000002d
        /*0048*/ 	.word	0x00018000
        /*004c*/ 	.short	0x010a
        /*004e*/ 	.byte	0xff
	.zero		1


	//----- nvinfo : EIATTR_NUM_MBARRIERS
	.align		4
.L_494:
        /*0050*/ 	.byte	0x03, 0x38
        /*0052*/ 	.short	0x0001


	//----- nvinfo : EIATTR_EXIT_INSTR_OFFSETS
	.align		4
        /*0054*/ 	.byte	0x04, 0x1c
        /*0056*/ 	.short	(.L_496 - .L_495)


	//   ....[0]....
.L_495:
        /*0058*/ 	.word	0x00000280


	//   ....[1]....
        /*005c*/ 	.word	0x000017e0


	//   ....[2]....
        /*0060*/ 	.word	0x000018b0


	//----- nvinfo : EIATTR_MAX_THREADS
	.align		4
.L_496:
        /*0064*/ 	.byte	0x04, 0x05
        /*0066*/ 	.short	(.L_498 - .L_497)
.L_497:
        /*0068*/ 	.word	0x00000100
        /*006c*/ 	.word	0x00000001
        /*0070*/ 	.word	0x00000001


	//----- nvinfo : EIATTR_CRS_STACK_SIZE
	.align		4
.L_498:
        /*0074*/ 	.byte	0x04, 0x1e
        /*0076*/ 	.short	(.L_500 - .L_499)
.L_499:
        /*0078*/ 	.word	0x00000000


	//----- nvinfo : EIATTR_CBANK_PARAM_SIZE
	.align		4
.L_500:
        /*007c*/ 	.byte	0x03, 0x19
        /*007e*/ 	.short	0x0070


	//----- nvinfo : EIATTR_PARAM_CBANK
	.align		4
        /*0080*/ 	.byte	0x04, 0x0a
        /*0082*/ 	.short	(.L_502 - .L_501)
	.align		4
.L_501:
        /*0084*/ 	.word	index@(.nv.constant0._ZN7cutlass13device_kernelIN5flash32FlashAttnBwdPostprocessConvertdQIN4cute5tupleIJNS3_1CILi64EEENS5_ILi256EEEEEENS_6half_tEfNS_4arch4Sm90ELi256ENS3_8TiledMMAINS3_8MMA_AtomIJNS3_4SM904GMMA25MMA_64x64x16_F32F16F16_SSILNSF_5MajorE1ELSH_0ELNSF_7ScaleInE1ELSI_1EEEEEENS3_6LayoutINS4_IJNS5_ILi2EEENS5_ILi1EEESN_EEENS4_IJSN_NS5_ILi0EEESP_EEEEENS4_IJNS3_10UnderscoreESS_SS_EEEEELb1EEEEEvNT_6ParamsE)
        /*0088*/ 	.short	0x0380
        /*008a*/ 	.short	0x0070


	//----- nvinfo : EIATTR_SW_WAR
	.align		4
.L_502:
        /*008c*/ 	.byte	0x04, 0x36
        /*008e*/ 	.short	(.L_504 - .L_503)
.L_503:
        /*0090*/ 	.word	0x00000008
.L_504:


//--------------------- .nv.info._ZN7cutlass13device_kernelIN5flash11enable_sm90INS1_16FlashAttnBwdSm90INS1_25CollectiveMainloopBwdSm90ILi2ELi1ELi1EN4cute5tupleIJNS5_1CILi1EEES8_S8_EEENS6_IJNS7_ILi64EEENS7_ILi80EEENS7_ILi256EEEEEENS_6half_tEfNS_4arch4Sm90ELb1ELb0ELb0ELb1ELb0ELb0ELb1ELb1ELi2ELi1ELi1ELi1ELb0EEENS1_24CollectiveEpilogueBwdGQAISD_fSG_Li256ELb1ELb0EEENS1_25SingleTileBwdLPTSchedulerILb1ELi80ELb0EEEEEEEEEvNT_6ParamsE --------------------------
	.section	.nv.info._ZN7cutlass13device_kernelIN5flash11enable_sm90INS1_16FlashAttnBwdSm90INS1_25CollectiveMainloopBwdSm90ILi2ELi1ELi1EN4cute5tupleIJNS5_1CILi1EEES8_S8_EEENS6_IJNS7_ILi64EEENS7_ILi80EEENS7_ILi256EEEEEENS_6half_tEfNS_4arch4Sm90ELb1ELb0ELb0ELb1ELb0ELb0ELb1ELb1ELi2ELi1ELi1ELi1ELb0EEENS1_24CollectiveEpilogueBwdGQAISD_fSG_Li256ELb1ELb0EEENS1_25SingleTileBwdLPTSchedulerILb1ELi80ELb0EEEEEEEEEvNT_6ParamsE,"",@"SHT_CUDA_INFO"
	.sectionflags	@""
	.align	4


	//----- nvinfo : EIATTR_CUDA_API_VERSION
	.align		4
        /*0000*/ 	.byte	0x04, 0x37
        /*0002*/ 	.short	(.L_506 - .L_505)
.L_505:
        /*0004*/ 	.word	0x00000082


	//----- nvinfo : EIATTR_KPARAM_INFO
	.align		4
.L_506:
        /*0008*/ 	.byte	0x04, 0x17
        /*000a*/ 	.short	(.L_508 - .L_507)
.L_507:
        /*000c*/ 	.word	0x00000000
        /*0010*/ 	.short	0x0000
        /*0012*/ 	.short	0x0000
        /*0014*/ 	.byte	0x00, 0xf0, 0x01, 0x1c


	//----- nvinfo : EIATTR_SPARSE_MMA_MASK
	.align		4
.L_508:
        /*0018*/ 	.byte	0x03, 0x50
        /*001a*/ 	.short	0x0000


	//----- nvinfo : EIATTR_MAXREG_COUNT
	.align		4
        /*001c*/ 	.byte	0x03, 0x1b
        /*001e*/ 	.short	0x00a8


	//----- nvinfo : EIATTR_MERCURY_ISA_VERSION
	.align		4
        /*0020*/ 	.byte	0x03, 0x5f
        /*0022*/ 	.short	0x0101


	//----- nvinfo : EIATTR_VRC_CTA_INIT_COUNT
	.align		4
        /*0024*/ 	.byte	0x02, 0x4a
	.zero		1
	.zero		1


	//----- nvinfo : EIATTR_EXIT_INSTR_OFFSETS
	.align		4
        /*0028*/ 	.byte	0x04, 0x1c
        /*002a*/ 	.short	(.L_510 - .L_509)


	//   ....[0]....
.L_509:
        /*002c*/ 	.word	0x00000010


	//----- nvinfo : EIATTR_MAX_THREADS
	.align		4
.L_510:
        /*0030*/ 	.byte	0x04, 0x05
        /*0032*/ 	.short	(.L_512 - .L_511)
.L_511:
        /*0034*/ 	.word	0x00000180
        /*0038*/ 	.word	0x00000001
        /*003c*/ 	.word	0x00000001


	//----- nvinfo : EIATTR_CBANK_PARAM_SIZE
	.align		4
.L_512:
        /*0040*/ 	.byte	0x03, 0x19
        /*0042*/ 	.short	0x0700


	//----- nvinfo : EIATTR_PARAM_CBANK
	.align		4
        /*0044*/ 	.byte	0x04, 0x0a
        /*0046*/ 	.short	(.L_514 - .L_513)
	.align		4
.L_513:
        /*0048*/ 	.word	index@(.nv.constant0._ZN7cutlass13device_kernelIN5flash11enable_sm90INS1_16FlashAttnBwdSm90INS1_25CollectiveMainloopBwdSm90ILi2ELi1ELi1EN4cute5tupleIJNS5_1CILi1EEES8_S8_EEENS6_IJNS7_ILi64EEENS7_ILi80EEENS7_ILi256EEEEEENS_6half_tEfNS_4arch4Sm90ELb1ELb0ELb0ELb1ELb0ELb0ELb1ELb1ELi2ELi1ELi1ELi1ELb0EEENS1_24CollectiveEpilogueBwdGQAISD_fSG_Li256ELb1ELb0EEENS1_25SingleTileBwdLPTSchedulerILb1ELi80ELb0EEEEEEEEEvNT_6ParamsE)
        /*004c*/ 	.short	0x0380
        /*004e*/ 	.short	0x0700


	//----- nvinfo : EIATTR_SW_WAR
	.align		4
.L_514:
        /*0050*/ 	.byte	0x04, 0x36
        /*0052*/ 	.short	(.L_516 - .L_515)
.L_515:
        /*0054*/ 	.word	0x00000008
.L_516:


//--------------------- .nv.info._ZN7cutlass13device_kernelIN5flash22FlashAttnBwdPreprocessIN4cute5tupleIJNS3_1CILi64EEENS5_ILi256EEEEEENS_6half_tEfNS_4arch4Sm90ELb1ELb1EEEEEvNT_6ParamsE --------------------------
	.section	.nv.info._ZN7cutlass13device_kernelIN5flash22FlashAttnBwdPreprocessIN4cute5tupleIJNS3_1CILi64EEENS5_ILi256EEEEEENS_6half_tEfNS_4arch4Sm90ELb1ELb1EEEEEvNT_6ParamsE,"",@"SHT_CUDA_INFO"
	.sectionflags	@""
	.align	4


	//----- nvinfo : EIATTR_CUDA_API_VERSION
	.align		4
        /*0000*/ 	.byte	0x04, 0x37
        /*0002*/ 	.short	(.L_518 - .L_517)
.L_517:
        /*0004*/ 	.word	0x00000082


	//----- nvinfo : EIATTR_KPARAM_INFO
	.align		4
.L_518:
        /*0008*/ 	.byte	0x04, 0x17
        /*000a*/ 	.short	(.L_520 - .L_519)
.L_519:
        /*000c*/ 	.word	0x00000000
        /*0010*/ 	.short	0x0000
        /*0012*/ 	.short	0x0000
        /*0014*/ 	.byte	0x00, 0xf0, 0xc1, 0x03


	//----- nvinfo : EIATTR_SPARSE_MMA_MASK
	.align		4
.L_520:
        /*0018*/ 	.byte	0x03, 0x50
        /*001a*/ 	.short	0x0000


	//----- nvinfo : EIATTR_MAXREG_COUNT
	.align		4
        /*001c*/ 	.byte	0x03, 0x1b
        /*001e*/ 	.short	0x0080


	//----- nvinfo : EIATTR_MERCURY_ISA_VERSION
	.align		4
        /*0020*/ 	.byte	0x03, 0x5f
        /*0022*/ 	.short	0x0101


	//----- nvinfo : EIATTR_COOP_GROUP_MASK_REGIDS
	.align		4
        /*0024*/ 	.byte	0x04, 0x29
        /*0026*/ 	.short	(.L_522 - .L_521)


	//   ....[0]....
.L_521:
        /*0028*/ 	.word	0xffffffff


	//   ....[1]....
        /*002c*/ 	.word	0xffffffff


	//   ....[2]....
        /*0030*/ 	.word	0xffffffff


	//   ....[3]....
        /*0034*/ 	.word	0xffffffff


	//   ....[4]....
        /*0038*/ 	.word	0xffffffff


	//   ....[5]....
        /*003c*/ 	.word	0xffffffff


	//   ....[6]....
        /*0040*/ 	.word	0xffffffff


	//   ....[7]....
        /*0044*/ 	.word	0xffffffff


	//   ....[8]....
        /*0048*/ 	.word	0xffffffff


	//   ....[9]....
        /*004c*/ 	.word	0xffffffff


	//   ....[10]....
        /*0050*/ 	.word	0xffffffff


	//   ....[11]....
        /*0054*/ 	.word	0xffffffff


	//   ....[12]....
        /*0058*/ 	.word	0xffffffff


	//   ....[13]....
        /*005c*/ 	.word	0xffffffff


	//   ....[14]....
        /*0060*/ 	.word	0xffffffff


	//   ....[15]....
        /*0064*/ 	.word	0xffffffff


	//----- nvinfo : EIATTR_COOP_GROUP_INSTR_OFFSETS
	.align		4
.L_522:
        /*0068*/ 	.byte	0x04, 0x28
        /*006a*/ 	.short	(.L_524 - .L_523)


	//   ....[0]....
.L_523:
        /*006c*/ 	.word	0x00001d40


	//   ....[1]....
        /*0070*/ 	.word	0x00001d60


	//   ....[2]....
        /*0074*/ 	.word	0x00001d70


	//   ....[3]....
        /*0078*/ 	.word	0x00001d80


	//   ....[4]....
        /*007c*/ 	.word	0x00001dd0


	//   ....[5]....
        /*0080*/ 	.word	0x00001de0


	//   ....[6]....
        /*0084*/ 	.word	0x00001df0


	//   ....[7]....
        /*0088*/ 	.word	0x00001e00


	//   ....[8]....
        /*008c*/ 	.word	0x00001e60


	//   ....[9]....
        /*0090*/ 	.word	0x00001e70


	//   ....[10]....
        /*0094*/ 	.word	0x00001e80


	//   ....[11]....
        /*0098*/ 	.word	0x00001e90


	//   ....[12]....
        /*009c*/ 	.word	0x00001ef0


	//   ....[13]....
        /*00a0*/ 	.word	0x00001f00


	//   ....[14]....
        /*00a4*/ 	.word	0x00001f10


	//   ....[15]....
        /*00a8*/ 	.word	0x00001f20


	//----- nvinfo : EIATTR_VRC_CTA_INIT_COUNT
	.align		4
.L_524:
        /*00ac*/ 	.byte	0x02, 0x4a
	.zero		1
	.zero		1


	//----- nvinfo : EIATTR_EXIT_INSTR_OFFSETS
	.align		4
        /*00b0*/ 	.byte	0x04, 0x1c
        /*00b2*/ 	.short	(.L_526 - .L_525)


	//   ....[0]....
.L_525:
        /*00b4*/ 	.word	0x00000310


	//   ....[1]....
        /*00b8*/ 	.word	0x000025c0


	//   ....[2]....
        /*00bc*/ 	.word	0x00002660


	//----- nvinfo : EIATTR_MAX_THREADS
	.align		4
.L_526:
        /*00c0*/ 	.byte	0x04, 0x05
        /*00c2*/ 	.short	(.L_528 - .L_527)
.L_527:
        /*00c4*/ 	.word	0x00000100
        /*00c8*/ 	.word	0x00000001
        /*00cc*/ 	.word	0x00000001


	//----- nvinfo : EIATTR_CRS_STACK_SIZE
	.align		4
.L_528:
        /*00d0*/ 	.byte	0x04, 0x1e
        /*00d2*/ 	.short	(.L_530 - .L_529)
.L_529:
        /*00d4*/ 	.word	0x00000000


	//----- nvinfo : EIATTR_CBANK_PARAM_SIZE
	.align		4
.L_530:
        /*00d8*/ 	.byte	0x03, 0x19
        /*00da*/ 	.short	0x00f0


	//----- nvinfo : EIATTR_PARAM_CBANK
	.align		4
        /*00dc*/ 	.byte	0x04, 0x0a
        /*00de*/ 	.short	(.L_532 - .L_531)
	.align		4
.L_531:
        /*00e0*/ 	.word	index@(.nv.constant0._ZN7cutlass13device_kernelIN5flash22FlashAttnBwdPreprocessIN4cute5tupleIJNS3_1CILi64EEENS5_ILi256EEEEEENS_6half_tEfNS_4arch4Sm90ELb1ELb1EEEEEvNT_6ParamsE)
        /*00e4*/ 	.short	0x0380
        /*00e6*/ 	.short	0x00f0


	//----- nvinfo : EIATTR_SW_WAR
	.align		4
.L_532:
        /*00e8*/ 	.byte	0x04, 0x36
        /*00ea*/ 	.short	(.L_534 - .L_533)
.L_533:
        /*00ec*/ 	.word	0x00000008
.L_534:


//--------------------- .nv.callgraph             --------------------------
	.section	.nv.callgraph,"",@"SHT_CUDA_CALLGRAPH"
	.align	4
	.sectionentsize	8
	.align		4
        /*0000*/ 	.word	0x00000000
	.align		4
        /*0004*/ 	.word	0xffffffff
	.align		4
        /*0008*/ 	.word	0x00000000
	.align		4
        /*000c*/ 	.word	0xfffffffe
	.align		4
        /*0010*/ 	.word	0x00000000
	.align		4
        /*0014*/ 	.word	0xfffffffd
	.align		4
        /*0018*/ 	.word	0x00000000
	.align		4
        /*001c*/ 	.word	0xfffffffc


//--------------------- .nv.constant4             --------------------------
	.section	.nv.constant4,"a",@progbits
	.align	8
	.align		8
.nv.constant4:
        /*0000*/ 	.dword	_ZN77_INTERNAL_002f1f51_41_flash_bwd_hdim256_fp16_softcapall_sm90_cu_49158569_28494cuda3std3__45__cpo5beginE
	.align		8
        /*0008*/ 	.dword	_ZN77_INTERNAL_002f1f51_41_flash_bwd_hdim256_fp16_softcapall_sm90_cu_49158569_28494cuda3std3__45__cpo3endE
	.align		8
        /*0010*/ 	.dword	_ZN77_INTERNAL_002f1f51_41_flash_bwd_hdim256_fp16_softcapall_sm90_cu_49158569_28494cuda3std3__45__cpo6cbeginE
	.align		8
        /*0018*/ 	.dword	_ZN77_INTERNAL_002f1f51_41_flash_bwd_hdim256_fp16_softcapall_sm90_cu_49158569_28494cuda3std3__45__cpo4cendE
	.align		8
        /*0020*/ 	.dword	_ZN77_INTERNAL_002f1f51_41_flash_bwd_hdim256_fp16_softcapall_sm90_cu_49158569_28494cuda3std3__479_GLOBAL__N__002f1f51_41_flash_bwd_hdim256_fp16_softcapall_sm90_cu_49158569_28496ignoreE
	.align		8
        /*0028*/ 	.dword	_ZN77_INTERNAL_002f1f51_41_flash_bwd_hdim256_fp16_softcapall_sm90_cu_49158569_28494cuda3std3__419piecewise_constructE
	.align		8
        /*0030*/ 	.dword	_ZN77_INTERNAL_002f1f51_41_flash_bwd_hdim256_fp16_softcapall_sm90_cu_49158569_28494cuda3std3__48in_placeE
	.align		8
        /*0038*/ 	.dword	_ZN77_INTERNAL_002f1f51_41_flash_bwd_hdim256_fp16_softcapall_sm90_cu_49158569_28494cuda3std6ranges3__45__cpo4swapE
	.align		8
        /*0040*/ 	.dword	_ZN77_INTERNAL_002f1f51_41_flash_bwd_hdim256_fp16_softcapall_sm90_cu_49158569_28494cuda3std6ranges3__45__cpo9iter_moveE
	.align		8
        /*0048*/ 	.dword	_ZN77_INTERNAL_002f1f51_41_flash_bwd_hdim256_fp16_softcapall_sm90_cu_49158569_28494cute7productE
	.align		8
        /*0050*/ 	.dword	_ZN77_INTERNAL_002f1f51_41_flash_bwd_hdim256_fp16_softcapall_sm90_cu_49158569_28494cute1_E


//--------------------- .text._ZN7cutlass13device_kernelIN5flash11enable_sm90INS1_16FlashAttnBwdSm90INS1_25CollectiveMainloopBwdSm90ILi2ELi1ELi1EN4cute5tupleIJNS5_1CILi1EEES8_S8_EEENS6_IJNS7_ILi64EEENS7_ILi80EEENS7_ILi256EEEEEENS_6half_tEfNS_4arch4Sm90ELb0ELb0ELb1ELb0ELb0ELb0ELb1ELb1ELi2ELi1ELi1ELi1ELb0EEENS1_21CollectiveEpilogueBwdISD_SE_SG_Li256ELb0ELb1ELi2EEENS1_19SingleTileSchedulerILb0ELb0ELb0ELi80EEEEEEEEEvNT_6ParamsE --------------------------
	.section	.text._ZN7cutlass13device_kernelIN5flash11enable_sm90INS1_16FlashAttnBwdSm90INS1_25CollectiveMainloopBwdSm90ILi2ELi1ELi1EN4cute5tupleIJNS5_1CILi1EEES8_S8_EEENS6_IJNS7_ILi64EEENS7_ILi80EEENS7_ILi256EEEEEENS_6half_tEfNS_4arch4Sm90ELb0ELb0ELb1ELb0ELb0ELb0ELb1ELb1ELi2ELi1ELi1ELi1ELb0EEENS1_21CollectiveEpilogueBwdISD_SE_SG_Li256ELb0ELb1ELi2EEENS1_19SingleTileSchedulerILb0ELb0ELb0ELi80EEEEEEEEEvNT_6ParamsE,"ax",@progbits
	.align	128
.text._ZN7cutlass13device_kernelIN5flash11enable_sm90INS1_16FlashAttnBwdSm90INS1_25CollectiveMainloopBwdSm90ILi2ELi1ELi1EN4cute5tupleIJNS5_1CILi1EEES8_S8_EEENS6_IJNS7_ILi64EEENS7_ILi80EEENS7_ILi256EEEEEENS_6half_tEfNS_4arch4Sm90ELb0ELb0ELb1ELb0ELb0ELb0ELb1ELb1ELi2ELi1ELi1ELi1ELb0EEENS1_21CollectiveEpilogueBwdISD_SE_SG_Li256ELb0ELb1ELi2EEENS1_19SingleTileSchedulerILb0ELb0ELb0ELi80EEEEEEEEEvNT_6ParamsE:
        .type           _ZN7cutlass13device_kernelIN5flash11enable_sm90INS1_16FlashAttnBwdSm90INS1_25CollectiveMainloopBwdSm90ILi2ELi1ELi1EN4cute5tupleIJNS5_1CILi1EEES8_S8_EEENS6_IJNS7_ILi64EEENS7_ILi80EEENS7_ILi256EEEEEENS_6half_tEfNS_4arch4Sm90ELb0ELb0ELb1ELb0ELb0ELb0ELb1ELb1ELi2ELi1ELi1ELi1ELb0EEENS1_21CollectiveEpilogueBwdISD_SE_SG_Li256ELb0ELb1ELi2EEENS1_19SingleTileSchedulerILb0ELb0ELb0ELi80EEEEEEEEEvNT_6ParamsE,@function
        .size           _ZN7cutlass13device_kernelIN5flash11enable_sm90INS1_16FlashAttnBwdSm90INS1_25CollectiveMainloopBwdSm90ILi2ELi1ELi1EN4cute5tupleIJNS5_1CILi1EEES8_S8_EEENS6_IJNS7_ILi64EEENS7_ILi80EEENS7_ILi256EEEEEENS_6half_tEfNS_4arch4Sm90ELb0ELb0ELb1ELb0ELb0ELb0ELb1ELb1ELi2ELi1ELi1ELi1ELb0EEENS1_21CollectiveEpilogueBwdISD_SE_SG_Li256ELb0ELb1ELi2EEENS1_19SingleTileSchedulerILb0ELb0ELb0ELi80EEEEEEEEEvNT_6ParamsE,(.L_x_120 - _ZN7cutlass13device_kernelIN5flash11enable_sm90INS1_16FlashAttnBwdSm90INS1_25CollectiveMainloopBwdSm90ILi2ELi1ELi1EN4cute5tupleIJNS5_1CILi1EEES8_S8_EEENS6_IJNS7_ILi64EEENS7_ILi80EEENS7_ILi256EEEEEENS_6half_tEfNS_4arch4Sm90ELb0ELb0ELb1ELb0ELb0ELb0ELb1ELb1ELi2ELi1ELi1ELi1ELb0EEENS1_21CollectiveEpilogueBwdISD_SE_SG_Li256ELb0ELb1ELi2EEENS1_19SingleTileSchedulerILb0ELb0ELb0ELi80EEEEEEEEEvNT_6ParamsE)
        .other          _ZN7cutlass13device_kernelIN5flash11enable_sm90INS1_16FlashAttnBwdSm90INS1_25CollectiveMainloopBwdSm90ILi2ELi1ELi1EN4cute5tupleIJNS5_1CILi1EEES8_S8_EEENS6_IJNS7_ILi64EEENS7_ILi80EEENS7_ILi256EEEEEENS_6half_tEfNS_4arch4Sm90ELb0ELb0ELb1ELb0ELb0ELb0ELb1ELb1ELi2ELi1ELi1ELi1ELb0EEENS1_21CollectiveEpilogueBwdISD_SE_SG_Li256ELb0ELb1ELi2EEENS1_19SingleTileSchedulerILb0ELb0ELb0ELi80EEEEEEEEEvNT_6ParamsE,@"STO_CUDA_ENTRY STV_DEFAULT"
_ZN7cutlass13device_kernelIN5flash11enable_sm90INS1_16FlashAttnBwdSm90INS1_25CollectiveMainloopBwdSm90ILi2ELi1ELi1EN4cute5tupleIJNS5_1CILi1EEES8_S8_EEENS6_IJNS7_ILi64EEENS7_ILi80EEENS7_ILi256EEEEEENS_6half_tEfNS_4arch4Sm90ELb0ELb0ELb1ELb0ELb0ELb0ELb1ELb1ELi2ELi1ELi1ELi1ELb0EEENS1_21CollectiveEpilogueBwdISD_SE_SG_Li256ELb0ELb1ELi2EEENS1_19SingleTileSchedulerILb0ELb0ELb0ELi80EEEEEEEEEvNT_6ParamsE:
[----:B------:R-:W-:Y:S01]  /*0000*/  LDC R1, c[0x0][0x37c] ;  /* 0x0000df00ff017b82 */ /* 0x000fe20000000800 */
[----:B------:R-:W-:Y:S05]  /*0010*/  EXIT ;  /* 0x000000000000794d */ /* 0x000fea0003800000 */
.L_x_0:
[----:B------:R-:W-:-:S00]  /*0020*/  BRA `(.L_x_0) ;  /* 0xfffffffc00fc7947 */ /* 0x000fc0000383ffff */
[----:B------:R-:W-:-:S00]  /*0030*/  NOP ;  /* 0x0000000000007918 */ /* 0x000fc00000000000 */
        /* <DEDUP_REMOVED lines=12> */
.L_x_120:


//--------------------- .text._ZN7cutlass13device_kernelIN5flash11enable_sm90INS1_16FlashAttnBwdSm90INS1_25CollectiveMainloopBwdSm90ILi2ELi1ELi1EN4cute5tupleIJNS5_1CILi1EEES8_S8_EEENS6_IJNS7_ILi64EEENS7_ILi80EEENS7_ILi256EEEEEENS_6half_tEfNS_4arch4Sm90ELb0ELb0ELb1ELb0ELb0ELb0ELb1ELb1ELi2ELi1ELi1ELi1ELb0EEENS1_24CollectiveEpilogueBwdGQAISD_fSG_Li256ELb0ELb0EEENS1_19SingleTileSchedulerILb0ELb0ELb0ELi80EEEEEEEEEvNT_6ParamsE --------------------------
	.section	.text._ZN7cutlass13device_kernelIN5flash11enable_sm90INS1_16FlashAttnBwdSm90INS1_25CollectiveMainloopBwdSm90ILi2ELi1ELi1EN4cute5tupleIJNS5_1CILi1EEES8_S8_EEENS6_IJNS7_ILi64EEENS7_ILi80EEENS7_ILi256EEEEEENS_6half_tEfNS_4arch4Sm90ELb0ELb0ELb1ELb0ELb0ELb0ELb1ELb1ELi2ELi1ELi1ELi1ELb0EEENS1_24CollectiveEpilogueBwdGQAISD_fSG_Li256ELb0ELb0EEENS1_19SingleTileSchedulerILb0ELb0ELb0ELi80EEEEEEEEEvNT_6ParamsE,"ax",@progbits
	.align	128
.text._ZN7cutlass13device_kernelIN5flash11enable_sm90INS1_16FlashAttnBwdSm90INS1_25CollectiveMainloopBwdSm90ILi2ELi1ELi1EN4cute5tupleIJNS5_1CILi1EEES8_S8_EEENS6_IJNS7_ILi64EEENS7_ILi80EEENS7_ILi256EEEEEENS_6half_tEfNS_4arch4Sm90ELb0ELb0ELb1ELb0ELb0ELb0ELb1ELb1ELi2ELi1ELi1ELi1ELb0EEENS1_24CollectiveEpilogueBwdGQAISD_fSG_Li256ELb0ELb0EEENS1_19SingleTileSchedulerILb0ELb0ELb0ELi80EEEEEEEEEvNT_6ParamsE:
        .type           _ZN7cutlass13device_kernelIN5flash11enable_sm90INS1_16FlashAttnBwdSm90INS1_25CollectiveMainloopBwdSm90ILi2ELi1ELi1EN4cute5tupleIJNS5_1CILi1EEES8_S8_EEENS6_IJNS7_ILi64EEENS7_ILi80EEENS7_ILi256EEEEEENS_6half_tEfNS_4arch4Sm90ELb0ELb0ELb1ELb0ELb0ELb0ELb1ELb1ELi2ELi1ELi1ELi1ELb0EEENS1_24CollectiveEpilogueBwdGQAISD_fSG_Li256ELb0ELb0EEENS1_19SingleTileSchedulerILb0ELb0ELb0ELi80EEEEEEEEEvNT_6ParamsE,@function
        .size           _ZN7cutlass13device_kernelIN5flash11enable_sm90INS1_16FlashAttnBwdSm90INS1_25CollectiveMainloopBwdSm90ILi2ELi1ELi1EN4cute5tupleIJNS5_1CILi1EEES8_S8_EEENS6_IJNS7_ILi64EEENS7_ILi80EEENS7_ILi256EEEEEENS_6half_tEfNS_4arch4Sm90ELb0ELb0ELb1ELb0ELb0ELb0ELb1ELb1ELi2ELi1ELi1ELi1ELb0EEENS1_24CollectiveEpilogueBwdGQAISD_fSG_Li256ELb0ELb0EEENS1_19SingleTileSchedulerILb0ELb0ELb0ELi80EEEEEEEEEvNT_6ParamsE,(.L_x_121 - _ZN7cutlass13device_kernelIN5flash11enable_sm90INS1_16FlashAttnBwdSm90INS1_25CollectiveMainloopBwdSm90ILi2ELi1ELi1EN4cute5tupleIJNS5_1CILi1EEES8_S8_EEENS6_IJNS7_ILi64EEENS7_ILi80EEENS7_ILi256EEEEEENS_6half_tEfNS_4arch4Sm90ELb0ELb0ELb1ELb0ELb0ELb0ELb1ELb1ELi2ELi1ELi1ELi1ELb0EEENS1_24CollectiveEpilogueBwdGQAISD_fSG_Li256ELb0ELb0EEENS1_19SingleTileSchedulerILb0ELb0ELb0ELi80EEEEEEEEEvNT_6ParamsE)
        .other          _ZN7cutlass13device_kernelIN5flash11enable_sm90INS1_16FlashAttnBwdSm90INS1_25CollectiveMainloopBwdSm90ILi2ELi1ELi1EN4cute5tupleIJNS5_1CILi1EEES8_S8_EEENS6_IJNS7_ILi64EEENS7_ILi80EEENS7_ILi256EEEEEENS_6half_tEfNS_4arch4Sm90ELb0ELb0ELb1ELb0ELb0ELb0ELb1ELb1ELi2ELi1ELi1ELi1ELb0EEENS1_24CollectiveEpilogueBwdGQAISD_fSG_Li256ELb0ELb0EEENS1_19SingleTileSchedulerILb0ELb0ELb0ELi80EEEEEEEEEvNT_6ParamsE,@"STO_CUDA_ENTRY STV_DEFAULT"
_ZN7cutlass13device_kernelIN5flash11enable_sm90INS1_16FlashAttnBwdSm90INS1_25CollectiveMainloopBwdSm90ILi2ELi1ELi1EN4cute5tupleIJNS5_1CILi1EEES8_S8_EEENS6_IJNS7_ILi64EEENS7_ILi80EEENS7_ILi256EEEEEENS_6half_tEfNS_4arch4Sm90ELb0ELb0ELb1ELb0ELb0ELb0ELb1ELb1ELi2ELi1ELi1ELi1ELb0EEENS1_24CollectiveEpilogueBwdGQAISD_fSG_Li256ELb0ELb0EEENS1_19SingleTileSchedulerILb0ELb0ELb0ELi80EEEEEEEEEvNT_6ParamsE:
[----:B------:R-:W-:Y:S01]  /*0000*/  LDC R1, c[0x0][0x37c] ;  /* 0x0000df00ff017b82 */ /* 0x000fe20000000800 */
[----:B------:R-:W-:Y:S05]  /*0010*/  EXIT ;  /* 0x000000000000794d */ /* 0x000fea0003800000 */
.L_x_1:
        /* <DEDUP_REMOVED lines=14> */
.L_x_121:


//--------------------- .text._ZN7cutlass13device_kernelIN5flash11enable_sm90INS1_16FlashAttnBwdSm90INS1_25CollectiveMainloopBwdSm90ILi2ELi1ELi1EN4cute5tupleIJNS5_1CILi1EEES8_S8_EEENS6_IJNS7_ILi64EEENS7_ILi80EEENS7_ILi256EEEEEENS_6half_tEfNS_4arch4Sm90ELb0ELb0ELb1ELb1ELb0ELb0ELb1ELb1ELi2ELi1ELi1ELi1ELb0EEENS1_21CollectiveEpilogueBwdISD_SE_SG_Li256ELb1ELb1ELi2EEENS1_19SingleTileSchedulerILb1ELb0ELb0ELi80EEEEEEEEEvNT_6ParamsE --------------------------
	.section	.text._ZN7cutlass13device_kernelIN5flash11enable_sm90INS1_16FlashAttnBwdSm90INS1_25CollectiveMainloopBwdSm90ILi2ELi1ELi1EN4cute5tupleIJNS5_1CILi1EEES8_S8_EEENS6_IJNS7_ILi64EEENS7_ILi80EEENS7_ILi256EEEEEENS_6half_tEfNS_4arch4Sm90ELb0ELb0ELb1ELb1ELb0ELb0ELb1ELb1ELi2ELi1ELi1ELi1ELb0EEENS1_21CollectiveEpilogueBwdISD_SE_SG_Li256ELb1ELb1ELi2EEENS1_19SingleTileSchedulerILb1ELb0ELb0ELi80EEEEEEEEEvNT_6ParamsE,"ax",@progbits
	.align	128
.text._ZN7cutlass13device_kernelIN5flash11enable_sm90INS1_16FlashAttnBwdSm90INS1_25CollectiveMainloopBwdSm90ILi2ELi1ELi1EN4cute5tupleIJNS5_1CILi1EEES8_S8_EEENS6_IJNS7_ILi64EEENS7_ILi80EEENS7_ILi256EEEEEENS_6half_tEfNS_4arch4Sm90ELb0ELb0ELb1ELb1ELb0ELb0ELb1ELb1ELi2ELi1ELi1ELi1ELb0EEENS1_21CollectiveEpilogueBwdISD_SE_SG_Li256ELb1ELb1ELi2EEENS1_19SingleTileSchedulerILb1ELb0ELb0ELi80EEEEEEEEEvNT_6ParamsE:
        .type           _ZN7cutlass13device_kernelIN5flash11enable_sm90INS1_16FlashAttnBwdSm90INS1_25CollectiveMainloopBwdSm90ILi2ELi1ELi1EN4cute5tupleIJNS5_1CILi1EEES8_S8_EEENS6_IJNS7_ILi64EEENS7_ILi80EEENS7_ILi256EEEEEENS_6half_tEfNS_4arch4Sm90ELb0ELb0ELb1ELb1ELb0ELb0ELb1ELb1ELi2ELi1ELi1ELi1ELb0EEENS1_21CollectiveEpilogueBwdISD_SE_SG_Li256ELb1ELb1ELi2EEENS1_19SingleTileSchedulerILb1ELb0ELb0ELi80EEEEEEEEEvNT_6ParamsE,@function
        .size           _ZN7cutlass13device_kernelIN5flash11enable_sm90INS1_16FlashAttnBwdSm90INS1_25CollectiveMainloopBwdSm90ILi2ELi1ELi1EN4cute5tupleIJNS5_1CILi1EEES8_S8_EEENS6_IJNS7_ILi64EEENS7_ILi80EEENS7_ILi256EEEEEENS_6half_tEfNS_4arch4Sm90ELb0ELb0ELb1ELb1ELb0ELb0ELb1ELb1ELi2ELi1ELi1ELi1ELb0EEENS1_21CollectiveEpilogueBwdISD_SE_SG_Li256ELb1ELb1ELi2EEENS1_19SingleTileSchedulerILb1ELb0ELb0ELi80EEEEEEEEEvNT_6ParamsE,(.L_x_122 - _ZN7cutlass13device_kernelIN5flash11enable_sm90INS1_16FlashAttnBwdSm90INS1_25CollectiveMainloopBwdSm90ILi2ELi1ELi1EN4cute5tupleIJNS5_1CILi1EEES8_S8_EEENS6_IJNS7_ILi64EEENS7_ILi80EEENS7_ILi256EEEEEENS_6half_tEfNS_4arch4Sm90ELb0ELb0ELb1ELb1ELb0ELb0ELb1ELb1ELi2ELi1ELi1ELi1ELb0EEENS1_21CollectiveEpilogueBwdISD_SE_SG_Li256ELb1ELb1ELi2EEENS1_19SingleTileSchedulerILb1ELb0ELb0ELi80EEEEEEEEEvNT_6ParamsE)
        .other          _ZN7cutlass13device_kernelIN5flash11enable_sm90INS1_16FlashAttnBwdSm90INS1_25CollectiveMainloopBwdSm90ILi2ELi1ELi1EN4cute5tupleIJNS5_1CILi1EEES8_S8_EEENS6_IJNS7_ILi64EEENS7_ILi80EEENS7_ILi256EEEEEENS_6half_tEfNS_4arch4Sm90ELb0ELb0ELb1ELb1ELb0ELb0ELb1ELb1ELi2ELi1ELi1ELi1ELb0EEENS1_21CollectiveEpilogueBwdISD_SE_SG_Li256ELb1ELb1ELi2EEENS1_19SingleTileSchedulerILb1ELb0ELb0ELi80EEEEEEEEEvNT_6ParamsE,@"STO_CUDA_ENTRY STV_DEFAULT"
_ZN7cutlass13device_kernelIN5flash11enable_sm90INS1_16FlashAttnBwdSm90INS1_25CollectiveMainloopBwdSm90ILi2ELi1ELi1EN4cute5tupleIJNS5_1CILi1EEES8_S8_EEENS6_IJNS7_ILi64EEENS7_ILi80EEENS7_ILi256EEEEEENS_6half_tEfNS_4arch4Sm90ELb0ELb0ELb1ELb1ELb0ELb0ELb1ELb1ELi2ELi1ELi1ELi1ELb0EEENS1_21CollectiveEpilogueBwdISD_SE_SG_Li256ELb1ELb1ELi2EEENS1_19SingleTileSchedulerILb1ELb0ELb0ELi80EEEEEEEEEvNT_6ParamsE:
[----:B------:R-:W-:Y:S01]  /*0000*/  LDC R1, c[0x0][0x37c] ;  /* 0x0000df00ff017b82 */ /* 0x000fe20000000800 */
[----:B------:R-:W-:Y:S05]  /*0010*/  EXIT ;  /* 0x000000000000794d */ /* 0x000fea0003800000 */
.L_x_2:
        /* <DEDUP_REMOVED lines=14> */
.L_x_122:


//--------------------- .text._ZN7cutlass13device_kernelIN5flash11enable_sm90INS1_16FlashAttnBwdSm90INS1_25CollectiveMainloopBwdSm90ILi2ELi1ELi1EN4cute5tupleIJNS5_1CILi1EEES8_S8_EEENS6_IJNS7_ILi64EEENS7_ILi80EEENS7_ILi256EEEEEENS_6half_tEfNS_4arch4Sm90ELb0ELb0ELb1ELb1ELb0ELb0ELb1ELb1ELi2ELi1ELi1ELi1ELb0EEENS1_24CollectiveEpilogueBwdGQAISD_fSG_Li256ELb1ELb0EEENS1_19SingleTileSchedulerILb1ELb0ELb0ELi80EEEEEEEEEvNT_6ParamsE --------------------------
	.section	.text._ZN7cutlass13device_kernelIN5flash11enable_sm90INS1_16FlashAttnBwdSm90INS1_25CollectiveMainloopBwdSm90ILi2ELi1ELi1EN4cute5tupleIJNS5_1CILi1EEES8_S8_EEENS6_IJNS7_ILi64EEENS7_ILi80EEENS7_ILi256EEEEEENS_6half_tEfNS_4arch4Sm90ELb0ELb0ELb1ELb1ELb0ELb0ELb1ELb1ELi2ELi1ELi1ELi1ELb0EEENS1_24CollectiveEpilogueBwdGQAISD_fSG_Li256ELb1ELb0EEENS1_19SingleTileSchedulerILb1ELb0ELb0ELi80EEEEEEEEEvNT_6ParamsE,"ax",@progbits
	.align	128
.text._ZN7cutlass13device_kernelIN5flash11enable_sm90INS1_16FlashAttnBwdSm90INS1_25CollectiveMainloopBwdSm90ILi2ELi1ELi1EN4cute5tupleIJNS5_1CILi1EEES8_S8_EEENS6_IJNS7_ILi64EEENS7_ILi80EEENS7_ILi256EEEEEENS_6half_tEfNS_4arch4Sm90ELb0ELb0ELb1ELb1ELb0ELb0ELb1ELb1ELi2ELi1ELi1ELi1ELb0EEENS1_24CollectiveEpilogueBwdGQAISD_fSG_Li256ELb1ELb0EEENS1_19SingleTileSchedulerILb1ELb0ELb0ELi80EEEEEEEEEvNT_6ParamsE:
        .type           _ZN7cutlass13device_kernelIN5flash11enable_sm90INS1_16FlashAttnBwdSm90INS1_25CollectiveMainloopBwdSm90ILi2ELi1ELi1EN4cute5tupleIJNS5_1CILi1EEES8_S8_EEENS6_IJNS7_ILi64EEENS7_ILi80EEENS7_ILi256EEEEEENS_6half_tEfNS_4arch4Sm90ELb0ELb0ELb1ELb1ELb0ELb0ELb1ELb1ELi2ELi1ELi1ELi1ELb0EEENS1_24CollectiveEpilogueBwdGQAISD_fSG_Li256ELb1ELb0EEENS1_19SingleTileSchedulerILb1ELb0ELb0ELi80EEEEEEEEEvNT_6ParamsE,@function
        .size           _ZN7cutlass13device_kernelIN5flash11enable_sm90INS1_16FlashAttnBwdSm90INS1_25CollectiveMainloopBwdSm90ILi2ELi1ELi1EN4cute5tupleIJNS5_1CILi1EEES8_S8_EEENS6_IJNS7_ILi64EEENS7_ILi80EEENS7_ILi256EEEEEENS_6half_tEfNS_4arch4Sm90ELb0ELb0ELb1ELb1ELb0ELb0ELb1ELb1ELi2ELi1ELi1ELi1ELb0EEENS1_24CollectiveEpilogueBwdGQAISD_fSG_Li256ELb1ELb0EEENS1_19SingleTileSchedulerILb1ELb0ELb0ELi80EEEEEEEEEvNT_6ParamsE,(.L_x_123 - _ZN7cutlass13device_kernelIN5flash11enable_sm90INS1_16FlashAttnBwdSm90INS1_25CollectiveMainloopBwdSm90ILi2ELi1ELi1EN4cute5tupleIJNS5_1CILi1EEES8_S8_EEENS6_IJNS7_ILi64EEENS7_ILi80EEENS7_ILi256EEEEEENS_6half_tEfNS_4arch4Sm90ELb0ELb0ELb1ELb1ELb0ELb0ELb1ELb1ELi2ELi1ELi1ELi1ELb0EEENS1_24CollectiveEpilogueBwdGQAISD_fSG_Li256ELb1ELb0EEENS1_19SingleTileSchedulerILb1ELb0ELb0ELi80EEEEEEEEEvNT_6ParamsE)
        .other          _ZN7cutlass13device_kernelIN5flash11enable_sm90INS1_16FlashAttnBwdSm90INS1_25CollectiveMainloopBwdSm90ILi2ELi1ELi1EN4cute5tupleIJNS5_1CILi1EEES8_S8_EEENS6_IJNS7_ILi64EEENS7_ILi80EEENS7_ILi256EEEEEENS_6half_tEfNS_4arch4Sm90ELb0ELb0ELb1ELb1ELb0ELb0ELb1ELb1ELi2ELi1ELi1ELi1ELb0EEENS1_24CollectiveEpilogueBwdGQAISD_fSG_Li256ELb1ELb0EEENS1_19SingleTileSchedulerILb1ELb0ELb0ELi80EEEEEEEEEvNT_6ParamsE,@"STO_CUDA_ENTRY STV_DEFAULT"
_ZN7cutlass13device_kernelIN5flash11enable_sm90INS1_16FlashAttnBwdSm90INS1_25CollectiveMainloopBwdSm90ILi2ELi1ELi1EN4cute5tupleIJNS5_1CILi1EEES8_S8_EEENS6_IJNS7_ILi64EEENS7_ILi80EEENS7_ILi256EEEEEENS_6half_tEfNS_4arch4Sm90ELb0ELb0ELb1ELb1ELb0ELb0ELb1ELb1ELi2ELi1ELi1ELi1ELb0EEENS1_24CollectiveEpilogueBwdGQAISD_fSG_Li256ELb1ELb0EEENS1_19SingleTileSchedulerILb1ELb0ELb0ELi80EEEEEEEEEvNT_6ParamsE:
[----:B------:R-:W-:Y:S01]  /*0000*/  LDC R1, c[0x0][0x37c] ;  /* 0x0000df00ff017b82 */ /* 0x000fe20000000800 */
[----:B------:R-:W-:Y:S05]  /*0010*/  EXIT ;  /* 0x000000000000794d */ /* 0x000fea0003800000 */
.L_x_3:
        /* <DEDUP_REMOVED lines=14> */
.L_x_123:


//--------------------- .text._ZN7cutlass13device_kernelIN5flash11enable_sm90INS1_16FlashAttnBwdSm90INS1_25CollectiveMainloopBwdSm90ILi2ELi1ELi1EN4cute5tupleIJNS5_1CILi1EEES8_S8_EEENS6_IJNS7_ILi64EEENS7_ILi80EEENS7_ILi256EEEEEENS_6half_tEfNS_4arch4Sm90ELb0ELb1ELb1ELb0ELb0ELb0ELb1ELb1ELi2ELi1ELi1ELi1ELb0EEENS1_21CollectiveEpilogueBwdISD_SE_SG_Li256ELb0ELb1ELi2EEENS1_19SingleTileSchedulerILb0ELb0ELb0ELi80EEEEEEEEEvNT_6ParamsE --------------------------
	.section	.text._ZN7cutlass13device_kernelIN5flash11enable_sm90INS1_16FlashAttnBwdSm90INS1_25CollectiveMainloopBwdSm90ILi2ELi1ELi1EN4cute5tupleIJNS5_1CILi1EEES8_S8_EEENS6_IJNS7_ILi64EEENS7_ILi80EEENS7_ILi256EEEEEENS_6half_tEfNS_4arch4Sm90ELb0ELb1ELb1ELb0ELb0ELb0ELb1ELb1ELi2ELi1ELi1ELi1ELb0EEENS1_21CollectiveEpilogueBwdISD_SE_SG_Li256ELb0ELb1ELi2EEENS1_19SingleTileSchedulerILb0ELb0ELb0ELi80EEEEEEEEEvNT_6ParamsE,"ax",@progbits
	.align	128
.text._ZN7cutlass13device_kernelIN5flash11enable_sm90INS1_16FlashAttnBwdSm90INS1_25CollectiveMainloopBwdSm90ILi2ELi1ELi1EN4cute5tupleIJNS5_1CILi1EEES8_S8_EEENS6_IJNS7_ILi64EEENS7_ILi80EEENS7_ILi256EEEEEENS_6half_tEfNS_4arch4Sm90ELb0ELb1ELb1ELb0ELb0ELb0ELb1ELb1ELi2ELi1ELi1ELi1ELb0EEENS1_21CollectiveEpilogueBwdISD_SE_SG_Li256ELb0ELb1ELi2EEENS1_19SingleTileSchedulerILb0ELb0ELb0ELi80EEEEEEEEEvNT_6ParamsE:
        .type           _ZN7cutlass13device_kernelIN5flash11enable_sm90INS1_16FlashAttnBwdSm90INS1_25CollectiveMainloopBwdSm90ILi2ELi1ELi1EN4cute5tupleIJNS5_1CILi1EEES8_S8_EEENS6_IJNS7_ILi64EEENS7_ILi80EEENS7_ILi256EEEEEENS_6half_tEfNS_4arch4Sm90ELb0ELb1ELb1ELb0ELb0ELb0ELb1ELb1ELi2ELi1ELi1ELi1ELb0EEENS1_21CollectiveEpilogueBwdISD_SE_SG_Li256ELb0ELb1ELi2EEENS1_19SingleTileSchedulerILb0ELb0ELb0ELi80EEEEEEEEEvNT_6ParamsE,@function
        .size           _ZN7cutlass13device_kernelIN5flash11enable_sm90INS1_16FlashAttnBwdSm90INS1_25CollectiveMainloopBwdSm90ILi2ELi1ELi1EN4cute5tupleIJNS5_1CILi1EEES8_S8_EEENS6_IJNS7_ILi64EEENS7_ILi80EEENS7_ILi256EEEEEENS_6half_tEfNS_4arch4Sm90ELb0ELb1ELb1ELb0ELb0ELb0ELb1ELb1ELi2ELi1ELi1ELi1ELb0EEENS1_21CollectiveEpilogueBwdISD_SE_SG_Li256ELb0ELb1ELi2EEENS1_19SingleTileSchedulerILb0ELb0ELb0ELi80EEEEEEEEEvNT_6ParamsE,(.L_x_124 - _ZN7cutlass13device_kernelIN5flash11enable_sm90INS1_16FlashAttnBwdSm90INS1_25CollectiveMainloopBwdSm90ILi2ELi1ELi1EN4cute5tupleIJNS5_1CILi1EEES8_S8_EEENS6_IJNS7_ILi64EEENS7_ILi80EEENS7_ILi256EEEEEENS_6half_tEfNS_4arch4Sm90ELb0ELb1ELb1ELb0ELb0ELb0ELb1ELb1ELi2ELi1ELi1ELi1ELb0EEENS1_21CollectiveEpilogueBwdISD_SE_SG_Li256ELb0ELb1ELi2EEENS1_19SingleTileSchedulerILb0ELb0ELb0ELi80EEEEEEEEEvNT_6ParamsE)
        .other          _ZN7cutlass13device_kernelIN5flash11enable_sm90INS1_16FlashAttnBwdSm90INS1_25CollectiveMainloopBwdSm90ILi2ELi1ELi1EN4cute5tupleIJNS5_1CILi1EEES8_S8_EEENS6_IJNS7_ILi64EEENS7_ILi80EEENS7_ILi256EEEEEENS_6half_tEfNS_4arch4Sm90ELb0ELb1ELb1ELb0ELb0ELb0ELb1ELb1ELi2ELi1ELi1ELi1ELb0EEENS1_21CollectiveEpilogueBwdISD_SE_SG_Li256ELb0ELb1ELi2EEENS1_19SingleTileSchedulerILb0ELb0ELb0ELi80EEEEEEEEEvNT_6ParamsE,@"STO_CUDA_ENTRY STV_DEFAULT"
_ZN7cutlass13device_kernelIN5flash11enable_sm90INS1_16FlashAttnBwdSm90INS1_25CollectiveMainloopBwdSm90ILi2ELi1ELi1EN4cute5tupleIJNS5_1CILi1EEES8_S8_EEENS6_IJNS7_ILi64EEENS7_ILi80EEENS7_ILi256EEEEEENS_6half_tEfNS_4arch4Sm90ELb0ELb1ELb1ELb0ELb0ELb0ELb1ELb1ELi2ELi1ELi1ELi1ELb0EEENS1_21CollectiveEpilogueBwdISD_SE_SG_Li256ELb0ELb1ELi2EEENS1_19SingleTileSchedulerILb0ELb0ELb0ELi80EEEEEEEEEvNT_6ParamsE:
[----:B------:R-:W-:Y:S01]  /*0000*/  LDC R1, c[0x0][0x37c] ;  /* 0x0000df00ff017b82 */ /* 0x000fe20000000800 */
[----:B------:R-:W-:Y:S05]  /*0010*/  EXIT ;  /* 0x000000000000794d */ /* 0x000fea0003800000 */
.L_x_4:
        /* <DEDUP_REMOVED lines=14> */
.L_x_124:


//--------------------- .text._ZN7cutlass13device_kernelIN5flash11enable_sm90INS1_16FlashAttnBwdSm90INS1_25CollectiveMainloopBwdSm90ILi2ELi1ELi1EN4cute5tupleIJNS5_1CILi1EEES8_S8_EEENS6_IJNS7_ILi64EEENS7_ILi80EEENS7_ILi256EEEEEENS_6half_tEfNS_4arch4Sm90ELb0ELb1ELb1ELb0ELb0ELb0ELb1ELb1ELi2ELi1ELi1ELi1ELb0EEENS1_24CollectiveEpilogueBwdGQAISD_fSG_Li256ELb0ELb0EEENS1_19SingleTileSchedulerILb0ELb0ELb0ELi80EEEEEEEEEvNT_6ParamsE --------------------------
	.section	.text._ZN7cutlass13device_kernelIN5flash11enable_sm90INS1_16FlashAttnBwdSm90INS1_25CollectiveMainloopBwdSm90ILi2ELi1ELi1EN4cute5tupleIJNS5_1CILi1EEES8_S8_EEENS6_IJNS7_ILi64EEENS7_ILi80EEENS7_ILi256EEEEEENS_6half_tEfNS_4arch4Sm90ELb0ELb1ELb1ELb0ELb0ELb0ELb1ELb1ELi2ELi1ELi1ELi1ELb0EEENS1_24CollectiveEpilogueBwdGQAISD_fSG_Li256ELb0ELb0EEENS1_19SingleTileSchedulerILb0ELb0ELb0ELi80EEEEEEEEEvNT_6ParamsE,"ax",@progbits
	.align	128
.text._ZN7cutlass13device_kernelIN5flash11enable_sm90INS1_16FlashAttnBwdSm90INS1_25CollectiveMainloopBwdSm90ILi2ELi1ELi1EN4cute5tupleIJNS5_1CILi1EEES8_S8_EEENS6_IJNS7_ILi64EEENS7_ILi80EEENS7_ILi256EEEEEENS_6half_tEfNS_4arch4Sm90ELb0ELb1ELb1ELb0ELb0ELb0ELb1ELb1ELi2ELi1ELi1ELi1ELb0EEENS1_24CollectiveEpilogueBwdGQAISD_fSG_Li256ELb0ELb0EEENS1_19SingleTileSchedulerILb0ELb0ELb0ELi80EEEEEEEEEvNT_6ParamsE:
        .type           _ZN7cutlass13device_kernelIN5flash11enable_sm90INS1_16FlashAttnBwdSm90INS1_25CollectiveMainloopBwdSm90ILi2ELi1ELi1EN4cute5tupleIJNS5_1CILi1EEES8_S8_EEENS6_IJNS7_ILi64EEENS7_ILi80EEENS7_ILi256EEEEEENS_6half_tEfNS_4arch4Sm90ELb0ELb1ELb1ELb0ELb0ELb0ELb1ELb1ELi2ELi1ELi1ELi1ELb0EEENS1_24CollectiveEpilogueBwdGQAISD_fSG_Li256ELb0ELb0EEENS1_19SingleTileSchedulerILb0ELb0ELb0ELi80EEEEEEEEEvNT_6ParamsE,@function
        .size           _ZN7cutlass13device_kernelIN5flash11enable_sm90INS1_16FlashAttnBwdSm90INS1_25CollectiveMainloopBwdSm90ILi2ELi1ELi1EN4cute5tupleIJNS5_1CILi1EEES8_S8_EEENS6_IJNS7_ILi64EEENS7_ILi80EEENS7_ILi256EEEEEENS_6half_tEfNS_4arch4Sm90ELb0ELb1ELb1ELb0ELb0ELb0ELb1ELb1ELi2ELi1ELi1ELi1ELb0EEENS1_24CollectiveEpilogueBwdGQAISD_fSG_Li256ELb0ELb0EEENS1_19SingleTileSchedulerILb0ELb0ELb0ELi80EEEEEEEEEvNT_6ParamsE,(.L_x_125 - _ZN7cutlass13device_kernelIN5flash11enable_sm90INS1_16FlashAttnBwdSm90INS1_25CollectiveMainloopBwdSm90ILi2ELi1ELi1EN4cute5tupleIJNS5_1CILi1EEES8_S8_EEENS6_IJNS7_ILi64EEENS7_ILi80EEENS7_ILi256EEEEEENS_6half_tEfNS_4arch4Sm90ELb0ELb1ELb1ELb0ELb0ELb0ELb1ELb1ELi2ELi1ELi1ELi1ELb0EEENS1_24CollectiveEpilogueBwdGQAISD_fSG_Li256ELb0ELb0EEENS1_19SingleTileSchedulerILb0ELb0ELb0ELi80EEEEEEEEEvNT_6ParamsE)
        .other          _ZN7cutlass13device_kernelIN5flash11enable_sm90INS1_16FlashAttnBwdSm90INS1_25CollectiveMainloopBwdSm90ILi2ELi1ELi1EN4cute5tupleIJNS5_1CILi1EEES8_S8_EEENS6_IJNS7_ILi64EEENS7_ILi80EEENS7_ILi256EEEEEENS_6half_tEfNS_4arch4Sm90ELb0ELb1ELb1ELb0ELb0ELb0ELb1ELb1ELi2ELi1ELi1ELi1ELb0EEENS1_24CollectiveEpilogueBwdGQAISD_fSG_Li256ELb0ELb0EEENS1_19SingleTileSchedulerILb0ELb0ELb0ELi80EEEEEEEEEvNT_6ParamsE,@"STO_CUDA_ENTRY STV_DEFAULT"
_ZN7cutlass13device_kernelIN5flash11enable_sm90INS1_16FlashAttnBwdSm90INS1_25CollectiveMainloopBwdSm90ILi2ELi1ELi1EN4cute5tupleIJNS5_1CILi1EEES8_S8_EEENS6_IJNS7_ILi64EEENS7_ILi80EEENS7_ILi256EEEEEENS_6half_tEfNS_4arch4Sm90ELb0ELb1ELb1ELb0ELb0ELb0ELb1ELb1ELi2ELi1ELi1ELi1ELb0EEENS1_24CollectiveEpilogueBwdGQAISD_fSG_Li256ELb0ELb0EEENS1_19SingleTileSchedulerILb0ELb0ELb0ELi80EEEEEEEEEvNT_6ParamsE:
[----:B------:R-:W-:Y:S01]  /*0000*/  LDC R1, c[0x0][0x37c] ;  /* 0x0000df00ff017b82 */ /* 0x000fe20000000800 */
[----:B------:R-:W-:Y:S05]  /*0010*/  EXIT ;  /* 0x000000000000794d */ /* 0x000fea0003800000 */
.L_x_5:
        /* <DEDUP_REMOVED lines=14> */
.L_x_125:


//--------------------- .text._ZN7cutlass13device_kernelIN5flash11enable_sm90INS1_16FlashAttnBwdSm90INS1_25CollectiveMainloopBwdSm90ILi2ELi1ELi1EN4cute5tupleIJNS5_1CILi1EEES8_S8_EEENS6_IJNS7_ILi64EEENS7_ILi80EEENS7_ILi256EEEEEENS_6half_tEfNS_4arch4Sm90ELb0ELb1ELb1ELb1ELb0ELb0ELb1ELb1ELi2ELi1ELi1ELi1ELb0EEENS1_21CollectiveEpilogueBwdISD_SE_SG_Li256ELb1ELb1ELi2EEENS1_19SingleTileSchedulerILb1ELb0ELb0ELi80EEEEEEEEEvNT_6ParamsE --------------------------
	.section	.text._ZN7cutlass13device_kernelIN5flash11enable_sm90INS1_16FlashAttnBwdSm90INS1_25CollectiveMainloopBwdSm90ILi2ELi1ELi1EN4cute5tupleIJNS5_1CILi1EEES8_S8_EEENS6_IJNS7_ILi64EEENS7_ILi80EEENS7_ILi256EEEEEENS_6half_tEfNS_4arch4Sm90ELb0ELb1ELb1ELb1ELb0ELb0ELb1ELb1ELi2ELi1ELi1ELi1ELb0EEENS1_21CollectiveEpilogueBwdISD_SE_SG_Li256ELb1ELb1ELi2EEENS1_19SingleTileSchedulerILb1ELb0ELb0ELi80EEEEEEEEEvNT_6ParamsE,"ax",@progbits
	.align	128
.text._ZN7cutlass13device_kernelIN5flash11enable_sm90INS1_16FlashAttnBwdSm90INS1_25CollectiveMainloopBwdSm90ILi2ELi1ELi1EN4cute5tupleIJNS5_1CILi1EEES8_S8_EEENS6_IJNS7_ILi64EEENS7_ILi80EEENS7_ILi256EEEEEENS_6half_tEfNS_4arch4Sm90ELb0ELb1ELb1ELb1ELb0ELb0ELb1ELb1ELi2ELi1ELi1ELi1ELb0EEENS1_21CollectiveEpilogueBwdISD_SE_SG_Li256ELb1ELb1ELi2EEENS1_19SingleTileSchedulerILb1ELb0ELb0ELi80EEEEEEEEEvNT_6ParamsE:
        .type           _ZN7cutlass13device_kernelIN5flash11enable_sm90INS1_16FlashAttnBwdSm90INS1_25CollectiveMainloopBwdSm90ILi2ELi1ELi1EN4cute5tupleIJNS5_1CILi1EEES8_S8_EEENS6_IJNS7_ILi64EEENS7_ILi80EEENS7_ILi256EEEEEENS_6half_tEfNS_4arch4Sm90ELb0ELb1ELb1ELb1ELb0ELb0ELb1ELb1ELi2ELi1ELi1ELi1ELb0EEENS1_21CollectiveEpilogueBwdISD_SE_SG_Li256ELb1ELb1ELi2EEENS1_19SingleTileSchedulerILb1ELb0ELb0ELi80EEEEEEEEEvNT_6ParamsE,@function
        .size           _ZN7cutlass13device_kernelIN5flash11enable_sm90INS1_16FlashAttnBwdSm90INS1_25CollectiveMainloopBwdSm90ILi2ELi1ELi1EN4cute5tupleIJNS5_1CILi1EEES8_S8_EEENS6_IJNS7_ILi64EEENS7_ILi80EEENS7_ILi256EEEEEENS_6half_tEfNS_4arch4Sm90ELb0ELb1ELb1ELb1ELb0ELb0ELb1ELb1ELi2ELi1ELi1ELi1ELb0EEENS1_21CollectiveEpilogueBwdISD_SE_SG_Li256ELb1ELb1ELi2EEENS1_19SingleTileSchedulerILb1ELb0ELb0ELi80EEEEEEEEEvNT_6ParamsE,(.L_x_126 - _ZN7cutlass13device_kernelIN5flash11enable_sm90INS1_16FlashAttnBwdSm90INS1_25CollectiveMainloopBwdSm90ILi2ELi1ELi1EN4cute5tupleIJNS5_1CILi1EEES8_S8_EEENS6_IJNS7_ILi64EEENS7_ILi80EEENS7_ILi256EEEEEENS_6half_tEfNS_4arch4Sm90ELb0ELb1ELb1ELb1ELb0ELb0ELb1ELb1ELi2ELi1ELi1ELi1ELb0EEENS1_21CollectiveEpilogueBwdISD_SE_SG_Li256ELb1ELb1ELi2EEENS1_19SingleTileSchedulerILb1ELb0ELb0ELi80EEEEEEEEEvNT_6ParamsE)
        .other          _ZN7cutlass13device_kernelIN5flash11enable_sm90INS1_16FlashAttnBwdSm90INS1_25CollectiveMainloopBwdSm90ILi2ELi1ELi1EN4cute5tupleIJNS5_1CILi1EEES8_S8_EEENS6_IJNS7_ILi64EEENS7_ILi80EEENS7_ILi256EEEEEENS_6half_tEfNS_4arch4Sm90ELb0ELb1ELb1ELb1ELb0ELb0ELb1ELb1ELi2ELi1ELi1ELi1ELb0EEENS1_21CollectiveEpilogueBwdISD_SE_SG_Li256ELb1ELb1ELi2EEENS1_19SingleTileSchedulerILb1ELb0ELb0ELi80EEEEEEEEEvNT_6ParamsE,@"STO_CUDA_ENTRY STV_DEFAULT"
_ZN7cutlass13device_kernelIN5flash11enable_sm90INS1_16FlashAttnBwdSm90INS1_25CollectiveMainloopBwdSm90ILi2ELi1ELi1EN4cute5tupleIJNS5_1CILi1EEES8_S8_EEENS6_IJNS7_ILi64EEENS7_ILi80EEENS7_ILi256EEEEEENS_6half_tEfNS_4arch4Sm90ELb0ELb1ELb1ELb1ELb0ELb0ELb1ELb1ELi2ELi1ELi1ELi1ELb0EEENS1_21CollectiveEpilogueBwdISD_SE_SG_Li256ELb1ELb1ELi2EEENS1_19SingleTileSchedulerILb1ELb0ELb0ELi80EEEEEEEEEvNT_6ParamsE:
[----:B------:R-:W-:Y:S01]  /*0000*/  LDC R1, c[0x0][0x37c] ;  /* 0x0000df00ff017b82 */ /* 0x000fe20000000800 */
[----:B------:R-:W-:Y:S05]  /*0010*/  EXIT ;  /* 0x000000000000794d */ /* 0x000fea0003800000 */
.L_x_6:
        /* <DEDUP_REMOVED lines=14> */
.L_x_126:


//--------------------- .text._ZN7cutlass13device_kernelIN5flash11enable_sm90INS1_16FlashAttnBwdSm90INS1_25CollectiveMainloopBwdSm90ILi2ELi1ELi1EN4cute5tupleIJNS5_1CILi1EEES8_S8_EEENS6_IJNS7_ILi64EEENS7_ILi80EEENS7_ILi256EEEEEENS_6half_tEfNS_4arch4Sm90ELb0ELb1ELb1ELb1ELb0ELb0ELb1ELb1ELi2ELi1ELi1ELi1ELb0EEENS1_24CollectiveEpilogueBwdGQAISD_fSG_Li256ELb1ELb0EEENS1_19SingleTileSchedulerILb1ELb0ELb0ELi80EEEEEEEEEvNT_6ParamsE --------------------------
	.section	.text._ZN7cutlass13device_kernelIN5flash11enable_sm90INS1_16FlashAttnBwdSm90INS1_25CollectiveMainloopBwdSm90ILi2ELi1ELi1EN4cute5tupleIJNS5_1CILi1EEES8_S8_EEENS6_IJNS7_ILi64EEENS7_ILi80EEENS7_ILi256EEEEEENS_6half_tEfNS_4arch4Sm90ELb0ELb1ELb1ELb1ELb0ELb0ELb1ELb1ELi2ELi1ELi1ELi1ELb0EEENS1_24CollectiveEpilogueBwdGQAISD_fSG_Li256ELb1ELb0EEENS1_19SingleTileSchedulerILb1ELb0ELb0ELi80EEEEEEEEEvNT_6ParamsE,"ax",@progbits
	.align	128
.text._ZN7cutlass13device_kernelIN5flash11enable_sm90INS1_16FlashAttnBwdSm90INS1_25CollectiveMainloopBwdSm90ILi2ELi1ELi1EN4cute5tupleIJNS5_1CILi1EEES8_S8_EEENS6_IJNS7_ILi64EEENS7_ILi80EEENS7_ILi256EEEEEENS_6half_tEfNS_4arch4Sm90ELb0ELb1ELb1ELb1ELb0ELb0ELb1ELb1ELi2ELi1ELi1ELi1ELb0EEENS1_24CollectiveEpilogueBwdGQAISD_fSG_Li256ELb1ELb0EEENS1_19SingleTileSchedulerILb1ELb0ELb0ELi80EEEEEEEEEvNT_6ParamsE:
        .type           _ZN7cutlass13device_kernelIN5flash11enable_sm90INS1_16FlashAttnBwdSm90INS1_25CollectiveMainloopBwdSm90ILi2ELi1ELi1EN4cute5tupleIJNS5_1CILi1EEES8_S8_EEENS6_IJNS7_ILi64EEENS7_ILi80EEENS7_ILi256EEEEEENS_6half_tEfNS_4arch4Sm90ELb0ELb1ELb1ELb1ELb0ELb0ELb1ELb1ELi2ELi1ELi1ELi1ELb0EEENS1_24CollectiveEpilogueBwdGQAISD_fSG_Li256ELb1ELb0EEENS1_19SingleTileSchedulerILb1ELb0ELb0ELi80EEEEEEEEEvNT_6ParamsE,@function
        .size           _ZN7cutlass13device_kernelIN5flash11enable_sm90INS1_16FlashAttnBwdSm90INS1_25CollectiveMainloopBwdSm90ILi2ELi1ELi1EN4cute5tupleIJNS5_1CILi1EEES8_S8_EEENS6_IJNS7_ILi64EEENS7_ILi80EEENS7_ILi256EEEEEENS_6half_tEfNS_4arch4Sm90ELb0ELb1ELb1ELb1ELb0ELb0ELb1ELb1ELi2ELi1ELi1ELi1ELb0EEENS1_24CollectiveEpilogueBwdGQAISD_fSG_Li256ELb1ELb0EEENS1_19SingleTileSchedulerILb1ELb0ELb0ELi80EEEEEEEEEvNT_6ParamsE,(.L_x_127 - _ZN7cutlass13device_kernelIN5flash11enable_sm90INS1_16FlashAttnBwdSm90INS1_25CollectiveMainloopBwdSm90ILi2ELi1ELi1EN4cute5tupleIJNS5_1CILi1EEES8_S8_EEENS6_IJNS7_ILi64EEENS7_ILi80EEENS7_ILi256EEEEEENS_6half_tEfNS_4arch4Sm90ELb0ELb1ELb1ELb1ELb0ELb0ELb1ELb1ELi2ELi1ELi1ELi1ELb0EEENS1_24CollectiveEpilogueBwdGQAISD_fSG_Li256ELb1ELb0EEENS1_19SingleTileSchedulerILb1ELb0ELb0ELi80EEEEEEEEEvNT_6ParamsE)
        .other          _ZN7cutlass13device_kernelIN5flash11enable_sm90INS1_16FlashAttnBwdSm90INS1_25CollectiveMainloopBwdSm90ILi2ELi1ELi1EN4cute5tupleIJNS5_1CILi1EEES8_S8_EEENS6_IJNS7_ILi64EEENS7_ILi80EEENS7_ILi256EEEEEENS_6half_tEfNS_4arch4Sm90ELb0ELb1ELb1ELb1ELb0ELb0ELb1ELb1ELi2ELi1ELi1ELi1ELb0EEENS1_24CollectiveEpilogueBwdGQAISD_fSG_Li256ELb1ELb0EEENS1_19SingleTileSchedulerILb1ELb0ELb0ELi80EEEEEEEEEvNT_6ParamsE,@"STO_CUDA_ENTRY STV_DEFAULT"
_ZN7cutlass13device_kernelIN5flash11enable_sm90INS1_16FlashAttnBwdSm90INS1_25CollectiveMainloopBwdSm90ILi2ELi1ELi1EN4cute5tupleIJNS5_1CILi1EEES8_S8_EEENS6_IJNS7_ILi64EEENS7_ILi80EEENS7_ILi256EEEEEENS_6half_tEfNS_4arch4Sm90ELb0ELb1ELb1ELb1ELb0ELb0ELb1ELb1ELi2ELi1ELi1ELi1ELb0EEENS1_24CollectiveEpilogueBwdGQAISD_fSG_Li256ELb1ELb0EEENS1_19SingleTileSchedulerILb1ELb0ELb0ELi80EEEEEEEEEvNT_6ParamsE:
[----:B------:R-:W-:Y:S01]  /*0000*/  LDC R1, c[0x0][0x37c] ;  /* 0x0000df00ff017b82 */ /* 0x000fe20000000800 */
[----:B------:R-:W-:Y:S05]  /*0010*/  EXIT ;  /* 0x000000000000794d */ /* 0x000fea0003800000 */
.L_x_7:
        /* <DEDUP_REMOVED lines=14> */
.L_x_127:


//--------------------- .text._ZN7cutlass13device_kernelIN5flash11enable_sm90INS1_16FlashAttnBwdSm90INS1_25CollectiveMainloopBwdSm90ILi2ELi1ELi1EN4cute5tupleIJNS5_1CILi1EEES8_S8_EEENS6_IJNS7_ILi64EEENS7_ILi80EEENS7_ILi256EEEEEENS_6half_tEfNS_4arch4Sm90ELb1ELb0ELb1ELb0ELb0ELb0ELb1ELb1ELi2ELi1ELi1ELi1ELb0EEENS1_21CollectiveEpilogueBwdISD_SE_SG_Li256ELb0ELb1ELi2EEENS1_25SingleTileBwdLPTSchedulerILb0ELi80ELb0EEEEEEEEEvNT_6ParamsE --------------------------
	.section	.text._ZN7cutlass13device_kernelIN5flash11enable_sm90INS1_16FlashAttnBwdSm90INS1_25CollectiveMainloopBwdSm90ILi2ELi1ELi1EN4cute5tupleIJNS5_1CILi1EEES8_S8_EEENS6_IJNS7_ILi64EEENS7_ILi80EEENS7_ILi256EEEEEENS_6half_tEfNS_4arch4Sm90ELb1ELb0ELb1ELb0ELb0ELb0ELb1ELb1ELi2ELi1ELi1ELi1ELb0EEENS1_21CollectiveEpilogueBwdISD_SE_SG_Li256ELb0ELb1ELi2EEENS1_25SingleTileBwdLPTSchedulerILb0ELi80ELb0EEEEEEEEEvNT_6ParamsE,"ax",@progbits
	.align	128
.text._ZN7cutlass13device_kernelIN5flash11enable_sm90INS1_16FlashAttnBwdSm90INS1_25CollectiveMainloopBwdSm90ILi2ELi1ELi1EN4cute5tupleIJNS5_1CILi1EEES8_S8_EEENS6_IJNS7_ILi64EEENS7_ILi80EEENS7_ILi256EEEEEENS_6half_tEfNS_4arch4Sm90ELb1ELb0ELb1ELb0ELb0ELb0ELb1ELb1ELi2ELi1ELi1ELi1ELb0EEENS1_21CollectiveEpilogueBwdISD_SE_SG_Li256ELb0ELb1ELi2EEENS1_25SingleTileBwdLPTSchedulerILb0ELi80ELb0EEEEEEEEEvNT_6ParamsE:
        .type           _ZN7cutlass13device_kernelIN5flash11enable_sm90INS1_16FlashAttnBwdSm90INS1_25CollectiveMainloopBwdSm90ILi2ELi1ELi1EN4cute5tupleIJNS5_1CILi1EEES8_S8_EEENS6_IJNS7_ILi64EEENS7_ILi80EEENS7_ILi256EEEEEENS_6half_tEfNS_4arch4Sm90ELb1ELb0ELb1ELb0ELb0ELb0ELb1ELb1ELi2ELi1ELi1ELi1ELb0EEENS1_21CollectiveEpilogueBwdISD_SE_SG_Li256ELb0ELb1ELi2EEENS1_25SingleTileBwdLPTSchedulerILb0ELi80ELb0EEEEEEEEEvNT_6ParamsE,@function
        .size           _ZN7cutlass13device_kernelIN5flash11enable_sm90INS1_16FlashAttnBwdSm90INS1_25CollectiveMainloopBwdSm90ILi2ELi1ELi1EN4cute5tupleIJNS5_1CILi1EEES8_S8_EEENS6_IJNS7_ILi64EEENS7_ILi80EEENS7_ILi256EEEEEENS_6half_tEfNS_4arch4Sm90ELb1ELb0ELb1ELb0ELb0ELb0ELb1ELb1ELi2ELi1ELi1ELi1ELb0EEENS1_21CollectiveEpilogueBwdISD_SE_SG_Li256ELb0ELb1ELi2EEENS1_25SingleTileBwdLPTSchedulerILb0ELi80ELb0EEEEEEEEEvNT_6ParamsE,(.L_x_128 - _ZN7cutlass13device_kernelIN5flash11enable_sm90INS1_16FlashAttnBwdSm90INS1_25CollectiveMainloopBwdSm90ILi2ELi1ELi1EN4cute5tupleIJNS5_1CILi1EEES8_S8_EEENS6_IJNS7_ILi64EEENS7_ILi80EEENS7_ILi256EEEEEENS_6half_tEfNS_4arch4Sm90ELb1ELb0ELb1ELb0ELb0ELb0ELb1ELb1ELi2ELi1ELi1ELi1ELb0EEENS1_21CollectiveEpilogueBwdISD_SE_SG_Li256ELb0ELb1ELi2EEENS1_25SingleTileBwdLPTSchedulerILb0ELi80ELb0EEEEEEEEEvNT_6ParamsE)
        .other          _ZN7cutlass13device_kernelIN5flash11enable_sm90INS1_16FlashAttnBwdSm90INS1_25CollectiveMainloopBwdSm90ILi2ELi1ELi1EN4cute5tupleIJNS5_1CILi1EEES8_S8_EEENS6_IJNS7_ILi64EEENS7_ILi80EEENS7_ILi256EEEEEENS_6half_tEfNS_4arch4Sm90ELb1ELb0ELb1ELb0ELb0ELb0ELb1ELb1ELi2ELi1ELi1ELi1ELb0EEENS1_21CollectiveEpilogueBwdISD_SE_SG_Li256ELb0ELb1ELi2EEENS1_25SingleTileBwdLPTSchedulerILb0ELi80ELb0EEEEEEEEEvNT_6ParamsE,@"STO_CUDA_ENTRY STV_DEFAULT"
_ZN7cutlass13device_kernelIN5flash11enable_sm90INS1_16FlashAttnBwdSm90INS1_25CollectiveMainloopBwdSm90ILi2ELi1ELi1EN4cute5tupleIJNS5_1CILi1EEES8_S8_EEENS6_IJNS7_ILi64EEENS7_ILi80EEENS7_ILi256EEEEEENS_6half_tEfNS_4arch4Sm90ELb1ELb0ELb1ELb0ELb0ELb0ELb1ELb1ELi2ELi1ELi1ELi1ELb0EEENS1_21CollectiveEpilogueBwdISD_SE_SG_Li256ELb0ELb1ELi2EEENS1_25SingleTileBwdLPTSchedulerILb0ELi80ELb0EEEEEEEEEvNT_6ParamsE:
[----:B------:R-:W-:Y:S01]  /*0000*/  LDC R1, c[0x0][0x37c] ;  /* 0x0000df00ff017b82 */ /* 0x000fe20000000800 */
[----:B------:R-:W-:Y:S05]  /*0010*/  EXIT ;  /* 0x000000000000794d */ /* 0x000fea0003800000 */
.L_x_8:
        /* <DEDUP_REMOVED lines=14> */
.L_x_128:


//--------------------- .text._ZN7cutlass13device_kernelIN5flash11enable_sm90INS1_16FlashAttnBwdSm90INS1_25CollectiveMainloopBwdSm90ILi2ELi1ELi1EN4cute5tupleIJNS5_1CILi1EEES8_S8_EEENS6_IJNS7_ILi64EEENS7_ILi80EEENS7_ILi256EEEEEENS_6half_tEfNS_4arch4Sm90ELb1ELb0ELb1ELb0ELb0ELb0ELb1ELb1ELi2ELi1ELi1ELi1ELb0EEENS1_24CollectiveEpilogueBwdGQAISD_fSG_Li256ELb0ELb0EEENS1_25SingleTileBwdLPTSchedulerILb0ELi80ELb0EEEEEEEEEvNT_6ParamsE --------------------------
	.section	.text._ZN7cutlass13device_kernelIN5flash11enable_sm90INS1_16FlashAttnBwdSm90INS1_25CollectiveMainloopBwdSm90ILi2ELi1ELi1EN4cute5tupleIJNS5_1CILi1EEES8_S8_EEENS6_IJNS7_ILi64EEENS7_ILi80EEENS7_ILi256EEEEEENS_6half_tEfNS_4arch4Sm90ELb1ELb0ELb1ELb0ELb0ELb0ELb1ELb1ELi2ELi1ELi1ELi1ELb0EEENS1_24CollectiveEpilogueBwdGQAISD_fSG_Li256ELb0ELb0EEENS1_25SingleTileBwdLPTSchedulerILb0ELi80ELb0EEEEEEEEEvNT_6ParamsE,"ax",@progbits
	.align	128
.text._ZN7cutlass13device_kernelIN5flash11enable_sm90INS1_16FlashAttnBwdSm90INS1_25CollectiveMainloopBwdSm90ILi2ELi1ELi1EN4cute5tupleIJNS5_1CILi1EEES8_S8_EEENS6_IJNS7_ILi64EEENS7_ILi80EEENS7_ILi256EEEEEENS_6half_tEfNS_4arch4Sm90ELb1ELb0ELb1ELb0ELb0ELb0ELb1ELb1ELi2ELi1ELi1ELi1ELb0EEENS1_24CollectiveEpilogueBwdGQAISD_fSG_Li256ELb0ELb0EEENS1_25SingleTileBwdLPTSchedulerILb0ELi80ELb0EEEEEEEEEvNT_6ParamsE:
        .type           _ZN7cutlass13device_kernelIN5flash11enable_sm90INS1_16FlashAttnBwdSm90INS1_25CollectiveMainloopBwdSm90ILi2ELi1ELi1EN4cute5tupleIJNS5_1CILi1EEES8_S8_EEENS6_IJNS7_ILi64EEENS7_ILi80EEENS7_ILi256EEEEEENS_6half_tEfNS_4arch4Sm90ELb1ELb0ELb1ELb0ELb0ELb0ELb1ELb1ELi2ELi1ELi1ELi1ELb0EEENS1_24CollectiveEpilogueBwdGQAISD_fSG_Li256ELb0ELb0EEENS1_25SingleTileBwdLPTSchedulerILb0ELi80ELb0EEEEEEEEEvNT_6ParamsE,@function
        .size           _ZN7cutlass13device_kernelIN5flash11enable_sm90INS1_16FlashAttnBwdSm90INS1_25CollectiveMainloopBwdSm90ILi2ELi1ELi1EN4cute5tupleIJNS5_1CILi1EEES8_S8_EEENS6_IJNS7_ILi64EEENS7_ILi80EEENS7_ILi256EEEEEENS_6half_tEfNS_4arch4Sm90ELb1ELb0ELb1ELb0ELb0ELb0ELb1ELb1ELi2ELi1ELi1ELi1ELb0EEENS1_24CollectiveEpilogueBwdGQAISD_fSG_Li256ELb0ELb0EEENS1_25SingleTileBwdLPTSchedulerILb0ELi80ELb0EEEEEEEEEvNT_6ParamsE,(.L_x_129 - _ZN7cutlass13device_kernelIN5flash11enable_sm90INS1_16FlashAttnBwdSm90INS1_25CollectiveMainloopBwdSm90ILi2ELi1ELi1EN4cute5tupleIJNS5_1CILi1EEES8_S8_EEENS6_IJNS7_ILi64EEENS7_ILi80EEENS7_ILi256EEEEEENS_6half_tEfNS_4arch4Sm90ELb1ELb0ELb1ELb0ELb0ELb0ELb1ELb1ELi2ELi1ELi1ELi1ELb0EEENS1_24CollectiveEpilogueBwdGQAISD_fSG_Li256ELb0ELb0EEENS1_25SingleTileBwdLPTSchedulerILb0ELi80ELb0EEEEEEEEEvNT_6ParamsE)
        .other          _ZN7cutlass13device_kernelIN5flash11enable_sm90INS1_16FlashAttnBwdSm90INS1_25CollectiveMainloopBwdSm90ILi2ELi1ELi1EN4cute5tupleIJNS5_1CILi1EEES8_S8_EEENS6_IJNS7_ILi64EEENS7_ILi80EEENS7_ILi256EEEEEENS_6half_tEfNS_4arch4Sm90ELb1ELb0ELb1ELb0ELb0ELb0ELb1ELb1ELi2ELi1ELi1ELi1ELb0EEENS1_24CollectiveEpilogueBwdGQAISD_fSG_Li256ELb0ELb0EEENS1_25SingleTileBwdLPTSchedulerILb0ELi80ELb0EEEEEEEEEvNT_6ParamsE,@"STO_CUDA_ENTRY STV_DEFAULT"
_ZN7cutlass13device_kernelIN5flash11enable_sm90INS1_16FlashAttnBwdSm90INS1_25CollectiveMainloopBwdSm90ILi2ELi1ELi1EN4cute5tupleIJNS5_1CILi1EEES8_S8_EEENS6_IJNS7_ILi64EEENS7_ILi80EEENS7_ILi256EEEEEENS_6half_tEfNS_4arch4Sm90ELb1ELb0ELb1ELb0ELb0ELb0ELb1ELb1ELi2ELi1ELi1ELi1ELb0EEENS1_24CollectiveEpilogueBwdGQAISD_fSG_Li256ELb0ELb0EEENS1_25SingleTileBwdLPTSchedulerILb0ELi80ELb0EEEEEEEEEvNT_6ParamsE:
[----:B------:R-:W-:Y:S01]  /*0000*/  LDC R1, c[0x0][0x37c] ;  /* 0x0000df00ff017b82 */ /* 0x000fe20000000800 */
[----:B------:R-:W-:Y:S05]  /*0010*/  EXIT ;  /* 0x000000000000794d */ /* 0x000fea0003800000 */
.L_x_9:
        /* <DEDUP_REMOVED lines=14> */
.L_x_129:


//--------------------- .text._ZN7cutlass13device_kernelIN5flash11enable_sm90INS1_16FlashAttnBwdSm90INS1_25CollectiveMainloopBwdSm90ILi2ELi1ELi1EN4cute5tupleIJNS5_1CILi1EEES8_S8_EEENS6_IJNS7_ILi64EEENS7_ILi80EEENS7_ILi256EEEEEENS_6half_tEfNS_4arch4Sm90ELb1ELb0ELb1ELb1ELb0ELb0ELb1ELb1ELi2ELi1ELi1ELi1ELb0EEENS1_21CollectiveEpilogueBwdISD_SE_SG_Li256ELb1ELb1ELi2EEENS1_25SingleTileBwdLPTSchedulerILb1ELi80ELb0EEEEEEEEEvNT_6ParamsE --------------------------
	.section	.text._ZN7cutlass13device_kernelIN5flash11enable_sm90INS1_16FlashAttnBwdSm90INS1_25CollectiveMainloopBwdSm90ILi2ELi1ELi1EN4cute5tupleIJNS5_1CILi1EEES8_S8_EEENS6_IJNS7_ILi64EEENS7_ILi80EEENS7_ILi256EEEEEENS_6half_tEfNS_4arch4Sm90ELb1ELb0ELb1ELb1ELb0ELb0ELb1ELb1ELi2ELi1ELi1ELi1ELb0EEENS1_21CollectiveEpilogueBwdISD_SE_SG_Li256ELb1ELb1ELi2EEENS1_25SingleTileBwdLPTSchedulerILb1ELi80ELb0EEEEEEEEEvNT_6ParamsE,"ax",@progbits
	.align	128
.text._ZN7cutlass13device_kernelIN5flash11enable_sm90INS1_16FlashAttnBwdSm90INS1_25CollectiveMainloopBwdSm90ILi2ELi1ELi1EN4cute5tupleIJNS5_1CILi1EEES8_S8_EEENS6_IJNS7_ILi64EEENS7_ILi80EEENS7_ILi256EEEEEENS_6half_tEfNS_4arch4Sm90ELb1ELb0ELb1ELb1ELb0ELb0ELb1ELb1ELi2ELi1ELi1ELi1ELb0EEENS1_21CollectiveEpilogueBwdISD_SE_SG_Li256ELb1ELb1ELi2EEENS1_25SingleTileBwdLPTSchedulerILb1ELi80ELb0EEEEEEEEEvNT_6ParamsE:
        .type           _ZN7cutlass13device_kernelIN5flash11enable_sm90INS1_16FlashAttnBwdSm90INS1_25CollectiveMainloopBwdSm90ILi2ELi1ELi1EN4cute5tupleIJNS5_1CILi1EEES8_S8_EEENS6_IJNS7_ILi64EEENS7_ILi80EEENS7_ILi256EEEEEENS_6half_tEfNS_4arch4Sm90ELb1ELb0ELb1ELb1ELb0ELb0ELb1ELb1ELi2ELi1ELi1ELi1ELb0EEENS1_21CollectiveEpilogueBwdISD_SE_SG_Li256ELb1ELb1ELi2EEENS1_25SingleTileBwdLPTSchedulerILb1ELi80ELb0EEEEEEEEEvNT_6ParamsE,@function
        .size           _ZN7cutlass13device_kernelIN5flash11enable_sm90INS1_16FlashAttnBwdSm90INS1_25CollectiveMainloopBwdSm90ILi2ELi1ELi1EN4cute5tupleIJNS5_1CILi1EEES8_S8_EEENS6_IJNS7_ILi64EEENS7_ILi80EEENS7_ILi256EEEEEENS_6half_tEfNS_4arch4Sm90ELb1ELb0ELb1ELb1ELb0ELb0ELb1ELb1ELi2ELi1ELi1ELi1ELb0EEENS1_21CollectiveEpilogueBwdISD_SE_SG_Li256ELb1ELb1ELi2EEENS1_25SingleTileBwdLPTSchedulerILb1ELi80ELb0EEEEEEEEEvNT_6ParamsE,(.L_x_130 - _ZN7cutlass13device_kernelIN5flash11enable_sm90INS1_16FlashAttnBwdSm90INS1_25CollectiveMainloopBwdSm90ILi2ELi1ELi1EN4cute5tupleIJNS5_1CILi1EEES8_S8_EEENS6_IJNS7_ILi64EEENS7_ILi80EEENS7_ILi256EEEEEENS_6half_tEfNS_4arch4Sm90ELb1ELb0ELb1ELb1ELb0ELb0ELb1ELb1ELi2ELi1ELi1ELi1ELb0EEENS1_21CollectiveEpilogueBwdISD_SE_SG_Li256ELb1ELb1ELi2EEENS1_25SingleTileBwdLPTSchedulerILb1ELi80ELb0EEEEEEEEEvNT_6ParamsE)
        .other          _ZN7cutlass13device_kernelIN5flash11enable_sm90INS1_16FlashAttnBwdSm90INS1_25CollectiveMainloopBwdSm90ILi2ELi1ELi1EN4cute5tupleIJNS5_1CILi1EEES8_S8_EEENS6_IJNS7_ILi64EEENS7_ILi80EEENS7_ILi256EEEEEENS_6half_tEfNS_4arch4Sm90ELb1ELb0ELb1ELb1ELb0ELb0ELb1ELb1ELi2ELi1ELi1ELi1ELb0EEENS1_21CollectiveEpilogueBwdISD_SE_SG_Li256ELb1ELb1ELi2EEENS1_25SingleTileBwdLPTSchedulerILb1ELi80ELb0EEEEEEEEEvNT_6ParamsE,@"STO_CUDA_ENTRY STV_DEFAULT"
_ZN7cutlass13device_kernelIN5flash11enable_sm90INS1_16FlashAttnBwdSm90INS1_25CollectiveMainloopBwdSm90ILi2ELi1ELi1EN4cute5tupleIJNS5_1CILi1EEES8_S8_EEENS6_IJNS7_ILi64EEENS7_ILi80EEENS7_ILi256EEEEEENS_6half_tEfNS_4arch4Sm90ELb1ELb0ELb1ELb1ELb0ELb0ELb1ELb1ELi2ELi1ELi1ELi1ELb0EEENS1_21CollectiveEpilogueBwdISD_SE_SG_Li256ELb1ELb1ELi2EEENS1_25SingleTileBwdLPTSchedulerILb1ELi80ELb0EEEEEEEEEvNT_6ParamsE:
[----:B------:R-:W-:Y:S01]  /*0000*/  LDC R1, c[0x0][0x37c] ;  /* 0x0000df00ff017b82 */ /* 0x000fe20000000800 */
[----:B------:R-:W-:Y:S05]  /*0010*/  EXIT ;  /* 0x000000000000794d */ /* 0x000fea0003800000 */
.L_x_10:
        /* <DEDUP_REMOVED lines=14> */
.L_x_130:


//--------------------- .text._ZN7cutlass13device_kernelIN5flash11enable_sm90INS1_16FlashAttnBwdSm90INS1_25CollectiveMainloopBwdSm90ILi2ELi1ELi1EN4cute5tupleIJNS5_1CILi1EEES8_S8_EEENS6_IJNS7_ILi64EEENS7_ILi80EEENS7_ILi256EEEEEENS_6half_tEfNS_4arch4Sm90ELb1ELb0ELb1ELb1ELb0ELb0ELb1ELb1ELi2ELi1ELi1ELi1ELb0EEENS1_24CollectiveEpilogueBwdGQAISD_fSG_Li256ELb1ELb0EEENS1_25SingleTileBwdLPTSchedulerILb1ELi80ELb0EEEEEEEEEvNT_6ParamsE --------------------------
	.section	.text._ZN7cutlass13device_kernelIN5flash11enable_sm90INS1_16FlashAttnBwdSm90INS1_25CollectiveMainloopBwdSm90ILi2ELi1ELi1EN4cute5tupleIJNS5_1CILi1EEES8_S8_EEENS6_IJNS7_ILi64EEENS7_ILi80EEENS7_ILi256EEEEEENS_6half_tEfNS_4arch4Sm90ELb1ELb0ELb1ELb1ELb0ELb0ELb1ELb1ELi2ELi1ELi1ELi1ELb0EEENS1_24CollectiveEpilogueBwdGQAISD_fSG_Li256ELb1ELb0EEENS1_25SingleTileBwdLPTSchedulerILb1ELi80ELb0EEEEEEEEEvNT_6ParamsE,"ax",@progbits
	.align	128
.text._ZN7cutlass13device_kernelIN5flash11enable_sm90INS1_16FlashAttnBwdSm90INS1_25CollectiveMainloopBwdSm90ILi2ELi1ELi1EN4cute5tupleIJNS5_1CILi1EEES8_S8_EEENS6_IJNS7_ILi64EEENS7_ILi80EEENS7_ILi256EEEEEENS_6half_tEfNS_4arch4Sm90ELb1ELb0ELb1ELb1ELb0ELb0ELb1ELb1ELi2ELi1ELi1ELi1ELb0EEENS1_24CollectiveEpilogueBwdGQAISD_fSG_Li256ELb1ELb0EEENS1_25SingleTileBwdLPTSchedulerILb1ELi80ELb0EEEEEEEEEvNT_6ParamsE:
        .type           _ZN7cutlass13device_kernelIN5flash11enable_sm90INS1_16FlashAttnBwdSm90INS1_25CollectiveMainloopBwdSm90ILi2ELi1ELi1EN4cute5tupleIJNS5_1CILi1EEES8_S8_EEENS6_IJNS7_ILi64EEENS7_ILi80EEENS7_ILi256EEEEEENS_6half_tEfNS_4arch4Sm90ELb1ELb0ELb1ELb1ELb0ELb0ELb1ELb1ELi2ELi1ELi1ELi1ELb0EEENS1_24CollectiveEpilogueBwdGQAISD_fSG_Li256ELb1ELb0EEENS1_25SingleTileBwdLPTSchedulerILb1ELi80ELb0EEEEEEEEEvNT_6ParamsE,@function
        .size           _ZN7cutlass13device_kernelIN5flash11enable_sm90INS1_16FlashAttnBwdSm90INS1_25CollectiveMainloopBwdSm90ILi2ELi1ELi1EN4cute5tupleIJNS5_1CILi1EEES8_S8_EEENS6_IJNS7_ILi64EEENS7_ILi80EEENS7_ILi256EEEEEENS_6half_tEfNS_4arch4Sm90ELb1ELb0ELb1ELb1ELb0ELb0ELb1ELb1ELi2ELi1ELi1ELi1ELb0EEENS1_24CollectiveEpilogueBwdGQAISD_fSG_Li256ELb1ELb0EEENS1_25SingleTileBwdLPTSchedulerILb1ELi80ELb0EEEEEEEEEvNT_6ParamsE,(.L_x_131 - _ZN7cutlass13device_kernelIN5flash11enable_sm90INS1_16FlashAttnBwdSm90INS1_25CollectiveMainloopBwdSm90ILi2ELi1ELi1EN4cute5tupleIJNS5_1CILi1EEES8_S8_EEENS6_IJNS7_ILi64EEENS7_ILi80EEENS7_ILi256EEEEEENS_6half_tEfNS_4arch4Sm90ELb1ELb0ELb1ELb1ELb0ELb0ELb1ELb1ELi2ELi1ELi1ELi1ELb0EEENS1_24CollectiveEpilogueBwdGQAISD_fSG_Li256ELb1ELb0EEENS1_25SingleTileBwdLPTSchedulerILb1ELi80ELb0EEEEEEEEEvNT_6ParamsE)
        .other          _ZN7cutlass13device_kernelIN5flash11enable_sm90INS1_16FlashAttnBwdSm90INS1_25CollectiveMainloopBwdSm90ILi2ELi1ELi1EN4cute5tupleIJNS5_1CILi1EEES8_S8_EEENS6_IJNS7_ILi64EEENS7_ILi80EEENS7_ILi256EEEEEENS_6half_tEfNS_4arch4Sm90ELb1ELb0ELb1ELb1ELb0ELb0ELb1ELb1ELi2ELi1ELi1ELi1ELb0EEENS1_24CollectiveEpilogueBwdGQAISD_fSG_Li256ELb1ELb0EEENS1_25SingleTileBwdLPTSchedulerILb1ELi80ELb0EEEEEEEEEvNT_6ParamsE,@"STO_CUDA_ENTRY STV_DEFAULT"
_ZN7cutlass13device_kernelIN5flash11enable_sm90INS1_16FlashAttnBwdSm90INS1_25CollectiveMainloopBwdSm90ILi2ELi1ELi1EN4cute5tupleIJNS5_1CILi1EEES8_S8_EEENS6_IJNS7_ILi64EEENS7_ILi80EEENS7_ILi256EEEEEENS_6half_tEfNS_4arch4Sm90ELb1ELb0ELb1ELb1ELb0ELb0ELb1ELb1ELi2ELi1ELi1ELi1ELb0EEENS1_24CollectiveEpilogueBwdGQAISD_fSG_Li256ELb1ELb0EEENS1_25SingleTileBwdLPTSchedulerILb1ELi80ELb0EEEEEEEEEvNT_6ParamsE:
[----:B------:R-:W-:Y:S01]  /*0000*/  LDC R1, c[0x0][0x37c] ;  /* 0x0000df00ff017b82 */ /* 0x000fe20000000800 */
[----:B------:R-:W-:Y:S05]  /*0010*/  EXIT ;  /* 0x000000000000794d */ /* 0x000fea0003800000 */
.L_x_11:
        /* <DEDUP_REMOVED lines=14> */
.L_x_131:


//--------------------- .text._ZN7cutlass13device_kernelIN5flash11enable_sm90INS1_16FlashAttnBwdSm90INS1_25CollectiveMainloopBwdSm90ILi2ELi1ELi1EN4cute5tupleIJNS5_1CILi1EEES8_S8_EEENS6_IJNS7_ILi64EEENS7_ILi80EEENS7_ILi256EEEEEENS_6half_tEfNS_4arch4Sm90ELb0ELb0ELb0ELb0ELb0ELb0ELb1ELb1ELi2ELi1ELi1ELi1ELb0EEENS1_21CollectiveEpilogueBwdISD_SE_SG_Li256ELb0ELb1ELi2EEENS1_19SingleTileSchedulerILb0ELb0ELb0ELi80EEEEEEEEEvNT_6ParamsE --------------------------
	.section	.text._ZN7cutlass13device_kernelIN5flash11enable_sm90INS1_16FlashAttnBwdSm90INS1_25CollectiveMainloopBwdSm90ILi2ELi1ELi1EN4cute5tupleIJNS5_1CILi1EEES8_S8_EEENS6_IJNS7_ILi64EEENS7_ILi80EEENS7_ILi256EEEEEENS_6half_tEfNS_4arch4Sm90ELb0ELb0ELb0ELb0ELb0ELb0ELb1ELb1ELi2ELi1ELi1ELi1ELb0EEENS1_21CollectiveEpilogueBwdISD_SE_SG_Li256ELb0ELb1ELi2EEENS1_19SingleTileSchedulerILb0ELb0ELb0ELi80EEEEEEEEEvNT_6ParamsE,"ax",@progbits
	.align	128
.text._ZN7cutlass13device_kernelIN5flash11enable_sm90INS1_16FlashAttnBwdSm90INS1_25CollectiveMainloopBwdSm90ILi2ELi1ELi1EN4cute5tupleIJNS5_1CILi1EEES8_S8_EEENS6_IJNS7_ILi64EEENS7_ILi80EEENS7_ILi256EEEEEENS_6half_tEfNS_4arch4Sm90ELb0ELb0ELb0ELb0ELb0ELb0ELb1ELb1ELi2ELi1ELi1ELi1ELb0EEENS1_21CollectiveEpilogueBwdISD_SE_SG_Li256ELb0ELb1ELi2EEENS1_19SingleTileSchedulerILb0ELb0ELb0ELi80EEEEEEEEEvNT_6ParamsE:
        .type           _ZN7cutlass13device_kernelIN5flash11enable_sm90INS1_16FlashAttnBwdSm90INS1_25CollectiveMainloopBwdSm90ILi2ELi1ELi1EN4cute5tupleIJNS5_1CILi1EEES8_S8_EEENS6_IJNS7_ILi64EEENS7_ILi80EEENS7_ILi256EEEEEENS_6half_tEfNS_4arch4Sm90ELb0ELb0ELb0ELb0ELb0ELb0ELb1ELb1ELi2ELi1ELi1ELi1ELb0EEENS1_21CollectiveEpilogueBwdISD_SE_SG_Li256ELb0ELb1ELi2EEENS1_19SingleTileSchedulerILb0ELb0ELb0ELi80EEEEEEEEEvNT_6ParamsE,@function
        .size           _ZN7cutlass13device_kernelIN5flash11enable_sm90INS1_16FlashAttnBwdSm90INS1_25CollectiveMainloopBwdSm90ILi2ELi1ELi1EN4cute5tupleIJNS5_1CILi1EEES8_S8_EEENS6_IJNS7_ILi64EEENS7_ILi80EEENS7_ILi256EEEEEENS_6half_tEfNS_4arch4Sm90ELb0ELb0ELb0ELb0ELb0ELb0ELb1ELb1ELi2ELi1ELi1ELi1ELb0EEENS1_21CollectiveEpilogueBwdISD_SE_SG_Li256ELb0ELb1ELi2EEENS1_19SingleTileSchedulerILb0ELb0ELb0ELi80EEEEEEEEEvNT_6ParamsE,(.L_x_132 - _ZN7cutlass13device_kernelIN5flash11enable_sm90INS1_16FlashAttnBwdSm90INS1_25CollectiveMainloopBwdSm90ILi2ELi1ELi1EN4cute5tupleIJNS5_1CILi1EEES8_S8_EEENS6_IJNS7_ILi64EEENS7_ILi80EEENS7_ILi256EEEEEENS_6half_tEfNS_4arch4Sm90ELb0ELb0ELb0ELb0ELb0ELb0ELb1ELb1ELi2ELi1ELi1ELi1ELb0EEENS1_21CollectiveEpilogueBwdISD_SE_SG_Li256ELb0ELb1ELi2EEENS1_19SingleTileSchedulerILb0ELb0ELb0ELi80EEEEEEEEEvNT_6ParamsE)
        .other          _ZN7cutlass13device_kernelIN5flash11enable_sm90INS1_16FlashAttnBwdSm90INS1_25CollectiveMainloopBwdSm90ILi2ELi1ELi1EN4cute5tupleIJNS5_1CILi1EEES8_S8_EEENS6_IJNS7_ILi64EEENS7_ILi80EEENS7_ILi256EEEEEENS_6half_tEfNS_4arch4Sm90ELb0ELb0ELb0ELb0ELb0ELb0ELb1ELb1ELi2ELi1ELi1ELi1ELb0EEENS1_21CollectiveEpilogueBwdISD_SE_SG_Li256ELb0ELb1ELi2EEENS1_19SingleTileSchedulerILb0ELb0ELb0ELi80EEEEEEEEEvNT_6ParamsE,@"STO_CUDA_ENTRY STV_DEFAULT"
_ZN7cutlass13device_kernelIN5flash11enable_sm90INS1_16FlashAttnBwdSm90INS1_25CollectiveMainloopBwdSm90ILi2ELi1ELi1EN4cute5tupleIJNS5_1CILi1EEES8_S8_EEENS6_IJNS7_ILi64EEENS7_ILi80EEENS7_ILi256EEEEEENS_6half_tEfNS_4arch4Sm90ELb0ELb0ELb0ELb0ELb0ELb0ELb1ELb1ELi2ELi1ELi1ELi1ELb0EEENS1_21CollectiveEpilogueBwdISD_SE_SG_Li256ELb0ELb1ELi2EEENS1_19SingleTileSchedulerILb0ELb0ELb0ELi80EEEEEEEEEvNT_6ParamsE:
[----:B------:R-:W-:Y:S01]  /*0000*/  LDC R1, c[0x0][0x37c] ;  /* 0x0000df00ff017b82 */ /* 0x000fe20000000800 */
[----:B------:R-:W-:Y:S05]  /*0010*/  EXIT ;  /* 0x000000000000794d */ /* 0x000fea0003800000 */
.L_x_12:
        /* <DEDUP_REMOVED lines=14> */
.L_x_132:


//--------------------- .text._ZN7cutlass13device_kernelIN5flash11enable_sm90INS1_16FlashAttnBwdSm90INS1_25CollectiveMainloopBwdSm90ILi2ELi1ELi1EN4cute5tupleIJNS5_1CILi1EEES8_S8_EEENS6_IJNS7_ILi64EEENS7_ILi80EEENS7_ILi256EEEEEENS_6half_tEfNS_4arch4Sm90ELb0ELb0ELb0ELb0ELb0ELb0ELb1ELb1ELi2ELi1ELi1ELi1ELb0EEENS1_24CollectiveEpilogueBwdGQAISD_fSG_Li256ELb0ELb0EEENS1_19SingleTileSchedulerILb0ELb0ELb0ELi80EEEEEEEEEvNT_6ParamsE --------------------------
	.section	.text._ZN7cutlass13device_kernelIN5flash11enable_sm90INS1_16FlashAttnBwdSm90INS1_25CollectiveMainloopBwdSm90ILi2ELi1ELi1EN4cute5tupleIJNS5_1CILi1EEES8_S8_EEENS6_IJNS7_ILi64EEENS7_ILi80EEENS7_ILi256EEEEEENS_6half_tEfNS_4arch4Sm90ELb0ELb0ELb0ELb0ELb0ELb0ELb1ELb1ELi2ELi1ELi1ELi1ELb0EEENS1_24CollectiveEpilogueBwdGQAISD_fSG_Li256ELb0ELb0EEENS1_19SingleTileSchedulerILb0ELb0ELb0ELi80EEEEEEEEEvNT_6ParamsE,"ax",@progbits
	.align	128
.text._ZN7cutlass13device_kernelIN5flash11enable_sm90INS1_16FlashAttnBwdSm90INS1_25CollectiveMainloopBwdSm90ILi2ELi1ELi1EN4cute5tupleIJNS5_1CILi1EEES8_S8_EEENS6_IJNS7_ILi64EEENS7_ILi80EEENS7_ILi256EEEEEENS_6half_tEfNS_4arch4Sm90ELb0ELb0ELb0ELb0ELb0ELb0ELb1ELb1ELi2ELi1ELi1ELi1ELb0EEENS1_24CollectiveEpilogueBwdGQAISD_fSG_Li256ELb0ELb0EEENS1_19SingleTileSchedulerILb0ELb0ELb0ELi80EEEEEEEEEvNT_6ParamsE:
        .type           _ZN7cutlass13device_kernelIN5flash11enable_sm90INS1_16FlashAttnBwdSm90INS1_25CollectiveMainloopBwdSm90ILi2ELi1ELi1EN4cute5tupleIJNS5_1CILi1EEES8_S8_EEENS6_IJNS7_ILi64EEENS7_ILi80EEENS7_ILi256EEEEEENS_6half_tEfNS_4arch4Sm90ELb0ELb0ELb0ELb0ELb0ELb0ELb1ELb1ELi2ELi1ELi1ELi1ELb0EEENS1_24CollectiveEpilogueBwdGQAISD_fSG_Li256ELb0ELb0EEENS1_19SingleTileSchedulerILb0ELb0ELb0ELi80EEEEEEEEEvNT_6ParamsE,@function
        .size           _ZN7cutlass13device_kernelIN5flash11enable_sm90INS1_16FlashAttnBwdSm90INS1_25CollectiveMainloopBwdSm90ILi2ELi1ELi1EN4cute5tupleIJNS5_1CILi1EEES8_S8_EEENS6_IJNS7_ILi64EEENS7_ILi80EEENS7_ILi256EEEEEENS_6half_tEfNS_4arch4Sm90ELb0ELb0ELb0ELb0ELb0ELb0ELb1ELb1ELi2ELi1ELi1ELi1ELb0EEENS1_24CollectiveEpilogueBwdGQAISD_fSG_Li256ELb0ELb0EEENS1_19SingleTileSchedulerILb0ELb0ELb0ELi80EEEEEEEEEvNT_6ParamsE,(.L_x_133 - _ZN7cutlass13device_kernelIN5flash11enable_sm90INS1_16FlashAttnBwdSm90INS1_25CollectiveMainloopBwdSm90ILi2ELi1ELi1EN4cute5tupleIJNS5_1CILi1EEES8_S8_EEENS6_IJNS7_ILi64EEENS7_ILi80EEENS7_ILi256EEEEEENS_6half_tEfNS_4arch4Sm90ELb0ELb0ELb0ELb0ELb0ELb0ELb1ELb1ELi2ELi1ELi1ELi1ELb0EEENS1_24CollectiveEpilogueBwdGQAISD_fSG_Li256ELb0ELb0EEENS1_19SingleTileSchedulerILb0ELb0ELb0ELi80EEEEEEEEEvNT_6ParamsE)
        .other          _ZN7cutlass13device_kernelIN5flash11enable_sm90INS1_16FlashAttnBwdSm90INS1_25CollectiveMainloopBwdSm90ILi2ELi1ELi1EN4cute5tupleIJNS5_1CILi1EEES8_S8_EEENS6_IJNS7_ILi64EEENS7_ILi80EEENS7_ILi256EEEEEENS_6half_tEfNS_4arch4Sm90ELb0ELb0ELb0ELb0ELb0ELb0ELb1ELb1ELi2ELi1ELi1ELi1ELb0EEENS1_24CollectiveEpilogueBwdGQAISD_fSG_Li256ELb0ELb0EEENS1_19SingleTileSchedulerILb0ELb0ELb0ELi80EEEEEEEEEvNT_6ParamsE,@"STO_CUDA_ENTRY STV_DEFAULT"
_ZN7cutlass13device_kernelIN5flash11enable_sm90INS1_16FlashAttnBwdSm90INS1_25CollectiveMainloopBwdSm90ILi2ELi1ELi1EN4cute5tupleIJNS5_1CILi1EEES8_S8_EEENS6_IJNS7_ILi64EEENS7_ILi80EEENS7_ILi256EEEEEENS_6half_tEfNS_4arch4Sm90ELb0ELb0ELb0ELb0ELb0ELb0ELb1ELb1ELi2ELi1ELi1ELi1ELb0EEENS1_24CollectiveEpilogueBwdGQAISD_fSG_Li256ELb0ELb0EEENS1_19SingleTileSchedulerILb0ELb0ELb0ELi80EEEEEEEEEvNT_6ParamsE:
[----:B------:R-:W-:Y:S01]  /*0000*/  LDC R1, c[0x0][0x37c] ;  /* 0x0000df00ff017b82 */ /* 0x000fe20000000800 */
[----:B------:R-:W-:Y:S05]  /*0010*/  EXIT ;  /* 0x000000000000794d */ /* 0x000fea0003800000 */
.L_x_13:
        /* <DEDUP_REMOVED lines=14> */
.L_x_133:


//--------------------- .text._ZN7cutlass13device_kernelIN5flash11enable_sm90INS1_16FlashAttnBwdSm90INS1_25CollectiveMainloopBwdSm90ILi2ELi1ELi1EN4cute5tupleIJNS5_1CILi1EEES8_S8_EEENS6_IJNS7_ILi64EEENS7_ILi80EEENS7_ILi256EEEEEENS_6half_tEfNS_4arch4Sm90ELb0ELb0ELb0ELb1ELb0ELb0ELb1ELb1ELi2ELi1ELi1ELi1ELb0EEENS1_21CollectiveEpilogueBwdISD_SE_SG_Li256ELb1ELb1ELi2EEENS1_19SingleTileSchedulerILb1ELb0ELb0ELi80EEEEEEEEEvNT_6ParamsE --------------------------
	.section	.text._ZN7cutlass13device_kernelIN5flash11enable_sm90INS1_16FlashAttnBwdSm90INS1_25CollectiveMainloopBwdSm90ILi2ELi1ELi1EN4cute5tupleIJNS5_1CILi1EEES8_S8_EEENS6_IJNS7_ILi64EEENS7_ILi80EEENS7_ILi256EEEEEENS_6half_tEfNS_4arch4Sm90ELb0ELb0ELb0ELb1ELb0ELb0ELb1ELb1ELi2ELi1ELi1ELi1ELb0EEENS1_21CollectiveEpilogueBwdISD_SE_SG_Li256ELb1ELb1ELi2EEENS1_19SingleTileSchedulerILb1ELb0ELb0ELi80EEEEEEEEEvNT_6ParamsE,"ax",@progbits
	.align	128
.text._ZN7cutlass13device_kernelIN5flash11enable_sm90INS1_16FlashAttnBwdSm90INS1_25CollectiveMainloopBwdSm90ILi2ELi1ELi1EN4cute5tupleIJNS5_1CILi1EEES8_S8_EEENS6_IJNS7_ILi64EEENS7_ILi80EEENS7_ILi256EEEEEENS_6half_tEfNS_4arch4Sm90ELb0ELb0ELb0ELb1ELb0ELb0ELb1ELb1ELi2ELi1ELi1ELi1ELb0EEENS1_21CollectiveEpilogueBwdISD_SE_SG_Li256ELb1ELb1ELi2EEENS1_19SingleTileSchedulerILb1ELb0ELb0ELi80EEEEEEEEEvNT_6ParamsE:
        .type           _ZN7cutlass13device_kernelIN5flash11enable_sm90INS1_16FlashAttnBwdSm90INS1_25CollectiveMainloopBwdSm90ILi2ELi1ELi1EN4cute5tupleIJNS5_1CILi1EEES8_S8_EEENS6_IJNS7_ILi64EEENS7_ILi80EEENS7_ILi256EEEEEENS_6half_tEfNS_4arch4Sm90ELb0ELb0ELb0ELb1ELb0ELb0ELb1ELb1ELi2ELi1ELi1ELi1ELb0EEENS1_21CollectiveEpilogueBwdISD_SE_SG_Li256ELb1ELb1ELi2EEENS1_19SingleTileSchedulerILb1ELb0ELb0ELi80EEEEEEEEEvNT_6ParamsE,@function
        .size           _ZN7cutlass13device_kernelIN5flash11enable_sm90INS1_16FlashAttnBwdSm90INS1_25CollectiveMainloopBwdSm90ILi2ELi1ELi1EN4cute5tupleIJNS5_1CILi1EEES8_S8_EEENS6_IJNS7_ILi64EEENS7_ILi80EEENS7_ILi256EEEEEENS_6half_tEfNS_4arch4Sm90ELb0ELb0ELb0ELb1ELb0ELb0ELb1ELb1ELi2ELi1ELi1ELi1ELb0EEENS1_21CollectiveEpilogueBwdISD_SE_SG_Li256ELb1ELb1ELi2EEENS1_19SingleTileSchedulerILb1ELb0ELb0ELi80EEEEEEEEEvNT_6ParamsE,(.L_x_134 - _ZN7cutlass13device_kernelIN5flash11enable_sm90INS1_16FlashAttnBwdSm90INS1_25CollectiveMainloopBwdSm90ILi2ELi1ELi1EN4cute5tupleIJNS5_1CILi1EEES8_S8_EEENS6_IJNS7_ILi64EEENS7_ILi80EEENS7_ILi256EEEEEENS_6half_tEfNS_4arch4Sm90ELb0ELb0ELb0ELb1ELb0ELb0ELb1ELb1ELi2ELi1ELi1ELi1ELb0EEENS1_21CollectiveEpilogueBwdISD_SE_SG_Li256ELb1ELb1ELi2EEENS1_19SingleTileSchedulerILb1ELb0ELb0ELi80EEEEEEEEEvNT_6ParamsE)
        .other          _ZN7cutlass13device_kernelIN5flash11enable_sm90INS1_16FlashAttnBwdSm90INS1_25CollectiveMainloopBwdSm90ILi2ELi1ELi1EN4cute5tupleIJNS5_1CILi1EEES8_S8_EEENS6_IJNS7_ILi64EEENS7_ILi80EEENS7_ILi256EEEEEENS_6half_tEfNS_4arch4Sm90ELb0ELb0ELb0ELb1ELb0ELb0ELb1ELb1ELi2ELi1ELi1ELi1ELb0EEENS1_21CollectiveEpilogueBwdISD_SE_SG_Li256ELb1ELb1ELi2EEENS1_19SingleTileSchedulerILb1ELb0ELb0ELi80EEEEEEEEEvNT_6ParamsE,@"STO_CUDA_ENTRY STV_DEFAULT"
_ZN7cutlass13device_kernelIN5flash11enable_sm90INS1_16FlashAttnBwdSm90INS1_25CollectiveMainloopBwdSm90ILi2ELi1ELi1EN4cute5tupleIJNS5_1CILi1EEES8_S8_EEENS6_IJNS7_ILi64EEENS7_ILi80EEENS7_ILi256EEEEEENS_6half_tEfNS_4arch4Sm90ELb0ELb0ELb0ELb1ELb0ELb0ELb1ELb1ELi2ELi1ELi1ELi1ELb0EEENS1_21CollectiveEpilogueBwdISD_SE_SG_Li256ELb1ELb1ELi2EEENS1_19SingleTileSchedulerILb1ELb0ELb0ELi80EEEEEEEEEvNT_6ParamsE:
[----:B------:R-:W-:Y:S01]  /*0000*/  LDC R1, c[0x0][0x37c] ;  /* 0x0000df00ff017b82 */ /* 0x000fe20000000800 */
[----:B------:R-:W-:Y:S05]  /*0010*/  EXIT ;  /* 0x000000000000794d */ /* 0x000fea0003800000 */
.L_x_14:
        /* <DEDUP_REMOVED lines=14> */
.L_x_134:


//--------------------- .text._ZN7cutlass13device_kernelIN5flash11enable_sm90INS1_16FlashAttnBwdSm90INS1_25CollectiveMainloopBwdSm90ILi2ELi1ELi1EN4cute5tupleIJNS5_1CILi1EEES8_S8_EEENS6_IJNS7_ILi64EEENS7_ILi80EEENS7_ILi256EEEEEENS_6half_tEfNS_4arch4Sm90ELb0ELb0ELb0ELb1ELb0ELb0ELb1ELb1ELi2ELi1ELi1ELi1ELb0EEENS1_24CollectiveEpilogueBwdGQAISD_fSG_Li256ELb1ELb0EEENS1_19SingleTileSchedulerILb1ELb0ELb0ELi80EEEEEEEEEvNT_6ParamsE --------------------------
	.section	.text._ZN7cutlass13device_kernelIN5flash11enable_sm90INS1_16FlashAttnBwdSm90INS1_25CollectiveMainloopBwdSm90ILi2ELi1ELi1EN4cute5tupleIJNS5_1CILi1EEES8_S8_EEENS6_IJNS7_ILi64EEENS7_ILi80EEENS7_ILi256EEEEEENS_6half_tEfNS_4arch4Sm90ELb0ELb0ELb0ELb1ELb0ELb0ELb1ELb1ELi2ELi1ELi1ELi1ELb0EEENS1_24CollectiveEpilogueBwdGQAISD_fSG_Li256ELb1ELb0EEENS1_19SingleTileSchedulerILb1ELb0ELb0ELi80EEEEEEEEEvNT_6ParamsE,"ax",@progbits
	.align	128
.text._ZN7cutlass13device_kernelIN5flash11enable_sm90INS1_16FlashAttnBwdSm90INS1_25CollectiveMainloopBwdSm90ILi2ELi1ELi1EN4cute5tupleIJNS5_1CILi1EEES8_S8_EEENS6_IJNS7_ILi64EEENS7_ILi80EEENS7_ILi256EEEEEENS_6half_tEfNS_4arch4Sm90ELb0ELb0ELb0ELb1ELb0ELb0ELb1ELb1ELi2ELi1ELi1ELi1ELb0EEENS1_24CollectiveEpilogueBwdGQAISD_fSG_Li256ELb1ELb0EEENS1_19SingleTileSchedulerILb1ELb0ELb0ELi80EEEEEEEEEvNT_6ParamsE:
        .type           _ZN7cutlass13device_kernelIN5flash11enable_sm90INS1_16FlashAttnBwdSm90INS1_25CollectiveMainloopBwdSm90ILi2ELi1ELi1EN4cute5tupleIJNS5_1CILi1EEES8_S8_EEENS6_IJNS7_ILi64EEENS7_ILi80EEENS7_ILi256EEEEEENS_6half_tEfNS_4arch4Sm90ELb0ELb0ELb0ELb1ELb0ELb0ELb1ELb1ELi2ELi1ELi1ELi1ELb0EEENS1_24CollectiveEpilogueBwdGQAISD_fSG_Li256ELb1ELb0EEENS1_19SingleTileSchedulerILb1ELb0ELb0ELi80EEEEEEEEEvNT_6ParamsE,@function
        .size           _ZN7cutlass13device_kernelIN5flash11enable_sm90INS1_16FlashAttnBwdSm90INS1_25CollectiveMainloopBwdSm90ILi2ELi1ELi1EN4cute5tupleIJNS5_1CILi1EEES8_S8_EEENS6_IJNS7_ILi64EEENS7_ILi80EEENS7_ILi256EEEEEENS_6half_tEfNS_4arch4Sm90ELb0ELb0ELb0ELb1ELb0ELb0ELb1ELb1ELi2ELi1ELi1ELi1ELb0EEENS1_24CollectiveEpilogueBwdGQAISD_fSG_Li256ELb1ELb0EEENS1_19SingleTileSchedulerILb1ELb0ELb0ELi80EEEEEEEEEvNT_6ParamsE,(.L_x_135 - _ZN7cutlass13device_kernelIN5flash11enable_sm90INS1_16FlashAttnBwdSm90INS1_25CollectiveMainloopBwdSm90ILi2ELi1ELi1EN4cute5tupleIJNS5_1CILi1EEES8_S8_EEENS6_IJNS7_ILi64EEENS7_ILi80EEENS7_ILi256EEEEEENS_6half_tEfNS_4arch4Sm90ELb0ELb0ELb0ELb1ELb0ELb0ELb1ELb1ELi2ELi1ELi1ELi1ELb0EEENS1_24CollectiveEpilogueBwdGQAISD_fSG_Li256ELb1ELb0EEENS1_19SingleTileSchedulerILb1ELb0ELb0ELi80EEEEEEEEEvNT_6ParamsE)
        .other          _ZN7cutlass13device_kernelIN5flash11enable_sm90INS1_16FlashAttnBwdSm90INS1_25CollectiveMainloopBwdSm90ILi2ELi1ELi1EN4cute5tupleIJNS5_1CILi1EEES8_S8_EEENS6_IJNS7_ILi64EEENS7_ILi80EEENS7_ILi256EEEEEENS_6half_tEfNS_4arch4Sm90ELb0ELb0ELb0ELb1ELb0ELb0ELb1ELb1ELi2ELi1ELi1ELi1ELb0EEENS1_24CollectiveEpilogueBwdGQAISD_fSG_Li256ELb1ELb0EEENS1_19SingleTileSchedulerILb1ELb0ELb0ELi80EEEEEEEEEvNT_6ParamsE,@"STO_CUDA_ENTRY STV_DEFAULT"
_ZN7cutlass13device_kernelIN5flash11enable_sm90INS1_16FlashAttnBwdSm90INS1_25CollectiveMainloopBwdSm90ILi2ELi1ELi1EN4cute5tupleIJNS5_1CILi1EEES8_S8_EEENS6_IJNS7_ILi64EEENS7_ILi80EEENS7_ILi256EEEEEENS_6half_tEfNS_4arch4Sm90ELb0ELb0ELb0ELb1ELb0ELb0ELb1ELb1ELi2ELi1ELi1ELi1ELb0EEENS1_24CollectiveEpilogueBwdGQAISD_fSG_Li256ELb1ELb0EEENS1_19SingleTileSchedulerILb1ELb0ELb0ELi80EEEEEEEEEvNT_6ParamsE:
[----:B------:R-:W-:Y:S01]  /*0000*/  LDC R1, c[0x0][0x37c] ;  /* 0x0000df00ff017b82 */ /* 0x000fe20000000800 */
[----:B------:R-:W-:Y:S05]  /*0010*/  EXIT ;  /* 0x000000000000794d */ /* 0x000fea0003800000 */
.L_x_15:
        /* <DEDUP_REMOVED lines=14> */
.L_x_135:


//--------------------- .text._ZN7cutlass13device_kernelIN5flash11enable_sm90INS1_16FlashAttnBwdSm90INS1_25CollectiveMainloopBwdSm90ILi2ELi1ELi1EN4cute5tupleIJNS5_1CILi1EEES8_S8_EEENS6_IJNS7_ILi64EEENS7_ILi80EEENS7_ILi256EEEEEENS_6half_tEfNS_4arch4Sm90ELb0ELb1ELb0ELb0ELb0ELb0ELb1ELb1ELi2ELi1ELi1ELi1ELb0EEENS1_21CollectiveEpilogueBwdISD_SE_SG_Li256ELb0ELb1ELi2EEENS1_19SingleTileSchedulerILb0ELb0ELb0ELi80EEEEEEEEEvNT_6ParamsE --------------------------
	.section	.text._ZN7cutlass13device_kernelIN5flash11enable_sm90INS1_16FlashAttnBwdSm90INS1_25CollectiveMainloopBwdSm90ILi2ELi1ELi1EN4cute5tupleIJNS5_1CILi1EEES8_S8_EEENS6_IJNS7_ILi64EEENS7_ILi80EEENS7_ILi256EEEEEENS_6half_tEfNS_4arch4Sm90ELb0ELb1ELb0ELb0ELb0ELb0ELb1ELb1ELi2ELi1ELi1ELi1ELb0EEENS1_21CollectiveEpilogueBwdISD_SE_SG_Li256ELb0ELb1ELi2EEENS1_19SingleTileSchedulerILb0ELb0ELb0ELi80EEEEEEEEEvNT_6ParamsE,"ax",@progbits
	.align	128
.text._ZN7cutlass13device_kernelIN5flash11enable_sm90INS1_16FlashAttnBwdSm90INS1_25CollectiveMainloopBwdSm90ILi2ELi1ELi1EN4cute5tupleIJNS5_1CILi1EEES8_S8_EEENS6_IJNS7_ILi64EEENS7_ILi80EEENS7_ILi256EEEEEENS_6half_tEfNS_4arch4Sm90ELb0ELb1ELb0ELb0ELb0ELb0ELb1ELb1ELi2ELi1ELi1ELi1ELb0EEENS1_21CollectiveEpilogueBwdISD_SE_SG_Li256ELb0ELb1ELi2EEENS1_19SingleTileSchedulerILb0ELb0ELb0ELi80EEEEEEEEEvNT_6ParamsE:
        .type           _ZN7cutlass13device_kernelIN5flash11enable_sm90INS1_16FlashAttnBwdSm90INS1_25CollectiveMainloopBwdSm90ILi2ELi1ELi1EN4cute5tupleIJNS5_1CILi1EEES8_S8_EEENS6_IJNS7_ILi64EEENS7_ILi80EEENS7_ILi256EEEEEENS_6half_tEfNS_4arch4Sm90ELb0ELb1ELb0ELb0ELb0ELb0ELb1ELb1ELi2ELi1ELi1ELi1ELb0EEENS1_21CollectiveEpilogueBwdISD_SE_SG_Li256ELb0ELb1ELi2EEENS1_19SingleTileSchedulerILb0ELb0ELb0ELi80EEEEEEEEEvNT_6ParamsE,@function
        .size           _ZN7cutlass13device_kernelIN5flash11enable_sm90INS1_16FlashAttnBwdSm90INS1_25CollectiveMainloopBwdSm90ILi2ELi1ELi1EN4cute5tupleIJNS5_1CILi1EEES8_S8_EEENS6_IJNS7_ILi64EEENS7_ILi80EEENS7_ILi256EEEEEENS_6half_tEfNS_4arch4Sm90ELb0ELb1ELb0ELb0ELb0ELb0ELb1ELb1ELi2ELi1ELi1ELi1ELb0EEENS1_21CollectiveEpilogueBwdISD_SE_SG_Li256ELb0ELb1ELi2EEENS1_19SingleTileSchedulerILb0ELb0ELb0ELi80EEEEEEEEEvNT_6ParamsE,(.L_x_136 - _ZN7cutlass13device_kernelIN5flash11enable_sm90INS1_16FlashAttnBwdSm90INS1_25CollectiveMainloopBwdSm90ILi2ELi1ELi1EN4cute5tupleIJNS5_1CILi1EEES8_S8_EEENS6_IJNS7_ILi64EEENS7_ILi80EEENS7_ILi256EEEEEENS_6half_tEfNS_4arch4Sm90ELb0ELb1ELb0ELb0ELb0ELb0ELb1ELb1ELi2ELi1ELi1ELi1ELb0EEENS1_21CollectiveEpilogueBwdISD_SE_SG_Li256ELb0ELb1ELi2EEENS1_19SingleTileSchedulerILb0ELb0ELb0ELi80EEEEEEEEEvNT_6ParamsE)
        .other          _ZN7cutlass13device_kernelIN5flash11enable_sm90INS1_16FlashAttnBwdSm90INS1_25CollectiveMainloopBwdSm90ILi2ELi1ELi1EN4cute5tupleIJNS5_1CILi1EEES8_S8_EEENS6_IJNS7_ILi64EEENS7_ILi80EEENS7_ILi256EEEEEENS_6half_tEfNS_4arch4Sm90ELb0ELb1ELb0ELb0ELb0ELb0ELb1ELb1ELi2ELi1ELi1ELi1ELb0EEENS1_21CollectiveEpilogueBwdISD_SE_SG_Li256ELb0ELb1ELi2EEENS1_19SingleTileSchedulerILb0ELb0ELb0ELi80EEEEEEEEEvNT_6ParamsE,@"STO_CUDA_ENTRY STV_DEFAULT"
_ZN7cutlass13device_kernelIN5flash11enable_sm90INS1_16FlashAttnBwdSm90INS1_25CollectiveMainloopBwdSm90ILi2ELi1ELi1EN4cute5tupleIJNS5_1CILi1EEES8_S8_EEENS6_IJNS7_ILi64EEENS7_ILi80EEENS7_ILi256EEEEEENS_6half_tEfNS_4arch4Sm90ELb0ELb1ELb0ELb0ELb0ELb0ELb1ELb1ELi2ELi1ELi1ELi1ELb0EEENS1_21CollectiveEpilogueBwdISD_SE_SG_Li256ELb0ELb1ELi2EEENS1_19SingleTileSchedulerILb0ELb0ELb0ELi80EEEEEEEEEvNT_6ParamsE:
[----:B------:R-:W-:Y:S01]  /*0000*/  LDC R1, c[0x0][0x37c] ;  /* 0x0000df00ff017b82 */ /* 0x000fe20000000800 */
[----:B------:R-:W-:Y:S05]  /*0010*/  EXIT ;  /* 0x000000000000794d */ /* 0x000fea0003800000 */
.L_x_16:
        /* <DEDUP_REMOVED lines=14> */
.L_x_136:


//--------------------- .text._ZN7cutlass13device_kernelIN5flash11enable_sm90INS1_16FlashAttnBwdSm90INS1_25CollectiveMainloopBwdSm90ILi2ELi1ELi1EN4cute5tupleIJNS5_1CILi1EEES8_S8_EEENS6_IJNS7_ILi64EEENS7_ILi80EEENS7_ILi256EEEEEENS_6half_tEfNS_4arch4Sm90ELb0ELb1ELb0ELb0ELb0ELb0ELb1ELb1ELi2ELi1ELi1ELi1ELb0EEENS1_24CollectiveEpilogueBwdGQAISD_fSG_Li256ELb0ELb0EEENS1_19SingleTileSchedulerILb0ELb0ELb0ELi80EEEEEEEEEvNT_6ParamsE --------------------------
	.section	.text._ZN7cutlass13device_kernelIN5flash11enable_sm90INS1_16FlashAttnBwdSm90INS1_25CollectiveMainloopBwdSm90ILi2ELi1ELi1EN4cute5tupleIJNS5_1CILi1EEES8_S8_EEENS6_IJNS7_ILi64EEENS7_ILi80EEENS7_ILi256EEEEEENS_6half_tEfNS_4arch4Sm90ELb0ELb1ELb0ELb0ELb0ELb0ELb1ELb1ELi2ELi1ELi1ELi1ELb0EEENS1_24CollectiveEpilogueBwdGQAISD_fSG_Li256ELb0ELb0EEENS1_19SingleTileSchedulerILb0ELb0ELb0ELi80EEEEEEEEEvNT_6ParamsE,"ax",@progbits
	.align	128
.text._ZN7cutlass13device_kernelIN5flash11enable_sm90INS1_16FlashAttnBwdSm90INS1_25CollectiveMainloopBwdSm90ILi2ELi1ELi1EN4cute5tupleIJNS5_1CILi1EEES8_S8_EEENS6_IJNS7_ILi64EEENS7_ILi80EEENS7_ILi256EEEEEENS_6half_tEfNS_4arch4Sm90ELb0ELb1ELb0ELb0ELb0ELb0ELb1ELb1ELi2ELi1ELi1ELi1ELb0EEENS1_24CollectiveEpilogueBwdGQAISD_fSG_Li256ELb0ELb0EEENS1_19SingleTileSchedulerILb0ELb0ELb0ELi80EEEEEEEEEvNT_6ParamsE:
        .type           _ZN7cutlass13device_kernelIN5flash11enable_sm90INS1_16FlashAttnBwdSm90INS1_25CollectiveMainloopBwdSm90ILi2ELi1ELi1EN4cute5tupleIJNS5_1CILi1EEES8_S8_EEENS6_IJNS7_ILi64EEENS7_ILi80EEENS7_ILi256EEEEEENS_6half_tEfNS_4arch4Sm90ELb0ELb1ELb0ELb0ELb0ELb0ELb1ELb1ELi2ELi1ELi1ELi1ELb0EEENS1_24CollectiveEpilogueBwdGQAISD_fSG_Li256ELb0ELb0EEENS1_19SingleTileSchedulerILb0ELb0ELb0ELi80EEEEEEEEEvNT_6ParamsE,@function
        .size           _ZN7cutlass13device_kernelIN5flash11enable_sm90INS1_16FlashAttnBwdSm90INS1_25CollectiveMainloopBwdSm90ILi2ELi1ELi1EN4cute5tupleIJNS5_1CILi1EEES8_S8_EEENS6_IJNS7_ILi64EEENS7_ILi80EEENS7_ILi256EEEEEENS_6half_tEfNS_4arch4Sm90ELb0ELb1ELb0ELb0ELb0ELb0ELb1ELb1ELi2ELi1ELi1ELi1ELb0EEENS1_24CollectiveEpilogueBwdGQAISD_fSG_Li256ELb0ELb0EEENS1_19SingleTileSchedulerILb0ELb0ELb0ELi80EEEEEEEEEvNT_6ParamsE,(.L_x_137 - _ZN7cutlass13device_kernelIN5flash11enable_sm90INS1_16FlashAttnBwdSm90INS1_25CollectiveMainloopBwdSm90ILi2ELi1ELi1EN4cute5tupleIJNS5_1CILi1EEES8_S8_EEENS6_IJNS7_ILi64EEENS7_ILi80EEENS7_ILi256EEEEEENS_6half_tEfNS_4arch4Sm90ELb0ELb1ELb0ELb0ELb0ELb0ELb1ELb1ELi2ELi1ELi1ELi1ELb0EEENS1_24CollectiveEpilogueBwdGQAISD_fSG_Li256ELb0ELb0EEENS1_19SingleTileSchedulerILb0ELb0ELb0ELi80EEEEEEEEEvNT_6ParamsE)
        .other          _ZN7cutlass13device_kernelIN5flash11enable_sm90INS1_16FlashAttnBwdSm90INS1_25CollectiveMainloopBwdSm90ILi2ELi1ELi1EN4cute5tupleIJNS5_1CILi1EEES8_S8_EEENS6_IJNS7_ILi64EEENS7_ILi80EEENS7_ILi256EEEEEENS_6half_tEfNS_4arch4Sm90ELb0ELb1ELb0ELb0ELb0ELb0ELb1ELb1ELi2ELi1ELi1ELi1ELb0EEENS1_24CollectiveEpilogueBwdGQAISD_fSG_Li256ELb0ELb0EEENS1_19SingleTileSchedulerILb0ELb0ELb0ELi80EEEEEEEEEvNT_6ParamsE,@"STO_CUDA_ENTRY STV_DEFAULT"
_ZN7cutlass13device_kernelIN5flash11enable_sm90INS1_16FlashAttnBwdSm90INS1_25CollectiveMainloopBwdSm90ILi2ELi1ELi1EN4cute5tupleIJNS5_1CILi1EEES8_S8_EEENS6_IJNS7_ILi64EEENS7_ILi80EEENS7_ILi256EEEEEENS_6half_tEfNS_4arch4Sm90ELb0ELb1ELb0ELb0ELb0ELb0ELb1ELb1ELi2ELi1ELi1ELi1ELb0EEENS1_24CollectiveEpilogueBwdGQAISD_fSG_Li256ELb0ELb0EEENS1_19SingleTileSchedulerILb0ELb0ELb0ELi80EEEEEEEEEvNT_6ParamsE:
[----:B------:R-:W-:Y:S01]  /*0000*/  LDC R1, c[0x0][0x37c] ;  /* 0x0000df00ff017b82 */ /* 0x000fe20000000800 */
[----:B------:R-:W-:Y:S05]  /*0010*/  EXIT ;  /* 0x000000000000794d */ /* 0x000fea0003800000 */
.L_x_17:
        /* <DEDUP_REMOVED lines=14> */
.L_x_137:


//--------------------- .text._ZN7cutlass13device_kernelIN5flash11enable_sm90INS1_16FlashAttnBwdSm90INS1_25CollectiveMainloopBwdSm90ILi2ELi1ELi1EN4cute5tupleIJNS5_1CILi1EEES8_S8_EEENS6_IJNS7_ILi64EEENS7_ILi80EEENS7_ILi256EEEEEENS_6half_tEfNS_4arch4Sm90ELb0ELb1ELb0ELb1ELb0ELb0ELb1ELb1ELi2ELi1ELi1ELi1ELb0EEENS1_21CollectiveEpilogueBwdISD_SE_SG_Li256ELb1ELb1ELi2EEENS1_19SingleTileSchedulerILb1ELb0ELb0ELi80EEEEEEEEEvNT_6ParamsE --------------------------
	.section	.text._ZN7cutlass13device_kernelIN5flash11enable_sm90INS1_16FlashAttnBwdSm90INS1_25CollectiveMainloopBwdSm90ILi2ELi1ELi1EN4cute5tupleIJNS5_1CILi1EEES8_S8_EEENS6_IJNS7_ILi64EEENS7_ILi80EEENS7_ILi256EEEEEENS_6half_tEfNS_4arch4Sm90ELb0ELb1ELb0ELb1ELb0ELb0ELb1ELb1ELi2ELi1ELi1ELi1ELb0EEENS1_21CollectiveEpilogueBwdISD_SE_SG_Li256ELb1ELb1ELi2EEENS1_19SingleTileSchedulerILb1ELb0ELb0ELi80EEEEEEEEEvNT_6ParamsE,"ax",@progbits
	.align	128
.text._ZN7cutlass13device_kernelIN5flash11enable_sm90INS1_16FlashAttnBwdSm90INS1_25CollectiveMainloopBwdSm90ILi2ELi1ELi1EN4cute5tupleIJNS5_1CILi1EEES8_S8_EEENS6_IJNS7_ILi64EEENS7_ILi80EEENS7_ILi256EEEEEENS_6half_tEfNS_4arch4Sm90ELb0ELb1ELb0ELb1ELb0ELb0ELb1ELb1ELi2ELi1ELi1ELi1ELb0EEENS1_21CollectiveEpilogueBwdISD_SE_SG_Li256ELb1ELb1ELi2EEENS1_19SingleTileSchedulerILb1ELb0ELb0ELi80EEEEEEEEEvNT_6ParamsE:
        .type           _ZN7cutlass13device_kernelIN5flash11enable_sm90INS1_16FlashAttnBwdSm90INS1_25CollectiveMainloopBwdSm90ILi2ELi1ELi1EN4cute5tupleIJNS5_1CILi1EEES8_S8_EEENS6_IJNS7_ILi64EEENS7_ILi80EEENS7_ILi256EEEEEENS_6half_tEfNS_4arch4Sm90ELb0ELb1ELb0ELb1ELb0ELb0ELb1ELb1ELi2ELi1ELi1ELi1ELb0EEENS1_21CollectiveEpilogueBwdISD_SE_SG_Li256ELb1ELb1ELi2EEENS1_19SingleTileSchedulerILb1ELb0ELb0ELi80EEEEEEEEEvNT_6ParamsE,@function
        .size           _ZN7cutlass13device_kernelIN5flash11enable_sm90INS1_16FlashAttnBwdSm90INS1_25CollectiveMainloopBwdSm90ILi2ELi1ELi1EN4cute5tupleIJNS5_1CILi1EEES8_S8_EEENS6_IJNS7_ILi64EEENS7_ILi80EEENS7_ILi256EEEEEENS_6half_tEfNS_4arch4Sm90ELb0ELb1ELb0ELb1ELb0ELb0ELb1ELb1ELi2ELi1ELi1ELi1ELb0EEENS1_21CollectiveEpilogueBwdISD_SE_SG_Li256ELb1ELb1ELi2EEENS1_19SingleTileSchedulerILb1ELb0ELb0ELi80EEEEEEEEEvNT_6ParamsE,(.L_x_138 - _ZN7cutlass13device_kernelIN5flash11enable_sm90INS1_16FlashAttnBwdSm90INS1_25CollectiveMainloopBwdSm90ILi2ELi1ELi1EN4cute5tupleIJNS5_1CILi1EEES8_S8_EEENS6_IJNS7_ILi64EEENS7_ILi80EEENS7_ILi256EEEEEENS_6half_tEfNS_4arch4Sm90ELb0ELb1ELb0ELb1ELb0ELb0ELb1ELb1ELi2ELi1ELi1ELi1ELb0EEENS1_21CollectiveEpilogueBwdISD_SE_SG_Li256ELb1ELb1ELi2EEENS1_19SingleTileSchedulerILb1ELb0ELb0ELi80EEEEEEEEEvNT_6ParamsE)
        .other          _ZN7cutlass13device_kernelIN5flash11enable_sm90INS1_16FlashAttnBwdSm90INS1_25CollectiveMainloopBwdSm90ILi2ELi1ELi1EN4cute5tupleIJNS5_1CILi1EEES8_S8_EEENS6_IJNS7_ILi64EEENS7_ILi80EEENS7_ILi256EEEEEENS_6half_tEfNS_4arch4Sm90ELb0ELb1ELb0ELb1ELb0ELb0ELb1ELb1ELi2ELi1ELi1ELi1ELb0EEENS1_21CollectiveEpilogueBwdISD_SE_SG_Li256ELb1ELb1ELi2EEENS1_19SingleTileSchedulerILb1ELb0ELb0ELi80EEEEEEEEEvNT_6ParamsE,@"STO_CUDA_ENTRY STV_DEFAULT"
_ZN7cutlass13device_kernelIN5flash11enable_sm90INS1_16FlashAttnBwdSm90INS1_25CollectiveMainloopBwdSm90ILi2ELi1ELi1EN4cute5tupleIJNS5_1CILi1EEES8_S8_EEENS6_IJNS7_ILi64EEENS7_ILi80EEENS7_ILi256EEEEEENS_6half_tEfNS_4arch4Sm90ELb0ELb1ELb0ELb1ELb0ELb0ELb1ELb1ELi2ELi1ELi1ELi1ELb0EEENS1_21CollectiveEpilogueBwdISD_SE_SG_Li256ELb1ELb1ELi2EEENS1_19SingleTileSchedulerILb1ELb0ELb0ELi80EEEEEEEEEvNT_6ParamsE:
[----:B------:R-:W-:Y:S01]  /*0000*/  LDC R1, c[0x0][0x37c] ;  /* 0x0000df00ff017b82 */ /* 0x000fe20000000800 */
[----:B------:R-:W-:Y:S05]  /*0010*/  EXIT ;  /* 0x000000000000794d */ /* 0x000fea0003800000 */
.L_x_18:
        /* <DEDUP_REMOVED lines=14> */
.L_x_138:


//--------------------- .text._ZN7cutlass13device_kernelIN5flash11enable_sm90INS1_16FlashAttnBwdSm90INS1_25CollectiveMainloopBwdSm90ILi2ELi1ELi1EN4cute5tupleIJNS5_1CILi1EEES8_S8_EEENS6_IJNS7_ILi64EEENS7_ILi80EEENS7_ILi256EEEEEENS_6half_tEfNS_4arch4Sm90ELb0ELb1ELb0ELb1ELb0ELb0ELb1ELb1ELi2ELi1ELi1ELi1ELb0EEENS1_24CollectiveEpilogueBwdGQAISD_fSG_Li256ELb1ELb0EEENS1_19SingleTileSchedulerILb1ELb0ELb0ELi80EEEEEEEEEvNT_6ParamsE --------------------------
	.section	.text._ZN7cutlass13device_kernelIN5flash11enable_sm90INS1_16FlashAttnBwdSm90INS1_25CollectiveMainloopBwdSm90ILi2ELi1ELi1EN4cute5tupleIJNS5_1CILi1EEES8_S8_EEENS6_IJNS7_ILi64EEENS7_ILi80EEENS7_ILi256EEEEEENS_6half_tEfNS_4arch4Sm90ELb0ELb1ELb0ELb1ELb0ELb0ELb1ELb1ELi2ELi1ELi1ELi1ELb0EEENS1_24CollectiveEpilogueBwdGQAISD_fSG_Li256ELb1ELb0EEENS1_19SingleTileSchedulerILb1ELb0ELb0ELi80EEEEEEEEEvNT_6ParamsE,"ax",@progbits
	.align	128
.text._ZN7cutlass13device_kernelIN5flash11enable_sm90INS1_16FlashAttnBwdSm90INS1_25CollectiveMainloopBwdSm90ILi2ELi1ELi1EN4cute5tupleIJNS5_1CILi1EEES8_S8_EEENS6_IJNS7_ILi64EEENS7_ILi80EEENS7_ILi256EEEEEENS_6half_tEfNS_4arch4Sm90ELb0ELb1ELb0ELb1ELb0ELb0ELb1ELb1ELi2ELi1ELi1ELi1ELb0EEENS1_24CollectiveEpilogueBwdGQAISD_fSG_Li256ELb1ELb0EEENS1_19SingleTileSchedulerILb1ELb0ELb0ELi80EEEEEEEEEvNT_6ParamsE:
        .type           _ZN7cutlass13device_kernelIN5flash11enable_sm90INS1_16FlashAttnBwdSm90INS1_25CollectiveMainloopBwdSm90ILi2ELi1ELi1EN4cute5tupleIJNS5_1CILi1EEES8_S8_EEENS6_IJNS7_ILi64EEENS7_ILi80EEENS7_ILi256EEEEEENS_6half_tEfNS_4arch4Sm90ELb0ELb1ELb0ELb1ELb0ELb0ELb1ELb1ELi2ELi1ELi1ELi1ELb0EEENS1_24CollectiveEpilogueBwdGQAISD_fSG_Li256ELb1ELb0EEENS1_19SingleTileSchedulerILb1ELb0ELb0ELi80EEEEEEEEEvNT_6ParamsE,@function
        .size           _ZN7cutlass13device_kernelIN5flash11enable_sm90INS1_16FlashAttnBwdSm90INS1_25CollectiveMainloopBwdSm90ILi2ELi1ELi1EN4cute5tupleIJNS5_1CILi1EEES8_S8_EEENS6_IJNS7_ILi64EEENS7_ILi80EEENS7_ILi256EEEEEENS_6half_tEfNS_4arch4Sm90ELb0ELb1ELb0ELb1ELb0ELb0ELb1ELb1ELi2ELi1ELi1ELi1ELb0EEENS1_24CollectiveEpilogueBwdGQAISD_fSG_Li256ELb1ELb0EEENS1_19SingleTileSchedulerILb1ELb0ELb0ELi80EEEEEEEEEvNT_6ParamsE,(.L_x_139 - _ZN7cutlass13device_kernelIN5flash11enable_sm90INS1_16FlashAttnBwdSm90INS1_25CollectiveMainloopBwdSm90ILi2ELi1ELi1EN4cute5tupleIJNS5_1CILi1EEES8_S8_EEENS6_IJNS7_ILi64EEENS7_ILi80EEENS7_ILi256EEEEEENS_6half_tEfNS_4arch4Sm90ELb0ELb1ELb0ELb1ELb0ELb0ELb1ELb1ELi2ELi1ELi1ELi1ELb0EEENS1_24CollectiveEpilogueBwdGQAISD_fSG_Li256ELb1ELb0EEENS1_19SingleTileSchedulerILb1ELb0ELb0ELi80EEEEEEEEEvNT_6ParamsE)
        .other          _ZN7cutlass13device_kernelIN5flash11enable_sm90INS1_16FlashAttnBwdSm90INS1_25CollectiveMainloopBwdSm90ILi2ELi1ELi1EN4cute5tupleIJNS5_1CILi1EEES8_S8_EEENS6_IJNS7_ILi64EEENS7_ILi80EEENS7_ILi256EEEEEENS_6half_tEfNS_4arch4Sm90ELb0ELb1ELb0ELb1ELb0ELb0ELb1ELb1ELi2ELi1ELi1ELi1ELb0EEENS1_24CollectiveEpilogueBwdGQAISD_fSG_Li256ELb1ELb0EEENS1_19SingleTileSchedulerILb1ELb0ELb0ELi80EEEEEEEEEvNT_6ParamsE,@"STO_CUDA_ENTRY STV_DEFAULT"
_ZN7cutlass13device_kernelIN5flash11enable_sm90INS1_16FlashAttnBwdSm90INS1_25CollectiveMainloopBwdSm90ILi2ELi1ELi1EN4cute5tupleIJNS5_1CILi1EEES8_S8_EEENS6_IJNS7_ILi64EEENS7_ILi80EEENS7_ILi256EEEEEENS_6half_tEfNS_4arch4Sm90ELb0ELb1ELb0ELb1ELb0ELb0ELb1ELb1ELi2ELi1ELi1ELi1ELb0EEENS1_24CollectiveEpilogueBwdGQAISD_fSG_Li256ELb1ELb0EEENS1_19SingleTileSchedulerILb1ELb0ELb0ELi80EEEEEEEEEvNT_6ParamsE:
[----:B------:R-:W-:Y:S01]  /*0000*/  LDC R1, c[0x0][0x37c] ;  /* 0x0000df00ff017b82 */ /* 0x000fe20000000800 */
[----:B------:R-:W-:Y:S05]  /*0010*/  EXIT ;  /* 0x000000000000794d */ /* 0x000fea0003800000 */
.L_x_19:
        /* <DEDUP_REMOVED lines=14> */
.L_x_139:


//--------------------- .text._ZN7cutlass13device_kernelIN5flash11enable_sm90INS1_16FlashAttnBwdSm90INS1_25CollectiveMainloopBwdSm90ILi2ELi1ELi1EN4cute5tupleIJNS5_1CILi1EEES8_S8_EEENS6_IJNS7_ILi64EEENS7_ILi80EEENS7_ILi256EEEEEENS_6half_tEfNS_4arch4Sm90ELb1ELb0ELb0ELb0ELb0ELb0ELb1ELb1ELi2ELi1ELi1ELi1ELb0EEENS1_21CollectiveEpilogueBwdISD_SE_SG_Li256ELb0ELb1ELi2EEENS1_25SingleTileBwdLPTSchedulerILb0ELi80ELb0EEEEEEEEEvNT_6ParamsE --------------------------
	.section	.text._ZN7cutlass13device_kernelIN5flash11enable_sm90INS1_16FlashAttnBwdSm90INS1_25CollectiveMainloopBwdSm90ILi2ELi1ELi1EN4cute5tupleIJNS5_1CILi1EEES8_S8_EEENS6_IJNS7_ILi64EEENS7_ILi80EEENS7_ILi256EEEEEENS_6half_tEfNS_4arch4Sm90ELb1ELb0ELb0ELb0ELb0ELb0ELb1ELb1ELi2ELi1ELi1ELi1ELb0EEENS1_21CollectiveEpilogueBwdISD_SE_SG_Li256ELb0ELb1ELi2EEENS1_25SingleTileBwdLPTSchedulerILb0ELi80ELb0EEEEEEEEEvNT_6ParamsE,"ax",@progbits
	.align	128
.text._ZN7cutlass13device_kernelIN5flash11enable_sm90INS1_16FlashAttnBwdSm90INS1_25CollectiveMainloopBwdSm90ILi2ELi1ELi1EN4cute5tupleIJNS5_1CILi1EEES8_S8_EEENS6_IJNS7_ILi64EEENS7_ILi80EEENS7_ILi256EEEEEENS_6half_tEfNS_4arch4Sm90ELb1ELb0ELb0ELb0ELb0ELb0ELb1ELb1ELi2ELi1ELi1ELi1ELb0EEENS1_21CollectiveEpilogueBwdISD_SE_SG_Li256ELb0ELb1ELi2EEENS1_25SingleTileBwdLPTSchedulerILb0ELi80ELb0EEEEEEEEEvNT_6ParamsE:
        .type           _ZN7cutlass13device_kernelIN5flash11enable_sm90INS1_16FlashAttnBwdSm90INS1_25CollectiveMainloopBwdSm90ILi2ELi1ELi1EN4cute5tupleIJNS5_1CILi1EEES8_S8_EEENS6_IJNS7_ILi64EEENS7_ILi80EEENS7_ILi256EEEEEENS_6half_tEfNS_4arch4Sm90ELb1ELb0ELb0ELb0ELb0ELb0ELb1ELb1ELi2ELi1ELi1ELi1ELb0EEENS1_21CollectiveEpilogueBwdISD_SE_SG_Li256ELb0ELb1ELi2EEENS1_25SingleTileBwdLPTSchedulerILb0ELi80ELb0EEEEEEEEEvNT_6ParamsE,@function
        .size           _ZN7cutlass13device_kernelIN5flash11enable_sm90INS1_16FlashAttnBwdSm90INS1_25CollectiveMainloopBwdSm90ILi2ELi1ELi1EN4cute5tupleIJNS5_1CILi1EEES8_S8_EEENS6_IJNS7_ILi64EEENS7_ILi80EEENS7_ILi256EEEEEENS_6half_tEfNS_4arch4Sm90ELb1ELb0ELb0ELb0ELb0ELb0ELb1ELb1ELi2ELi1ELi1ELi1ELb0EEENS1_21CollectiveEpilogueBwdISD_SE_SG_Li256ELb0ELb1ELi2EEENS1_25SingleTileBwdLPTSchedulerILb0ELi80ELb0EEEEEEEEEvNT_6ParamsE,(.L_x_140 - _ZN7cutlass13device_kernelIN5flash11enable_sm90INS1_16FlashAttnBwdSm90INS1_25CollectiveMainloopBwdSm90ILi2ELi1ELi1EN4cute5tupleIJNS5_1CILi1EEES8_S8_EEENS6_IJNS7_ILi64EEENS7_ILi80EEENS7_ILi256EEEEEENS_6half_tEfNS_4arch4Sm90ELb1ELb0ELb0ELb0ELb0ELb0ELb1ELb1ELi2ELi1ELi1ELi1ELb0EEENS1_21CollectiveEpilogueBwdISD_SE_SG_Li256ELb0ELb1ELi2EEENS1_25SingleTileBwdLPTSchedulerILb0ELi80ELb0EEEEEEEEEvNT_6ParamsE)
        .other          _ZN7cutlass13device_kernelIN5flash11enable_sm90INS1_16FlashAttnBwdSm90INS1_25CollectiveMainloopBwdSm90ILi2ELi1ELi1EN4cute5tupleIJNS5_1CILi1EEES8_S8_EEENS6_IJNS7_ILi64EEENS7_ILi80EEENS7_ILi256EEEEEENS_6half_tEfNS_4arch4Sm90ELb1ELb0ELb0ELb0ELb0ELb0ELb1ELb1ELi2ELi1ELi1ELi1ELb0EEENS1_21CollectiveEpilogueBwdISD_SE_SG_Li256ELb0ELb1ELi2EEENS1_25SingleTileBwdLPTSchedulerILb0ELi80ELb0EEEEEEEEEvNT_6ParamsE,@"STO_CUDA_ENTRY STV_DEFAULT"
_ZN7cutlass13device_kernelIN5flash11enable_sm90INS1_16FlashAttnBwdSm90INS1_25CollectiveMainloopBwdSm90ILi2ELi1ELi1EN4cute5tupleIJNS5_1CILi1EEES8_S8_EEENS6_IJNS7_ILi64EEENS7_ILi80EEENS7_ILi256EEEEEENS_6half_tEfNS_4arch4Sm90ELb1ELb0ELb0ELb0ELb0ELb0ELb1ELb1ELi2ELi1ELi1ELi1ELb0EEENS1_21CollectiveEpilogueBwdISD_SE_SG_Li256ELb0ELb1ELi2EEENS1_25SingleTileBwdLPTSchedulerILb0ELi80ELb0EEEEEEEEEvNT_6ParamsE:
[----:B------:R-:W-:Y:S01]  /*0000*/  LDC R1, c[0x0][0x37c] ;  /* 0x0000df00ff017b82 */ /* 0x000fe20000000800 */
[----:B------:R-:W-:Y:S05]  /*0010*/  EXIT ;  /* 0x000000000000794d */ /* 0x000fea0003800000 */
.L_x_20:
        /* <DEDUP_REMOVED lines=14> */
.L_x_140:


//--------------------- .text._ZN7cutlass13device_kernelIN5flash11enable_sm90INS1_16FlashAttnBwdSm90INS1_25CollectiveMainloopBwdSm90ILi2ELi1ELi1EN4cute5tupleIJNS5_1CILi1EEES8_S8_EEENS6_IJNS7_ILi64EEENS7_ILi80EEENS7_ILi256EEEEEENS_6half_tEfNS_4arch4Sm90ELb1ELb0ELb0ELb0ELb0ELb0ELb1ELb1ELi2ELi1ELi1ELi1ELb0EEENS1_24CollectiveEpilogueBwdGQAISD_fSG_Li256ELb0ELb0EEENS1_25SingleTileBwdLPTSchedulerILb0ELi80ELb0EEEEEEEEEvNT_6ParamsE --------------------------
	.section	.text._ZN7cutlass13device_kernelIN5flash11enable_sm90INS1_16FlashAttnBwdSm90INS1_25CollectiveMainloopBwdSm90ILi2ELi1ELi1EN4cute5tupleIJNS5_1CILi1EEES8_S8_EEENS6_IJNS7_ILi64EEENS7_ILi80EEENS7_ILi256EEEEEENS_6half_tEfNS_4arch4Sm90ELb1ELb0ELb0ELb0ELb0ELb0ELb1ELb1ELi2ELi1ELi1ELi1ELb0EEENS1_24CollectiveEpilogueBwdGQAISD_fSG_Li256ELb0ELb0EEENS1_25SingleTileBwdLPTSchedulerILb0ELi80ELb0EEEEEEEEEvNT_6ParamsE,"ax",@progbits
	.align	128
.text._ZN7cutlass13device_kernelIN5flash11enable_sm90INS1_16FlashAttnBwdSm90INS1_25CollectiveMainloopBwdSm90ILi2ELi1ELi1EN4cute5tupleIJNS5_1CILi1EEES8_S8_EEENS6_IJNS7_ILi64EEENS7_ILi80EEENS7_ILi256EEEEEENS_6half_tEfNS_4arch4Sm90ELb1ELb0ELb0ELb0ELb0ELb0ELb1ELb1ELi2ELi1ELi1ELi1ELb0EEENS1_24CollectiveEpilogueBwdGQAISD_fSG_Li256ELb0ELb0EEENS1_25SingleTileBwdLPTSchedulerILb0ELi80ELb0EEEEEEEEEvNT_6ParamsE:
        .type           _ZN7cutlass13device_kernelIN5flash11enable_sm90INS1_16FlashAttnBwdSm90INS1_25CollectiveMainloopBwdSm90ILi2ELi1ELi1EN4cute5tupleIJNS5_1CILi1EEES8_S8_EEENS6_IJNS7_ILi64EEENS7_ILi80EEENS7_ILi256EEEEEENS_6half_tEfNS_4arch4Sm90ELb1ELb0ELb0ELb0ELb0ELb0ELb1ELb1ELi2ELi1ELi1ELi1ELb0EEENS1_24CollectiveEpilogueBwdGQAISD_fSG_Li256ELb0ELb0EEENS1_25SingleTileBwdLPTSchedulerILb0ELi80ELb0EEEEEEEEEvNT_6ParamsE,@function
        .size           _ZN7cutlass13device_kernelIN5flash11enable_sm90INS1_16FlashAttnBwdSm90INS1_25CollectiveMainloopBwdSm90ILi2ELi1ELi1EN4cute5tupleIJNS5_1CILi1EEES8_S8_EEENS6_IJNS7_ILi64EEENS7_ILi80EEENS7_ILi256EEEEEENS_6half_tEfNS_4arch4Sm90ELb1ELb0ELb0ELb0ELb0ELb0ELb1ELb1ELi2ELi1ELi1ELi1ELb0EEENS1_24CollectiveEpilogueBwdGQAISD_fSG_Li256ELb0ELb0EEENS1_25SingleTileBwdLPTSchedulerILb0ELi80ELb0EEEEEEEEEvNT_6ParamsE,(.L_x_141 - _ZN7cutlass13device_kernelIN5flash11enable_sm90INS1_16FlashAttnBwdSm90INS1_25CollectiveMainloopBwdSm90ILi2ELi1ELi1EN4cute5tupleIJNS5_1CILi1EEES8_S8_EEENS6_IJNS7_ILi64EEENS7_ILi80EEENS7_ILi256EEEEEENS_6half_tEfNS_4arch4Sm90ELb1ELb0ELb0ELb0ELb0ELb0ELb1ELb1ELi2ELi1ELi1ELi1ELb0EEENS1_24CollectiveEpilogueBwdGQAISD_fSG_Li256ELb0ELb0EEENS1_25SingleTileBwdLPTSchedulerILb0ELi80ELb0EEEEEEEEEvNT_6ParamsE)
        .other          _ZN7cutlass13device_kernelIN5flash11enable_sm90INS1_16FlashAttnBwdSm90INS1_25CollectiveMainloopBwdSm90ILi2ELi1ELi1EN4cute5tupleIJNS5_1CILi1EEES8_S8_EEENS6_IJNS7_ILi64EEENS7_ILi80EEENS7_ILi256EEEEEENS_6half_tEfNS_4arch4Sm90ELb1ELb0ELb0ELb0ELb0ELb0ELb1ELb1ELi2ELi1ELi1ELi1ELb0EEENS1_24CollectiveEpilogueBwdGQAISD_fSG_Li256ELb0ELb0EEENS1_25SingleTileBwdLPTSchedulerILb0ELi80ELb0EEEEEEEEEvNT_6ParamsE,@"STO_CUDA_ENTRY STV_DEFAULT"
_ZN7cutlass13device_kernelIN5flash11enable_sm90INS1_16FlashAttnBwdSm90INS1_25CollectiveMainloopBwdSm90ILi2ELi1ELi1EN4cute5tupleIJNS5_1CILi1EEES8_S8_EEENS6_IJNS7_ILi64EEENS7_ILi80EEENS7_ILi256EEEEEENS_6half_tEfNS_4arch4Sm90ELb1ELb0ELb0ELb0ELb0ELb0ELb1ELb1ELi2ELi1ELi1ELi1ELb0EEENS1_24CollectiveEpilogueBwdGQAISD_fSG_Li256ELb0ELb0EEENS1_25SingleTileBwdLPTSchedulerILb0ELi80ELb0EEEEEEEEEvNT_6ParamsE:
[----:B------:R-:W-:Y:S01]  /*0000*/  LDC R1, c[0x0][0x37c] ;  /* 0x0000df00ff017b82 */ /* 0x000fe20000000800 */
[----:B------:R-:W-:Y:S05]  /*0010*/  EXIT ;  /* 0x000000000000794d */ /* 0x000fea0003800000 */
.L_x_21:
        /* <DEDUP_REMOVED lines=14> */
.L_x_141:


//--------------------- .text._ZN7cutlass13device_kernelIN5flash22FlashAttnBwdPreprocessIN4cute5tupleIJNS3_1CILi64EEENS5_ILi256EEEEEENS_6half_tEfNS_4arch4Sm90ELb1ELb0EEEEEvNT_6ParamsE --------------------------
	.section	.text._ZN7cutlass13device_kernelIN5flash22FlashAttnBwdPreprocessIN4cute5tupleIJNS3_1CILi64EEENS5_ILi256EEEEEENS_6half_tEfNS_4arch4Sm90ELb1ELb0EEEEEvNT_6ParamsE,"ax",@progbits
	.align	128
.text._ZN7cutlass13device_kernelIN5flash22FlashAttnBwdPreprocessIN4cute5tupleIJNS3_1CILi64EEENS5_ILi256EEEEEENS_6half_tEfNS_4arch4Sm90ELb1ELb0EEEEEvNT_6ParamsE:
        .type           _ZN7cutlass13device_kernelIN5flash22FlashAttnBwdPreprocessIN4cute5tupleIJNS3_1CILi64EEENS5_ILi256EEEEEENS_6half_tEfNS_4arch4Sm90ELb1ELb0EEEEEvNT_6ParamsE,@function
        .size           _ZN7cutlass13device_kernelIN5flash22FlashAttnBwdPreprocessIN4cute5tupleIJNS3_1CILi64EEENS5_ILi256EEEEEENS_6half_tEfNS_4arch4Sm90ELb1ELb0EEEEEvNT_6ParamsE,(.L_x_142 - _ZN7cutlass13device_kernelIN5flash22FlashAttnBwdPreprocessIN4cute5tupleIJNS3_1CILi64EEENS5_ILi256EEEEEENS_6half_tEfNS_4arch4Sm90ELb1ELb0EEEEEvNT_6ParamsE)
        .other          _ZN7cutlass13device_kernelIN5flash22FlashAttnBwdPreprocessIN4cute5tupleIJNS3_1CILi64EEENS5_ILi256EEEEEENS_6half_tEfNS_4arch4Sm90ELb1ELb0EEEEEvNT_6ParamsE,@"STO_CUDA_ENTRY STV_DEFAULT"
_ZN7cutlass13device_kernelIN5flash22FlashAttnBwdPreprocessIN4cute5tupleIJNS3_1CILi64EEENS5_ILi256EEEEEENS_6half_tEfNS_4arch4Sm90ELb1ELb0EEEEEvNT_6ParamsE:
[----:B------:R-:W-:Y:S08]  /*0000*/  LDC R1, c[0x0][0x37c] ;  /* 0x0000df00ff017b82 */ /* 0x000ff00000000800 */
[----:B------:R-:W0:Y:S01]  /*0010*/  S2UR UR12, SR_CTAID.X ;  /* 0x00000000000c79c3 */ /* 0x000e220000002500 */
[----:B------:R-:W1:Y:S01]  /*0020*/  S2R R73, SR_TID.X ;  /* 0x0000000000497919 */ /* 0x000e620000002100 */
[----:B------:R-:W2:Y:S01]  /*0030*/  LDCU UR6, c[0x0][0x388] ;  /* 0x00007100ff0677ac */ /* 0x000ea20008000800 */
[----:B------:R-:W-:Y:S01]  /*0040*/  MOV R96, 0x7f800000 ;  /* 0x7f80000000607802 */ /* 0x000fe20000000f00 */
[----:B------:R-:W3:Y:S01]  /*0050*/  S2R R0, SR_CTAID.Z ;  /* 0x0000000000007919 */ /* 0x000ee20000002700 */
[----:B------:R-:W4:Y:S03]  /*0060*/  LDCU.64 UR10, c[0x0][0x358] ;  /* 0x00006b00ff0a77ac */ /* 0x000f260008000a00 */
[----:B------:R-:W4:Y:S08]  /*0070*/  S2UR UR13, SR_CTAID.Y ;  /* 0x00000000000d79c3 */ /* 0x000f300000002600 */
[----:B------:R-:W4:Y:S01]  /*0080*/  LDC.64 R4, c[0x0][0x400] ;  /* 0x00010000ff047b82 */ /* 0x000f220000000a00 */
[----:B0-----:R-:W-:-:S07]  /*0090*/  USHF.L.U32 UR4, UR12, 0x6, URZ ;  /* 0x000000060c047899 */ /* 0x001fce00080006ff */
[----:B------:R-:W3:Y:S01]  /*00a0*/  LDC.64 R6, c[0x0][0x408] ;  /* 0x00010200ff067b82 */ /* 0x000ee20000000a00 */
[----:B--2---:R-:W-:-:S07]  /*00b0*/  UIADD3 UR5, UPT, UPT, -UR4, UR6, URZ ;  /* 0x0000000604057290 */ /* 0x004fce000fffe1ff */
[----:B------:R-:W0:Y:S01]  /*00c0*/  LDC.64 R10, c[0x0][0x3a0] ;  /* 0x0000e800ff0a7b82 */ /* 0x000e220000000a00 */
[----:B-1----:R-:W-:-:S04]  /*00d0*/  ISETP.GE.AND P0, PT, R73, UR5, PT ;  /* 0x0000000549007c0c */ /* 0x002fc8000bf06270 */
[----:B------:R-:W-:-:S03]  /*00e0*/  ISETP.GT.U32.OR P0, PT, R73, 0x3f, P0 ;  /* 0x0000003f4900780c */ /* 0x000fc60000704470 */
[----:B------:R-:W1:Y:S08]  /*00f0*/  LDC.64 R12, c[0x0][0x3c0] ;  /* 0x0000f000ff0c7b82 */ /* 0x000e700000000a00 */
[----:B------:R-:W2:Y:S02]  /*0100*/  LDC.64 R18, c[0x0][0x3a8] ;  /* 0x0000ea00ff127b82 */ /* 0x000ea40000000a00 */
[----:B------:R-:W-:-:S02]  /*0110*/  @!P0 IADD3 R2, PT, PT, R73, UR4, RZ ;  /* 0x0000000449028c10 */ /* 0x000fc4000fffe0ff */
[----:B------:R-:W-:-:S04]  /*0120*/  @!P0 MOV R3, RZ ;  /* 0x000000ff00038202 */ /* 0x000fc80000000f00 */
[----:B------:R-:W0:Y:S01]  /*0130*/  @!P0 LDC.64 R8, c[0x0][0x3f8] ;  /* 0x0000fe00ff088b82 */ /* 0x000e220000000a00 */
[----:B----4-:R-:W-:-:S04]  /*0140*/  @!P0 IMAD.WIDE.U32 R2, R4, UR13, R2 ;  /* 0x0000000d04028c25 */ /* 0x010fc8000f8e0002 */
[----:B------:R-:W-:-:S03]  /*0150*/  @!P0 IMAD R3, R5, UR13, R3 ;  /* 0x0000000d05038c24 */ /* 0x000fc6000f8e0203 */
[----:B------:R-:W4:Y:S01]  /*0160*/  LDC.64 R66, c[0x0][0x3c8] ;  /* 0x0000f200ff427b82 */ /* 0x000f220000000a00 */
[----:B---3--:R-:W-:-:S04]  /*0170*/  @!P0 IMAD.WIDE.U32 R2, R0, R6, R2 ;  /* 0x0000000600028225 */ /* 0x008fc800078e0002 */
[----:B------:R-:W-:Y:S01]  /*0180*/  @!P0 IMAD R3, R0, R7, R3 ;  /* 0x0000000700038224 */ /* 0x000fe200078e0203 */
[----:B0-----:R-:W-:-:S04]  /*0190*/  @!P0 LEA R4, P1, R2, R8, 0x2 ;  /* 0x0000000802048211 */ /* 0x001fc800078210ff */
[----:B------:R-:W-:Y:S02]  /*01a0*/  @!P0 LEA.HI.X R5, R2, R9, R3, 0x2, P1 ;  /* 0x0000000902058211 */ /* 0x000fe400008f1403 */
[----:B------:R-:W-:Y:S02]  /*01b0*/  SHF.L.U32 R2, R73, 0x3, RZ ;  /* 0x0000000349027819 */ /* 0x000fe400000006ff */
[----:B------:R-:W-:Y:S01]  /*01c0*/  SHF.R.U32.HI R73, RZ, 0x4, R73 ;  /* 0x00000004ff497819 */ /* 0x000fe20000011649 */
[----:B------:R-:W-:Y:S01]  /*01d0*/  HFMA2 R3, -RZ, RZ, 0, 0 ;  /* 0x00000000ff037431 */ /* 0x000fe200000001ff */
[----:B------:R-:W-:Y:S01]  /*01e0*/  LOP3.LUT R2, R2, 0x78, RZ, 0xc0, !PT ;  /* 0x0000007802027812 */ /* 0x000fe200078ec0ff */
[----:B------:R0:W5:Y:S01]  /*01f0*/  @!P0 LDG.E R96, desc[UR10][R4.64] ;  /* 0x0000000a04608981 */ /* 0x000162000c1e1900 */
[----:B------:R-:W-:Y:S01]  /*0200*/  ISETP.GE.AND P3, PT, R73, UR5, PT ;  /* 0x0000000549007c0c */ /* 0x000fe2000bf66270 */
[----:B------:R-:W-:Y:S01]  /*0210*/  UIMAD.WIDE.U32 UR8, UR12, 0x40, URZ ;  /* 0x000000400c0878a5 */ /* 0x000fe2000f8e00ff */
[----:B------:R-:W-:Y:S01]  /*0220*/  BSSY.RECONVERGENT B0, `(.L_x_22) ;  /* 0x0000030000007945 */ /* 0x000fe20003800200 */
[----:B------:R-:W-:Y:S01]  /*0230*/  IMAD.WIDE.U32 R6, R10, UR13, R2 ;  /* 0x0000000d0a067c25 */ /* 0x000fe2000f8e0002 */
[----:B------:R-:W-:-:S02]  /*0240*/  CS2R R68, SRZ ;  /* 0x0000000000447805 */ /* 0x000fc4000001ff00 */
[----:B------:R-:W-:Y:S02]  /*0250*/  CS2R R70, SRZ ;  /* 0x0000000000467805 */ /* 0x000fe4000001ff00 */
[----:B------:R-:W-:Y:S01]  /*0260*/  CS2R R48, SRZ ;  /* 0x0000000000307805 */ /* 0x000fe2000001ff00 */
[----:B-1----:R-:W-:Y:S01]  /*0270*/  IMAD.WIDE.U32 R8, R12, UR13, R2 ;  /* 0x0000000d0c087c25 */ /* 0x002fe2000f8e0002 */
[----:B------:R-:W-:Y:S02]  /*0280*/  CS2R R50, SRZ ;  /* 0x0000000000327805 */ /* 0x000fe4000001ff00 */
[----:B0-----:R-:W-:Y:S02]  /*0290*/  IADD3 R4, PT, PT, R73, 0x10, RZ ;  /* 0x0000001049047810 */ /* 0x001fe40007ffe0ff */
[----:B------:R-:W-:Y:S01]  /*02a0*/  CS2R R60, SRZ ;  /* 0x00000000003c7805 */ /* 0x000fe2000001ff00 */
[----:B------:R-:W-:Y:S01]  /*02b0*/  IMAD R7, R11, UR13, R7 ;  /* 0x0000000d0b077c24 */ /* 0x000fe2000f8e0207 */
[----:B------:R-:W-:Y:S01]  /*02c0*/  IADD3 R5, PT, PT, R73, 0x30, RZ ;  /* 0x0000003049057810 */ /* 0x000fe20007ffe0ff */
[----:B------:R-:W-:Y:S01]  /*02d0*/  IMAD R9, R13, UR13, R9 ;  /* 0x0000000d0d097c24 */ /* 0x000fe2000f8e0209 */
[----:B------:R-:W-:Y:S01]  /*02e0*/  ISETP.GE.AND P0, PT, R4, UR5, PT ;  /* 0x0000000504007c0c */ /* 0x000fe2000bf06270 */
[----:B--2---:R-:W-:Y:S01]  /*02f0*/  IMAD.WIDE.U32 R10, R0, R18, R6 ;  /* 0x00000012000a7225 */ /* 0x004fe200078e0006 */
[----:B------:R-:W-:-:S02]  /*0300*/  IADD3 R4, PT, PT, R73, 0x20, RZ ;  /* 0x0000002049047810 */ /* 0x000fc40007ffe0ff */
[----:B------:R-:W-:Y:S02]  /*0310*/  CS2R R62, SRZ ;  /* 0x00000000003e7805 */ /* 0x000fe4000001ff00 */
[----:B------:R-:W-:Y:S01]  /*0320*/  ISETP.GE.AND P2, PT, R5, UR5, PT ;  /* 0x0000000505007c0c */ /* 0x000fe2000bf46270 */
[----:B----4-:R-:W-:Y:S01]  /*0330*/  IMAD.WIDE.U32 R64, R0, R66, R8 ;  /* 0x0000004200407225 */ /* 0x010fe200078e0008 */
[----:B------:R-:W-:Y:S02]  /*0340*/  ISETP.GE.AND P1, PT, R4, UR5, PT ;  /* 0x0000000504007c0c */ /* 0x000fe4000bf26270 */
[----:B------:R-:W-:Y:S02]  /*0350*/  CS2R R40, SRZ ;  /* 0x0000000000287805 */ /* 0x000fe4000001ff00 */
[----:B------:R-:W-:Y:S01]  /*0360*/  CS2R R42, SRZ ;  /* 0x00000000002a7805 */ /* 0x000fe2000001ff00 */
[C---:B------:R-:W-:Y:S01]  /*0370*/  IMAD R19, R0.reuse, R19, R11 ;  /* 0x0000001300137224 */ /* 0x040fe200078e020b */
[----:B------:R-:W-:Y:S01]  /*0380*/  CS2R R12, SRZ ;  /* 0x00000000000c7805 */ /* 0x000fe2000001ff00 */
[----:B------:R-:W-:Y:S01]  /*0390*/  IMAD R67, R0, R67, R65 ;  /* 0x0000004300437224 */ /* 0x000fe200078e0241 */
[----:B------:R-:W-:-:S02]  /*03a0*/  CS2R R14, SRZ ;  /* 0x00000000000e7805 */ /* 0x000fc4000001ff00 */
[----:B------:R-:W-:Y:S02]  /*03b0*/  CS2R R32, SRZ ;  /* 0x0000000000207805 */ /* 0x000fe4000001ff00 */
[----:B------:R-:W-:Y:S02]  /*03c0*/  CS2R R34, SRZ ;  /* 0x0000000000227805 */ /* 0x000fe4000001ff00 */
[----:B------:R-:W-:Y:S02]  /*03d0*/  CS2R R4, SRZ ;  /* 0x0000000000047805 */ /* 0x000fe4000001ff00 */
[----:B------:R-:W-:Y:S02]  /*03e0*/  CS2R R6, SRZ ;  /* 0x0000000000067805 */ /* 0x000fe4000001ff00 */
[----:B------:R-:W-:Y:S02]  /*03f0*/  CS2R R24, SRZ ;  /* 0x0000000000187805 */ /* 0x000fe4000001ff00 */
[----:B------:R-:W-:-:S02]  /*0400*/  CS2R R26, SRZ ;  /* 0x00000000001a7805 */ /* 0x000fc4000001ff00 */
[----:B------:R-:W-:Y:S02]  /*0410*/  LOP3.LUT R73, R73, UR8, RZ, 0xfc, !PT ;  /* 0x0000000849497c12 */ /* 0x000fe4000f8efcff */
[----:B------:R-:W-:Y:S01]  /*0420*/  LOP3.LUT R78, R2, 0x80, RZ, 0xfc, !PT ;  /* 0x00000080024e7812 */ /* 0x000fe200078efcff */
[----:B------:R-:W-:Y:S06]  /*0430*/  @P3 BRA `(.L_x_23) ;  /* 0x0000000000383947 */ /* 0x000fec0003800000 */
[----:B------:R-:W0:Y:S01]  /*0440*/  LDC.64 R20, c[0x0][0x398] ;  /* 0x0000e600ff147b82 */ /* 0x000e220000000a00 */
[----:B------:R-:W1:Y:S01]  /*0450*/  LDCU UR4, c[0x0][0x38c] ;  /* 0x00007180ff0477ac */ /* 0x000e620008000800 */
[----:B------:R-:W-:Y:S01]  /*0460*/  MOV R18, R10 ;  /* 0x0000000a00127202 */ /* 0x000fe20000000f00 */
[----:B------:R-:W2:Y:S01]  /*0470*/  LDCU.64 UR14, c[0x0][0x380] ;  /* 0x00007000ff0e77ac */ /* 0x000ea20008000a00 */
[----:B-1----:R-:W-:Y:S02]  /*0480*/  ISETP.GE.AND P4, PT, R2, UR4, PT ;  /* 0x0000000402007c0c */ /* 0x002fe4000bf86270 */
[----:B------:R-:W-:Y:S01]  /*0490*/  ISETP.GE.AND P5, PT, R78, UR4, PT ;  /* 0x000000044e007c0c */ /* 0x000fe2000bfa6270 */
[----:B0-----:R-:W-:Y:S02]  /*04a0*/  IMAD R8, R20, UR9, RZ ;  /* 0x0000000914087c24 */ /* 0x001fe4000f8e02ff */
[----:B------:R-:W-:-:S04]  /*04b0*/  IMAD.WIDE.U32 R16, R73, R20, R18 ;  /* 0x0000001449107225 */ /* 0x000fc800078e0012 */
[----:B------:R-:W-:Y:S01]  /*04c0*/  IMAD R9, R73, R21, R8 ;  /* 0x0000001549097224 */ /* 0x000fe200078e0208 */
[----:B--2---:R-:W-:-:S04]  /*04d0*/  LEA R8, P6, R16, UR14, 0x1 ;  /* 0x0000000e10087c11 */ /* 0x004fc8000f8c08ff */
[----:B------:R-:W-:-:S04]  /*04e0*/  IADD3 R9, PT, PT, R17, R9, RZ ;  /* 0x0000000911097210 */ /* 0x000fc80007ffe0ff */
[----:B------:R-:W-:-:S05]  /*04f0*/  LEA.HI.X R9, R16, UR15, R9, 0x1, P6 ;  /* 0x0000000f10097c11 */ /* 0x000fca000b0f0c09 */
[----:B------:R0:W5:Y:S04]  /*0500*/  @!P4 LDG.E.128 R68, desc[UR10][R8.64] ;  /* 0x0000000a0844c981 */ /* 0x000168000c1e1d00 */
[----:B------:R0:W5:Y:S02]  /*0510*/  @!P5 LDG.E.128 R48, desc[UR10][R8.64+0x100] ;  /* 0x0001000a0830d981 */ /* 0x000164000c1e1d00 */
.L_x_23:
[----:B------:R-:W-:Y:S05]  /*0520*/  BSYNC.RECONVERGENT B0 ;  /* 0x0000000000007941 */ /* 0x000fea0003800200 */
.L_x_22:
[----:B------:R-:W-:Y:S04]  /*0530*/  BSSY.RECONVERGENT B0, `(.L_x_24) ;  /* 0x0000013000007945 */ /* 0x000fe80003800200 */
[----:B------:R-:W-:Y:S05]  /*0540*/  @P0 BRA `(.L_x_25) ;  /* 0x0000000000440947 */ /* 0x000fea0003800000 */
[----:B------:R-:W1:Y:S01]  /*0550*/  LDCU.64 UR14, c[0x0][0x398] ;  /* 0x00007300ff0e77ac */ /* 0x000e620008000a00 */
[----:B0-----:R-:W-:Y:S02]  /*0560*/  IADD3 R9, P4, PT, R73, 0x10, RZ ;  /* 0x0000001049097810 */ /* 0x001fe40007f9e0ff */
[----:B------:R-:W-:Y:S01]  /*0570*/  MOV R16, R10 ;  /* 0x0000000a00107202 */ /* 0x000fe20000000f00 */
[----:B------:R-:W0:Y:S01]  /*0580*/  LDCU UR4, c[0x0][0x38c] ;  /* 0x00007180ff0477ac */ /* 0x000e220008000800 */
[----:B------:R-:W-:Y:S02]  /*0590*/  IADD3.X R8, PT, PT, RZ, UR9, RZ, P4, !PT ;  /* 0x00000009ff087c10 */ /* 0x000fe4000a7fe4ff */
[----:B------:R-:W-:Y:S01]  /*05a0*/  MOV R17, R19 ;  /* 0x0000001300117202 */ /* 0x000fe20000000f00 */
[----:B------:R-:W2:Y:S02]  /*05b0*/  LDCU.64 UR16, c[0x0][0x380] ;  /* 0x00007000ff1077ac */ /* 0x000ea40008000a00 */
[----:B-1----:R-:W-:-:S02]  /*05c0*/  IMAD R8, R8, UR14, RZ ;  /* 0x0000000e08087c24 */ /* 0x002fc4000f8e02ff */
[----:B------:R-:W-:Y:S01]  /*05d0*/  IMAD.WIDE.U32 R16, R9, UR14, R16 ;  /* 0x0000000e09107c25 */ /* 0x000fe2000f8e0010 */
[----:B0-----:R-:W-:-:S03]  /*05e0*/  ISETP.GE.AND P5, PT, R2, UR4, PT ;  /* 0x0000000402007c0c */ /* 0x001fc6000bfa6270 */
[----:B------:R-:W-:Y:S01]  /*05f0*/  IMAD R9, R9, UR15, R8 ;  /* 0x0000000f09097c24 */ /* 0x000fe2000f8e0208 */
[----:B------:R-:W-:Y:S02]  /*0600*/  ISETP.GE.AND P6, PT, R78, UR4, PT ;  /* 0x000000044e007c0c */ /* 0x000fe4000bfc6270 */
[----:B--2---:R-:W-:Y:S02]  /*0610*/  LEA R8, P4, R16, UR16, 0x1 ;  /* 0x0000001010087c11 */ /* 0x004fe4000f8808ff */
[----:B------:R-:W-:-:S04]  /*0620*/  IADD3 R9, PT, PT, R17, R9, RZ ;  /* 0x0000000911097210 */ /* 0x000fc80007ffe0ff */
[----:B------:R-:W-:-:S05]  /*0630*/  LEA.HI.X R9, R16, UR17, R9, 0x1, P4 ;  /* 0x0000001110097c11 */ /* 0x000fca000a0f0c09 */
[----:B------:R1:W5:Y:S04]  /*0640*/  @!P5 LDG.E.128 R60, desc[UR10][R8.64] ;  /* 0x0000000a083cd981 */ /* 0x000368000c1e1d00 */
[----:B------:R1:W5:Y:S02]  /*0650*/  @!P6 LDG.E.128 R40, desc[UR10][R8.64+0x100] ;  /* 0x0001000a0828e981 */ /* 0x000364000c1e1d00 */
.L_x_25:
[----:B------:R-:W-:Y:S05]  /*0660*/  BSYNC.RECONVERGENT B0 ;  /* 0x0000000000007941 */ /* 0x000fea0003800200 */
.L_x_24:
[----:B------:R-:W-:Y:S04]  /*0670*/  BSSY.RECONVERGENT B0, `(.L_x_26) ;  /* 0x0000013000007945 */ /* 0x000fe80003800200 */
[----:B------:R-:W-:Y:S05]  /*0680*/  @P1 BRA `(.L_x_27) ;  /* 0x0000000000441947 */ /* 0x000fea0003800000 */
[----:B------:R-:W2:Y:S01]  /*0690*/  LDCU.64 UR14, c[0x0][0x398] ;  /* 0x00007300ff0e77ac */ /* 0x000ea20008000a00 */
[----:B01----:R-:W-:Y:S02]  /*06a0*/  IADD3 R9, P4, PT, R73, 0x20, RZ ;  /* 0x0000002049097810 */ /* 0x003fe40007f9e0ff */
[----:B------:R-:W-:Y:S01]  /*06b0*/  MOV R16, R10 ;  /* 0x0000000a00107202 */ /* 0x000fe20000000f00 */
[----:B------:R-:W0:Y:S01]  /*06c0*/  LDCU UR4, c[0x0][0x38c] ;  /* 0x00007180ff0477ac */ /* 0x000e220008000800 */
[----:B------:R-:W-:Y:S02]  /*06d0*/  IADD3.X R8, PT, PT, RZ, UR9, RZ, P4, !PT ;  /* 0x00000009ff087c10 */ /* 0x000fe4000a7fe4ff */
[----:B------:R-:W-:Y:S01]  /*06e0*/  MOV R17, R19 ;  /* 0x0000001300117202 */ /* 0x000fe20000000f00 */
[----:B------:R-:W1:Y:S02]  /*06f0*/  LDCU.64 UR16, c[0x0][0x380] ;  /* 0x00007000ff1077ac */ /* 0x000e640008000a00 */
[----:B--2---:R-:W-:-:S02]  /*0700*/  IMAD R8, R8, UR14, RZ ;  /* 0x0000000e08087c24 */ /* 0x004fc4000f8e02ff */
[----:B------:R-:W-:Y:S01]  /*0710*/  IMAD.WIDE.U32 R16, R9, UR14, R16 ;  /* 0x0000000e09107c25 */ /* 0x000fe2000f8e0010 */
[----:B0-----:R-:W-:-:S03]  /*0720*/  ISETP.GE.AND P5, PT, R2, UR4, PT ;  /* 0x0000000402007c0c */ /* 0x001fc6000bfa6270 */
[----:B------:R-:W-:Y:S01]  /*0730*/  IMAD R9, R9, UR15, R8 ;  /* 0x0000000f09097c24 */ /* 0x000fe2000f8e0208 */
[----:B------:R-:W-:Y:S02]  /*0740*/  ISETP.GE.AND P6, PT, R78, UR4, PT ;  /* 0x000000044e007c0c */ /* 0x000fe4000bfc6270 */
[----:B-1----:R-:W-:Y:S02]  /*0750*/  LEA R8, P4, R16, UR16, 0x1 ;  /* 0x0000001010087c11 */ /* 0x002fe4000f8808ff */
[----:B------:R-:W-:-:S04]  /*0760*/  IADD3 R9, PT, PT, R17, R9, RZ ;  /* 0x0000000911097210 */ /* 0x000fc80007ffe0ff */
[----:B------:R-:W-:-:S05]  /*0770*/  LEA.HI.X R9, R16, UR17, R9, 0x1, P4 ;  /* 0x0000001110097c11 */ /* 0x000fca000a0f0c09 */
[----:B------:R2:W5:Y:S04]  /*0780*/  @!P5 LDG.E.128 R12, desc[UR10][R8.64] ;  /* 0x0000000a080cd981 */ /* 0x000568000c1e1d00 */
[----:B------:R2:W5:Y:S02]  /*0790*/  @!P6 LDG.E.128 R32, desc[UR10][R8.64+0x100] ;  /* 0x0001000a0820e981 */ /* 0x000564000c1e1d00 */
.L_x_27:
[----:B------:R-:W-:Y:S05]  /*07a0*/  BSYNC.RECONVERGENT B0 ;  /* 0x0000000000007941 */ /* 0x000fea0003800200 */
.L_x_26:
[----:B------:R-:W-:Y:S04]  /*07b0*/  BSSY.RECONVERGENT B0, `(.L_x_28) ;  /* 0x0000012000007945 */ /* 0x000fe80003800200 */
[----:B------:R-:W-:Y:S05]  /*07c0*/  @P2 BRA `(.L_x_29) ;  /* 0x0000000000402947 */ /* 0x000fea0003800000 */
[----:B------:R-:W3:Y:S01]  /*07d0*/  LDCU.64 UR14, c[0x0][0x398] ;  /* 0x00007300ff0e77ac */ /* 0x000ee20008000a00 */
[----:B012---:R-:W-:Y:S02]  /*07e0*/  IADD3 R9, P4, PT, R73, 0x30, RZ ;  /* 0x0000003049097810 */ /* 0x007fe40007f9e0ff */
[----:B------:R-:W-:Y:S01]  /*07f0*/  MOV R11, R19 ;  /* 0x00000013000b7202 */ /* 0x000fe20000000f00 */
[----:B------:R-:W0:Y:S01]  /*0800*/  LDCU UR4, c[0x0][0x38c] ;  /* 0x00007180ff0477ac */ /* 0x000e220008000800 */
[----:B------:R-:W-:Y:S01]  /*0810*/  IADD3.X R8, PT, PT, RZ, UR9, RZ, P4, !PT ;  /* 0x00000009ff087c10 */ /* 0x000fe2000a7fe4ff */
[----:B------:R-:W1:Y:S04]  /*0820*/  LDCU.64 UR16, c[0x0][0x380] ;  /* 0x00007000ff1077ac */ /* 0x000e680008000a00 */
[----:B---3--:R-:W-:-:S02]  /*0830*/  IMAD R8, R8, UR14, RZ ;  /* 0x0000000e08087c24 */ /* 0x008fc4000f8e02ff */
        /* <DEDUP_REMOVED lines=9> */
.L_x_29:
[----:B------:R-:W-:Y:S05]  /*08d0*/  BSYNC.RECONVERGENT B0 ;  /* 0x0000000000007941 */ /* 0x000fea0003800200 */
.L_x_28:
[----:B------:R-:W-:Y:S01]  /*08e0*/  BSSY.RECONVERGENT B0, `(.L_x_30) ;  /* 0x0000020000007945 */ /* 0x000fe20003800200 */
[----:B------:R-:W-:Y:S02]  /*08f0*/  CS2R R16, SRZ ;  /* 0x0000000000107805 */ /* 0x000fe4000001ff00 */
[----:B------:R-:W-:Y:S02]  /*0900*/  CS2R R18, SRZ ;  /* 0x0000000000127805 */ /* 0x000fe4000001ff00 */
[----:B------:R-:W-:Y:S02]  /*0910*/  CS2R R52, SRZ ;  /* 0x0000000000347805 */ /* 0x000fe4000001ff00 */
[----:B------:R-:W-:Y:S02]  /*0920*/  CS2R R54, SRZ ;  /* 0x0000000000367805 */ /* 0x000fe4000001ff00 */
[----:B------:R-:W-:Y:S02]  /*0930*/  CS2R R56, SRZ ;  /* 0x0000000000387805 */ /* 0x000fe4000001ff00 */
[----:B------:R-:W-:-:S02]  /*0940*/  CS2R R58, SRZ ;  /* 0x00000000003a7805 */ /* 0x000fc4000001ff00 */
[----:B------:R-:W-:Y:S02]  /*0950*/  CS2R R44, SRZ ;  /* 0x00000000002c7805 */ /* 0x000fe4000001ff00 */
[----:B------:R-:W-:Y:S02]  /*0960*/  CS2R R46, SRZ ;  /* 0x00000000002e7805 */ /* 0x000fe4000001ff00 */
[----:B0123--:R-:W-:Y:S02]  /*0970*/  CS2R R8, SRZ ;  /* 0x0000000000087805 */ /* 0x00ffe4000001ff00 */
[----:B------:R-:W-:Y:S02]  /*0980*/  CS2R R10, SRZ ;  /* 0x00000000000a7805 */ /* 0x000fe4000001ff00 */
[----:B------:R-:W-:Y:S02]  /*0990*/  CS2R R36, SRZ ;  /* 0x0000000000247805 */ /* 0x000fe4000001ff00 */
[----:B------:R-:W-:-:S02]  /*09a0*/  CS2R R38, SRZ ;  /* 0x0000000000267805 */ /* 0x000fc4000001ff00 */
[----:B------:R-:W-:Y:S02]  /*09b0*/  CS2R R20, SRZ ;  /* 0x0000000000147805 */ /* 0x000fe4000001ff00 */
[----:B------:R-:W-:Y:S02]  /*09c0*/  CS2R R22, SRZ ;  /* 0x0000000000167805 */ /* 0x000fe4000001ff00 */
[----:B------:R-:W-:Y:S02]  /*09d0*/  CS2R R28, SRZ ;  /* 0x00000000001c7805 */ /* 0x000fe4000001ff00 */
[----:B------:R-:W-:Y:S01]  /*09e0*/  CS2R R30, SRZ ;  /* 0x00000000001e7805 */ /* 0x000fe2000001ff00 */
[----:B------:R-:W-:Y:S06]  /*09f0*/  @P3 BRA `(.L_x_31) ;  /* 0x0000000000383947 */ /* 0x000fec0003800000 */
[----:B------:R-:W0:Y:S01]  /*0a00*/  LDC.64 R74, c[0x0][0x3b8] ;  /* 0x0000ee00ff4a7b82 */ /* 0x000e220000000a00 */
[----:B------:R-:W1:Y:S01]  /*0a10*/  LDCU UR4, c[0x0][0x38c] ;  /* 0x00007180ff0477ac */ /* 0x000e620008000800 */
[----:B------:R-:W-:-:S06]  /*0a20*/  MOV R66, R64 ;  /* 0x0000004000427202 */ /* 0x000fcc0000000f00 */
[----:B------:R-:W2:Y:S01]  /*0a30*/  LDC.64 R80, c[0x0][0x3b0] ;  /* 0x0000ec00ff507b82 */ /* 0x000ea20000000a00 */
[----:B-1----:R-:W-:Y:S02]  /*0a40*/  ISETP.GE.AND P4, PT, R2, UR4, PT ;  /* 0x0000000402007c0c */ /* 0x002fe4000bf86270 */
[----:B------:R-:W-:Y:S01]  /*0a50*/  ISETP.GE.AND P5, PT, R78, UR4, PT ;  /* 0x000000044e007c0c */ /* 0x000fe2000bfa6270 */
[----:B0-----:R-:W-:Y:S02]  /*0a60*/  IMAD R72, R74, UR9, RZ ;  /* 0x000000094a487c24 */ /* 0x001fe4000f8e02ff */
[----:B------:R-:W-:-:S04]  /*0a70*/  IMAD.WIDE.U32 R76, R73, R74, R66 ;  /* 0x0000004a494c7225 */ /* 0x000fc800078e0042 */
[----:B------:R-:W-:Y:S01]  /*0a80*/  IMAD R75, R73, R75, R72 ;  /* 0x0000004b494b7224 */ /* 0x000fe200078e0248 */
[----:B--2---:R-:W-:-:S04]  /*0a90*/  LEA R74, P3, R76, R80, 0x1 ;  /* 0x000000504c4a7211 */ /* 0x004fc800078608ff */
[----:B------:R-:W-:-:S04]  /*0aa0*/  IADD3 R72, PT, PT, R77, R75, RZ ;  /* 0x0000004b4d487210 */ /* 0x000fc80007ffe0ff */
[----:B------:R-:W-:-:S05]  /*0ab0*/  LEA.HI.X R75, R76, R81, R72, 0x1, P3 ;  /* 0x000000514c4b7211 */ /* 0x000fca00018f0c48 */
[----:B------:R0:W5:Y:S04]  /*0ac0*/  @!P4 LDG.E.128 R16, desc[UR10][R74.64] ;  /* 0x0000000a4a10c981 */ /* 0x000168000c1e1d00 */
[----:B------:R0:W5:Y:S02]  /*0ad0*/  @!P5 LDG.E.128 R52, desc[UR10][R74.64+0x100] ;  /* 0x0001000a4a34d981 */ /* 0x000164000c1e1d00 */
.L_x_31:
[----:B------:R-:W-:Y:S05]  /*0ae0*/  BSYNC.RECONVERGENT B0 ;  /* 0x0000000000007941 */ /* 0x000fea0003800200 */
.L_x_30:
[----:B------:R-:W-:Y:S04]  /*0af0*/  BSSY.RECONVERGENT B0, `(.L_x_32) ;  /* 0x0000012000007945 */ /* 0x000fe80003800200 */
[----:B------:R-:W-:Y:S05]  /*0b00*/  @P0 BRA `(.L_x_33) ;  /* 0x0000000000400947 */ /* 0x000fea0003800000 */
[----:B------:R-:W1:Y:S01]  /*0b10*/  LDCU.128 UR16, c[0x0][0x3b0] ;  /* 0x00007600ff1077ac */ /* 0x000e620008000c00 */
[----:B0-----:R-:W-:Y:S02]  /*0b20*/  IADD3 R75, P0, PT, R73, 0x10, RZ ;  /* 0x00000010494b7810 */ /* 0x001fe40007f1e0ff */
[----:B------:R-:W-:Y:S01]  /*0b30*/  MOV R76, R64 ;  /* 0x00000040004c7202 */ /* 0x000fe20000000f00 */
[----:B------:R-:W0:Y:S01]  /*0b40*/  LDCU UR4, c[0x0][0x38c] ;  /* 0x00007180ff0477ac */ /* 0x000e220008000800 */
[----:B------:R-:W-:Y:S02]  /*0b50*/  IADD3.X R72, PT, PT, RZ, UR9, RZ, P0, !PT ;  /* 0x00000009ff487c10 */ /* 0x000fe400087fe4ff */
[----:B------:R-:W-:-:S03]  /*0b60*/  MOV R77, R67 ;  /* 0x00000043004d7202 */ /* 0x000fc60000000f00 */
[----:B-1----:R-:W-:Y:S02]  /*0b70*/  IMAD R72, R72, UR18, RZ ;  /* 0x0000001248487c24 */ /* 0x002fe4000f8e02ff */
[----:B------:R-:W-:Y:S01]  /*0b80*/  IMAD.WIDE.U32 R76, R75, UR18, R76 ;  /* 0x000000124b4c7c25 */ /* 0x000fe2000f8e004c */
[----:B0-----:R-:W-:-:S03]  /*0b90*/  ISETP.GE.AND P3, PT, R2, UR4, PT ;  /* 0x0000000402007c0c */ /* 0x001fc6000bf66270 */
[----:B------:R-:W-:Y:S01]  /*0ba0*/  IMAD R75, R75, UR19, R72 ;  /* 0x000000134b4b7c24 */ /* 0x000fe2000f8e0248 */
[----:B------:R-:W-:Y:S02]  /*0bb0*/  ISETP.GE.AND P4, PT, R78, UR4, PT ;  /* 0x000000044e007c0c */ /* 0x000fe4000bf86270 */
[----:B------:R-:W-:Y:S02]  /*0bc0*/  LEA R74, P0, R76, UR16, 0x1 ;  /* 0x000000104c4a7c11 */ /* 0x000fe4000f8008ff */
[----:B------:R-:W-:-:S04]  /*0bd0*/  IADD3 R75, PT, PT, R77, R75, RZ ;  /* 0x0000004b4d4b7210 */ /* 0x000fc80007ffe0ff */
[----:B------:R-:W-:-:S05]  /*0be0*/  LEA.HI.X R75, R76, UR17, R75, 0x1, P0 ;  /* 0x000000114c4b7c11 */ /* 0x000fca00080f0c4b */
[----:B------:R1:W5:Y:S04]  /*0bf0*/  @!P3 LDG.E.128 R56, desc[UR10][R74.64] ;  /* 0x0000000a4a38b981 */ /* 0x000368000c1e1d00 */
[----:B------:R1:W5:Y:S02]  /*0c00*/  @!P4 LDG.E.128 R44, desc[UR10][R74.64+0x100] ;  /* 0x0001000a4a2cc981 */ /* 0x000364000c1e1d00 */
.L_x_33:
[----:B------:R-:W-:Y:S05]  /*0c10*/  BSYNC.RECONVERGENT B0 ;  /* 0x0000000000007941 */ /* 0x000fea0003800200 */
.L_x_32:
[----:B------:R-:W-:Y:S04]  /*0c20*/  BSSY.RECONVERGENT B0, `(.L_x_34) ;  /* 0x0000012000007945 */ /* 0x000fe80003800200 */
[----:B------:R-:W-:Y:S05]  /*0c30*/  @P1 BRA `(.L_x_35) ;  /* 0x0000000000401947 */ /* 0x000fea0003800000 */
[----:B------:R-:W2:Y:S01]  /*0c40*/  LDCU.128 UR16, c[0x0][0x3b0] ;  /* 0x00007600ff1077ac */ /* 0x000ea20008000c00 */
[----:B01----:R-:W-:Y:S02]  /*0c50*/  IADD3 R75, P0, PT, R73, 0x20, RZ ;  /* 0x00000020494b7810 */ /* 0x003fe40007f1e0ff */
[----:B------:R-:W-:Y:S01]  /*0c60*/  MOV R76, R64 ;  /* 0x00000040004c7202 */ /* 0x000fe20000000f00 */
[----:B------:R-:W0:Y:S01]  /*0c70*/  LDCU UR4, c[0x0][0x38c] ;  /* 0x00007180ff0477ac */ /* 0x000e220008000800 */
[----:B------:R-:W-:Y:S02]  /*0c80*/  IADD3.X R72, PT, PT, RZ, UR9, RZ, P0, !PT ;  /* 0x00000009ff487c10 */ /* 0x000fe400087fe4ff */
[----:B------:R-:W-:-:S03]  /*0c90*/  MOV R77, R67 ;  /* 0x00000043004d7202 */ /* 0x000fc60000000f00 */
[----:B--2---:R-:W-:Y:S02]  /*0ca0*/  IMAD R72, R72, UR18, RZ ;  /* 0x0000001248487c24 */ /* 0x004fe4000f8e02ff */
        /* <DEDUP_REMOVED lines=9> */
.L_x_35:
[----:B------:R-:W-:Y:S05]  /*0d40*/  BSYNC.RECONVERGENT B0 ;  /* 0x0000000000007941 */ /* 0x000fea0003800200 */
.L_x_34:
[----:B------:R-:W-:Y:S04]  /*0d50*/  BSSY.RECONVERGENT B0, `(.L_x_36) ;  /* 0x0000011000007945 */ /* 0x000fe80003800200 */
[----:B------:R-:W-:Y:S05]  /*0d60*/  @P2 BRA `(.L_x_37) ;  /* 0x00000000003c2947 */ /* 0x000fea0003800000 */
[----:B------:R-:W3:Y:S01]  /*0d70*/  LDCU.128 UR16, c[0x0][0x3b0] ;  /* 0x00007600ff1077ac */ /* 0x000ee20008000c00 */
[----:B------:R-:W-:Y:S02]  /*0d80*/  IADD3 R73, P0, PT, R73, 0x30, RZ ;  /* 0x0000003049497810 */ /* 0x000fe40007f1e0ff */
[----:B------:R-:W-:Y:S01]  /*0d90*/  MOV R65, R67 ;  /* 0x0000004300417202 */ /* 0x000fe20000000f00 */
[----:B------:R-:W4:Y:S01]  /*0da0*/  LDCU UR4, c[0x0][0x38c] ;  /* 0x00007180ff0477ac */ /* 0x000f220008000800 */
[----:B------:R-:W-:-:S05]  /*0db0*/  IADD3.X R3, PT, PT, RZ, UR9, RZ, P0, !PT ;  /* 0x00000009ff037c10 */ /* 0x000fca00087fe4ff */
[----:B---3--:R-:W-:Y:S02]  /*0dc0*/  IMAD R3, R3, UR18, RZ ;  /* 0x0000001203037c24 */ /* 0x008fe4000f8e02ff */
[----:B------:R-:W-:Y:S01]  /*0dd0*/  IMAD.WIDE.U32 R64, R73, UR18, R64 ;  /* 0x0000001249407c25 */ /* 0x000fe2000f8e0040 */
[----:B----4-:R-:W-:-:S03]  /*0de0*/  ISETP.GE.AND P1, PT, R2, UR4, PT ;  /* 0x0000000402007c0c */ /* 0x010fc6000bf26270 */
[----:B------:R-:W-:Y:S01]  /*0df0*/  IMAD R3, R73, UR19, R3 ;  /* 0x0000001349037c24 */ /* 0x000fe2000f8e0203 */
[----:B------:R-:W-:Y:S02]  /*0e00*/  ISETP.GE.AND P2, PT, R78, UR4, PT ;  /* 0x000000044e007c0c */ /* 0x000fe4000bf46270 */
[----:B------:R-:W-:Y:S02]  /*0e10*/  LEA R2, P0, R64, UR16, 0x1 ;  /* 0x0000001040027c11 */ /* 0x000fe4000f8008ff */
[----:B------:R-:W-:-:S04]  /*0e20*/  IADD3 R3, PT, PT, R65, R3, RZ ;  /* 0x0000000341037210 */ /* 0x000fc80007ffe0ff */
[----:B------:R-:W-:-:S05]  /*0e30*/  LEA.HI.X R3, R64, UR17, R3, 0x1, P0 ;  /* 0x0000001140037c11 */ /* 0x000fca00080f0c03 */
[----:B------:R3:W5:Y:S04]  /*0e40*/  @!P1 LDG.E.128 R20, desc[UR10][R2.64] ;  /* 0x0000000a02149981 */ /* 0x000768000c1e1d00 */
[----:B------:R3:W5:Y:S02]  /*0e50*/  @!P2 LDG.E.128 R28, desc[UR10][R2.64+0x100] ;  /* 0x0001000a021ca981 */ /* 0x000764000c1e1d00 */
.L_x_37:
[----:B------:R-:W-:Y:S05]  /*0e60*/  BSYNC.RECONVERGENT B0 ;  /* 0x0000000000007941 */ /* 0x000fea0003800200 */
.L_x_36:
[----:B-----5:R-:W-:Y:S01]  /*0e70*/  HADD2.F32 R82, -RZ, R60.H1_H1 ;  /* 0x3000003cff527230 */ /* 0x020fe20000004100 */
[----:B------:R-:W-:Y:S01]  /*0e80*/  USHF.L.U32 UR7, UR12, 0x6, URZ ;  /* 0x000000060c077899 */ /* 0x000fe200080006ff */
[----:B------:R-:W-:Y:S01]  /*0e90*/  HADD2.F32 R87, -RZ, R56.H1_H1 ;  /* 0x30000038ff577230 */ /* 0x000fe20000004100 */
[----:B------:R-:W-:Y:S01]  /*0ea0*/  BSSY.RECONVERGENT B0, `(.L_x_38) ;  /* 0x0000101000007945 */ /* 0x000fe20003800200 */
[--C-:B------:R-:W-:Y:S02]  /*0eb0*/  HADD2.F32 R66, -RZ, R68.reuse.H0_H0 ;  /* 0x20000044ff427230 */ /* 0x100fe40000004100 */
[----:B---3--:R-:W-:Y:S02]  /*0ec0*/  HADD2.F32 R2, -RZ, R68.H1_H1 ;  /* 0x30000044ff027230 */ /* 0x008fe40000004100 */
[----:B------:R-:W-:Y:S01]  /*0ed0*/  FMUL.FTZ R114, R82, R87 ;  /* 0x0000005752727220 */ /* 0x000fe20000410000 */
[--C-:B------:R-:W-:Y:S02]  /*0ee0*/  HADD2.F32 R83, -RZ, R55.reuse.H0_H0 ;  /* 0x20000037ff537230 */ /* 0x100fe40000004100 */
[----:B------:R-:W-:-:S02]  /*0ef0*/  HADD2.F32 R80, -RZ, R55.H1_H1 ;  /* 0x30000037ff507230 */ /* 0x000fc40000004100 */
[--C-:B------:R-:W-:Y:S02]  /*0f00*/  HADD2.F32 R68, -RZ, R71.reuse.H0_H0 ;  /* 0x20000047ff447230 */ /* 0x100fe40000004100 */
[----:B------:R-:W-:Y:S02]  /*0f10*/  HADD2.F32 R67, -RZ, R71.H1_H1 ;  /* 0x30000047ff437230 */ /* 0x000fe40000004100 */
[----:B------:R-:W-:Y:S02]  /*0f20*/  HADD2.F32 R55, -RZ, R60.H0_H0 ;  /* 0x2000003cff377230 */ /* 0x000fe40000004100 */
[----:B------:R-:W-:Y:S02]  /*0f30*/  HADD2.F32 R86, -RZ, R56.H0_H0 ;  /* 0x20000038ff567230 */ /* 0x000fe40000004100 */
[----:B------:R-:W-:Y:S02]  /*0f40*/  HADD2.F32 R100, -RZ, R12.H1_H1 ;  /* 0x3000000cff647230 */ /* 0x000fe40000004100 */
[----:B------:R-:W-:-:S02]  /*0f50*/  HADD2.F32 R113, -RZ, R8.H1_H1 ;  /* 0x30000008ff717230 */ /* 0x000fc40000004100 */
[----:B------:R-:W-:Y:S01]  /*0f60*/  FFMA.FTZ R55, R55, R86, R114 ;  /* 0x0000005637377223 */ /* 0x000fe20000010072 */
[----:B------:R-:W-:Y:S02]  /*0f70*/  HADD2.F32 R71, -RZ, R16.H1_H1 ;  /* 0x30000010ff477230 */ /* 0x000fe40000004100 */
[----:B------:R-:W-:Y:S02]  /*0f80*/  HADD2.F32 R82, -RZ, R4.H1_H1 ;  /* 0x30000004ff527230 */ /* 0x000fe40000004100 */
[----:B------:R-:W-:Y:S01]  /*0f90*/  FMUL.FTZ R100, R100, R113 ;  /* 0x0000007164647220 */ /* 0x000fe20000410000 */
[----:B------:R-:W-:Y:S02]  /*0fa0*/  HADD2.F32 R87, -RZ, R20.H1_H1 ;  /* 0x30000014ff577230 */ /* 0x000fe40000004100 */
[----:B------:R-:W-:Y:S01]  /*0fb0*/  FMUL.FTZ R115, R2, R71 ;  /* 0x0000004702737220 */ /* 0x000fe20000410000 */
[----:B------:R-:W-:Y:S02]  /*0fc0*/  HADD2.F32 R65, -RZ, R16.H0_H0 ;  /* 0x20000010ff417230 */ /* 0x000fe40000004100 */
[----:B------:R-:W-:-:S02]  /*0fd0*/  HADD2.F32 R99, -RZ, R47.H0_H0 ;  /* 0x2000002fff637230 */ /* 0x000fc40000004100 */
[----:B------:R-:W-:Y:S01]  /*0fe0*/  FMUL.FTZ R116, R82, R87 ;  /* 0x0000005752747220 */ /* 0x000fe20000410000 */
[----:B------:R-:W-:Y:S02]  /*0ff0*/  HADD2.F32 R98, -RZ, R47.H1_H1 ;  /* 0x3000002fff627230 */ /* 0x000fe40000004100 */
[----:B------:R-:W-:Y:S01]  /*1000*/  FFMA.FTZ R66, R66, R65, R115 ;  /* 0x0000004142427223 */ /* 0x000fe20000010073 */
[----:B------:R-:W-:Y:S02]  /*1010*/  HADD2.F32 R47, -RZ, R12.H0_H0 ;  /* 0x2000000cff2f7230 */ /* 0x000fe40000004100 */
[----:B------:R-:W-:Y:S02]  /*1020*/  HADD2.F32 R104, -RZ, R8.H0_H0 ;  /* 0x20000008ff687230 */ /* 0x000fe40000004100 */
[----:B------:R-:W-:Y:S02]  /*1030*/  HADD2.F32 R113, -RZ, R4.H0_H0 ;  /* 0x20000004ff717230 */ /* 0x000fe40000004100 */
[----:B------:R-:W-:-:S02]  /*1040*/  HADD2.F32 R114, -RZ, R20.H0_H0 ;  /* 0x20000014ff727230 */ /* 0x000fc40000004100 */
[----:B------:R-:W-:Y:S01]  /*1050*/  FFMA.FTZ R47, R47, R104, R100 ;  /* 0x000000682f2f7223 */ /* 0x000fe20000010064 */
[----:B------:R-:W-:Y:S02]  /*1060*/  HADD2.F32 R3, -RZ, R69.H0_H0 ;  /* 0x20000045ff037230 */ /* 0x000fe40000004100 */
[----:B------:R-:W-:Y:S02]  /*1070*/  HADD2.F32 R16, -RZ, R17.H0_H0 ;  /* 0x20000011ff107230 */ /* 0x000fe40000004100 */
[--C-:B------:R-:W-:Y:S02]  /*1080*/  HADD2.F32 R87, -RZ, R21.reuse.H0_H0 ;  /* 0x20000015ff577230 */ /* 0x100fe40000004100 */
[----:B------:R-:W-:Y:S02]  /*1090*/  HADD2.F32 R82, -RZ, R21.H1_H1 ;  /* 0x30000015ff527230 */ /* 0x000fe40000004100 */
[----:B------:R-:W-:Y:S01]  /*10a0*/  FFMA.FTZ R117, R3, R16, R66 ;  /* 0x0000001003757223 */ /* 0x000fe20000010042 */
[----:B------:R-:W-:-:S02]  /*10b0*/  HADD2.F32 R60, -RZ, R61.H0_H0 ;  /* 0x2000003dff3c7230 */ /* 0x000fc40000004100 */
[----:B------:R-:W-:Y:S02]  /*10c0*/  HADD2.F32 R89, -RZ, R57.H0_H0 ;  /* 0x20000039ff597230 */ /* 0x000fe40000004100 */
[----:B------:R-:W-:Y:S02]  /*10d0*/  HADD2.F32 R12, -RZ, R13.H0_H0 ;  /* 0x2000000dff0c7230 */ /* 0x000fe40000004100 */
[----:B------:R-:W-:Y:S02]  /*10e0*/  HADD2.F32 R103, -RZ, R9.H0_H0 ;  /* 0x20000009ff677230 */ /* 0x000fe40000004100 */
[----:B------:R-:W-:Y:S01]  /*10f0*/  FFMA.FTZ R66, R60, R89, R55 ;  /* 0x000000593c427223 */ /* 0x000fe20000010037 */
[----:B------:R-:W-:Y:S02]  /*1100*/  HADD2.F32 R4, -RZ, R5.H0_H0 ;  /* 0x20000005ff047230 */ /* 0x000fe40000004100 */
[--C-:B------:R-:W-:Y:S02]  /*1110*/  HADD2.F32 R21, -RZ, R23.reuse.H0_H0 ;  /* 0x20000017ff157230 */ /* 0x100fe40000004100 */
[----:B------:R-:W-:Y:S01]  /*1120*/  FFMA.FTZ R12, R12, R103, R47 ;  /* 0x000000670c0c7223 */ /* 0x000fe2000001002f */
[----:B------:R-:W-:-:S02]  /*1130*/  HADD2.F32 R86, -RZ, R23.H1_H1 ;  /* 0x30000017ff567230 */ /* 0x000fc40000004100 */
[----:B------:R-:W-:Y:S01]  /*1140*/  FFMA.FTZ R23, R113, R114, R116 ;  /* 0x0000007271177223 */ /* 0x000fe20000010074 */
[--C-:B------:R-:W-:Y:S02]  /*1150*/  HADD2.F32 R2, -RZ, R37.reuse.H0_H0 ;  /* 0x20000025ff027230 */ /* 0x100fe40000004100 */
[----:B------:R-:W-:Y:S02]  /*1160*/  HADD2.F32 R110, -RZ, R37.H1_H1 ;  /* 0x30000025ff6e7230 */ /* 0x000fe40000004100 */
[----:B------:R-:W-:Y:S01]  /*1170*/  FFMA.FTZ R4, R4, R87, R23 ;  /* 0x0000005704047223 */ /* 0x000fe20000010017 */
[--C-:B------:R-:W-:Y:S02]  /*1180*/  HADD2.F32 R37, -RZ, R39.reuse.H0_H0 ;  /* 0x20000027ff257230 */ /* 0x100fe40000004100 */
[----:B------:R-:W-:Y:S02]  /*1190*/  HADD2.F32 R112, -RZ, R39.H1_H1 ;  /* 0x30000027ff707230 */ /* 0x000fe40000004100 */
[----:B------:R-:W-:-:S02]  /*11a0*/  HADD2.F32 R64, -RZ, R69.H1_H1 ;  /* 0x30000045ff407230 */ /* 0x000fc40000004100 */
[----:B------:R-:W-:Y:S02]  /*11b0*/  HADD2.F32 R17, -RZ, R17.H1_H1 ;  /* 0x30000011ff117230 */ /* 0x000fe40000004100 */
[----:B------:R-:W-:Y:S02]  /*11c0*/  HADD2.F32 R61, -RZ, R61.H1_H1 ;  /* 0x3000003dff3d7230 */ /* 0x000fe40000004100 */
[----:B------:R-:W-:Y:S02]  /*11d0*/  HADD2.F32 R56, -RZ, R57.H1_H1 ;  /* 0x30000039ff387230 */ /* 0x000fe40000004100 */
[----:B------:R-:W-:Y:S01]  /*11e0*/  FFMA.FTZ R64, R64, R17, R117 ;  /* 0x0000001140407223 */ /* 0x000fe20000010075 */
[----:B------:R-:W-:Y:S02]  /*11f0*/  HADD2.F32 R101, -RZ, R13.H1_H1 ;  /* 0x3000000dff657230 */ /* 0x000fe40000004100 */
[----:B------:R-:W-:Y:S02]  /*1200*/  HADD2.F32 R106, -RZ, R9.H1_H1 ;  /* 0x30000009ff6a7230 */ /* 0x000fe40000004100 */
[----:B------:R-:W-:Y:S01]  /*1210*/  FFMA.FTZ R61, R61, R56, R66 ;  /* 0x000000383d3d7223 */ /* 0x000fe20000010042 */
[----:B------:R-:W-:-:S02]  /*1220*/  HADD2.F32 R39, -RZ, R5.H1_H1 ;  /* 0x30000005ff277230 */ /* 0x000fc40000004100 */
[----:B------:R-:W-:Y:S02]  /*1230*/  HADD2.F32 R69, -RZ, R70.H0_H0 ;  /* 0x20000046ff457230 */ /* 0x000fe40000004100 */
[----:B------:R-:W-:Y:S01]  /*1240*/  FFMA.FTZ R12, R101, R106, R12 ;  /* 0x0000006a650c7223 */ /* 0x000fe2000001000c */
[----:B------:R-:W-:Y:S02]  /*1250*/  HADD2.F32 R72, -RZ, R18.H0_H0 ;  /* 0x20000012ff487230 */ /* 0x000fe40000004100 */
[----:B------:R-:W-:Y:S01]  /*1260*/  FFMA.FTZ R4, R39, R82, R4 ;  /* 0x0000005227047223 */ /* 0x000fe20000010004 */
[----:B------:R-:W-:Y:S02]  /*1270*/  HADD2.F32 R84, -RZ, R62.H0_H0 ;  /* 0x2000003eff547230 */ /* 0x000fe40000004100 */
[----:B------:R-:W-:Y:S02]  /*1280*/  HADD2.F32 R57, -RZ, R58.H0_H0 ;  /* 0x2000003aff397230 */ /* 0x000fe40000004100 */
[----:B------:R-:W-:Y:S01]  /*1290*/  FFMA.FTZ R69, R69, R72, R64 ;  /* 0x0000004845457223 */ /* 0x000fe20000010040 */
[----:B------:R-:W-:-:S02]  /*12a0*/  HADD2.F32 R13, -RZ, R14.H0_H0 ;  /* 0x2000000eff0d7230 */ /* 0x000fc40000004100 */
[----:B------:R-:W-:Y:S02]  /*12b0*/  HADD2.F32 R8, -RZ, R10.H0_H0 ;  /* 0x2000000aff087230 */ /* 0x000fe40000004100 */
[----:B------:R-:W-:Y:S01]  /*12c0*/  FFMA.FTZ R84, R84, R57, R61 ;  /* 0x0000003954547223 */ /* 0x000fe2000001003d */
[----:B------:R-:W-:Y:S02]  /*12d0*/  HADD2.F32 R5, -RZ, R6.H0_H0 ;  /* 0x20000006ff057230 */ /* 0x000fe40000004100 */
[----:B------:R-:W-:Y:S02]  /*12e0*/  HADD2.F32 R20, -RZ, R22.H0_H0 ;  /* 0x20000016ff147230 */ /* 0x000fe40000004100 */
[----:B------:R-:W-:Y:S01]  /*12f0*/  FFMA.FTZ R13, R13, R8, R12 ;  /* 0x000000080d0d7223 */ /* 0x000fe2000001000c */
[----:B------:R-:W-:Y:S02]  /*1300*/  HADD2.F32 R70, -RZ, R70.H1_H1 ;  /* 0x30000046ff467230 */ /* 0x000fe40000004100 */
[----:B012---:R-:W-:-:S02]  /*1310*/  HADD2.F32 R75, -RZ, R18.H1_H1 ;  /* 0x30000012ff4b7230 */ /* 0x007fc40000004100 */
[----:B------:R-:W-:Y:S01]  /*1320*/  FFMA.FTZ R4, R5, R20, R4 ;  /* 0x0000001405047223 */ /* 0x000fe20000010004 */
[----:B------:R-:W-:Y:S02]  /*1330*/  HADD2.F32 R85, -RZ, R62.H1_H1 ;  /* 0x3000003eff557230 */ /* 0x000fe40000004100 */
[----:B------:R-:W-:Y:S02]  /*1340*/  HADD2.F32 R58, -RZ, R58.H1_H1 ;  /* 0x3000003aff3a7230 */ /* 0x000fe40000004100 */
[----:B------:R-:W-:Y:S01]  /*1350*/  FFMA.FTZ R69, R70, R75, R69 ;  /* 0x0000004b46457223 */ /* 0x000fe20000010045 */
[----:B------:R-:W-:Y:S02]  /*1360*/  HADD2.F32 R102, -RZ, R14.H1_H1 ;  /* 0x3000000eff667230 */ /* 0x000fe40000004100 */
[----:B------:R-:W-:Y:S02]  /*1370*/  HADD2.F32 R105, -RZ, R10.H1_H1 ;  /* 0x3000000aff697230 */ /* 0x000fe40000004100 */
[----:B------:R-:W-:Y:S01]  /*1380*/  FFMA.FTZ R85, R85, R58, R84 ;  /* 0x0000003a55557223 */ /* 0x000fe20000010054 */
[----:B------:R-:W-:-:S02]  /*1390*/  HADD2.F32 R65, -RZ, R6.H1_H1 ;  /* 0x30000006ff417230 */ /* 0x000fc40000004100 */
[----:B------:R-:W-:Y:S02]  /*13a0*/  HADD2.F32 R22, -RZ, R22.H1_H1 ;  /* 0x30000016ff167230 */ /* 0x000fe40000004100 */
[----:B------:R-:W-:Y:S01]  /*13b0*/  FFMA.FTZ R13, R102, R105, R13 ;  /* 0x00000069660d7223 */ /* 0x000fe2000001000d */
[----:B------:R-:W-:Y:S02]  /*13c0*/  HADD2.F32 R73, -RZ, R19.H0_H0 ;  /* 0x20000013ff497230 */ /* 0x000fe40000004100 */
[----:B------:R-:W-:Y:S02]  /*13d0*/  HADD2.F32 R62, -RZ, R63.H0_H0 ;  /* 0x2000003fff3e7230 */ /* 0x000fe40000004100 */
[----:B------:R-:W-:Y:S01]  /*13e0*/  FFMA.FTZ R65, R65, R22, R4 ;  /* 0x0000001641417223 */ /* 0x000fe20000010004 */
[----:B------:R-:W-:Y:S02]  /*13f0*/  HADD2.F32 R91, -RZ, R59.H0_H0 ;  /* 0x2000003bff5b7230 */ /* 0x000fe40000004100 */
[----:B------:R-:W-:Y:S01]  /*1400*/  FFMA.FTZ R68, R68, R73, R69 ;  /* 0x0000004944447223 */ /* 0x000fe20000010045 */
[----:B------:R-:W-:-:S02]  /*1410*/  HADD2.F32 R14, -RZ, R15.H0_H0 ;  /* 0x2000000fff0e7230 */ /* 0x000fc40000004100 */
[----:B------:R-:W-:Y:S02]  /*1420*/  HADD2.F32 R9, -RZ, R11.H0_H0 ;  /* 0x2000000bff097230 */ /* 0x000fe40000004100 */
[----:B------:R-:W-:Y:S01]  /*1430*/  FFMA.FTZ R62, R62, R91, R85 ;  /* 0x0000005b3e3e7223 */ /* 0x000fe20000010055 */
[----:B------:R-:W-:Y:S02]  /*1440*/  HADD2.F32 R6, -RZ, R7.H0_H0 ;  /* 0x20000007ff067230 */ /* 0x000fe40000004100 */
[----:B------:R-:W-:Y:S02]  /*1450*/  HADD2.F32 R74, -RZ, R19.H1_H1 ;  /* 0x30000013ff4a7230 */ /* 0x000fe40000004100 */
[----:B------:R-:W-:Y:S01]  /*1460*/  FFMA.FTZ R14, R14, R9, R13 ;  /* 0x000000090e0e7223 */ /* 0x000fe2000001000d */
[----:B------:R-:W-:Y:S02]  /*1470*/  HADD2.F32 R63, -RZ, R63.H1_H1 ;  /* 0x3000003fff3f7230 */ /* 0x000fe40000004100 */
[----:B------:R-:W-:Y:S01]  /*1480*/  FFMA.FTZ R6, R6, R21, R65 ;  /* 0x0000001506067223 */ /* 0x000fe20000010041 */
[----:B------:R-:W-:-:S02]  /*1490*/  HADD2.F32 R88, -RZ, R59.H1_H1 ;  /* 0x3000003bff587230 */ /* 0x000fc40000004100 */
[----:B------:R-:W-:Y:S01]  /*14a0*/  FFMA.FTZ R67, R67, R74, R68 ;  /* 0x0000004a43437223 */ /* 0x000fe20000010044 */
[----:B------:R-:W-:Y:S02]  /*14b0*/  HADD2.F32 R15, -RZ, R15.H1_H1 ;  /* 0x3000000fff0f7230 */ /* 0x000fe40000004100 */
[----:B------:R-:W-:Y:S02]  /*14c0*/  HADD2.F32 R108, -RZ, R11.H1_H1 ;  /* 0x3000000bff6c7230 */ /* 0x000fe40000004100 */
[----:B------:R-:W-:Y:S01]  /*14d0*/  FFMA.FTZ R62, R63, R88, R62 ;  /* 0x000000583f3e7223 */ /* 0x000fe2000001003e */
[----:B------:R-:W-:Y:S02]  /*14e0*/  HADD2.F32 R7, -RZ, R7.H1_H1 ;  /* 0x30000007ff077230 */ /* 0x000fe40000004100 */
[----:B------:R-:W-:Y:S02]  /*14f0*/  HADD2.F32 R18, -RZ, R48.H0_H0 ;  /* 0x20000030ff127230 */ /* 0x000fe40000004100 */
[----:B------:R-:W-:Y:S01]  /*1500*/  FFMA.FTZ R15, R15, R108, R14 ;  /* 0x0000006c0f0f7223 */ /* 0x000fe2000001000e */
[----:B------:R-:W-:-:S02]  /*1510*/  HADD2.F32 R79, -RZ, R52.H0_H0 ;  /* 0x20000034ff4f7230 */ /* 0x000fc40000004100 */
[----:B------:R-:W-:Y:S01]  /*1520*/  FFMA.FTZ R7, R7, R86, R6 ;  /* 0x0000005607077223 */ /* 0x000fe20000010006 */
[----:B------:R-:W-:Y:S01]  /*1530*/  HADD2.F32 R59, -RZ, R40.H0_H0 ;  /* 0x20000028ff3b7230 */ /* 0x000fe20000004100 */
[----:B------:R-:W0:Y:S01]  /*1540*/  S2R R14, SR_TID.X ;  /* 0x00000000000e7919 */ /* 0x000e220000002100 */
        /* <DEDUP_REMOVED lines=8> */
[----:B------:R-:W-:Y:S02]  /*15d0*/  HADD2.F32 R48, -RZ, R48.H1_H1 ;  /* 0x30000030ff307230 */ /* 0x000fe40000004100 */
[----:B------:R-:W-:Y:S02]  /*15e0*/  HADD2.F32 R81, -RZ, R52.H1_H1 ;  /* 0x30000034ff517230 */ /* 0x000fe40000004100 */
[----:B------:R-:W-:Y:S01]  /*15f0*/  FFMA.FTZ R7, R100, R115, R7 ;  /* 0x0000007364077223 */ /* 0x000fe20000010007 */
[----:B------:R-:W-:Y:S02]  /*1600*/  HADD2.F32 R90, -RZ, R40.H1_H1 ;  /* 0x30000028ff5a7230 */ /* 0x000fe40000004100 */
[----:B------:R-:W-:-:S02]  /*1610*/  HADD2.F32 R97, -RZ, R44.H1_H1 ;  /* 0x3000002cff617230 */ /* 0x000fc40000004100 */
[----:B------:R-:W-:Y:S01]  /*1620*/  FFMA.FTZ R48, R48, R81, R67 ;  /* 0x0000005130307223 */ /* 0x000fe20000010043 */
[----:B------:R-:W-:Y:S02]  /*1630*/  HADD2.F32 R32, -RZ, R32.H1_H1 ;  /* 0x30000020ff207230 */ /* 0x000fe40000004100 */
[----:B------:R-:W-:Y:S02]  /*1640*/  HADD2.F32 R111, -RZ, R36.H1_H1 ;  /* 0x30000024ff6f7230 */ /* 0x000fe40000004100 */
[----:B------:R-:W-:Y:S01]  /*1650*/  FFMA.FTZ R59, R90, R97, R59 ;  /* 0x000000615a3b7223 */ /* 0x000fe2000001003b */
[----:B------:R-:W-:Y:S02]  /*1660*/  HADD2.F32 R104, -RZ, R24.H1_H1 ;  /* 0x30000018ff687230 */ /* 0x000fe40000004100 */
[----:B------:R-:W-:Y:S02]  /*1670*/  HADD2.F32 R89, -RZ, R28.H1_H1 ;  /* 0x3000001cff597230 */ /* 0x000fe40000004100 */
[----:B------:R-:W-:Y:S01]  /*1680*/  FFMA.FTZ R32, R32, R111, R15 ;  /* 0x0000006f20207223 */ /* 0x000fe2000001000f */
[----:B------:R-:W-:-:S02]  /*1690*/  HADD2.F32 R19, -RZ, R49.H0_H0 ;  /* 0x20000031ff137230 */ /* 0x000fc40000004100 */
[----:B------:R-:W-:Y:S02]  /*16a0*/  HADD2.F32 R52, -RZ, R53.H0_H0 ;  /* 0x20000035ff347230 */ /* 0x000fe40000004100 */
[----:B------:R-:W-:Y:S01]  /*16b0*/  FFMA.FTZ R7, R104, R89, R7 ;  /* 0x0000005968077223 */ /* 0x000fe20000010007 */
[----:B------:R-:W-:Y:S02]  /*16c0*/  HADD2.F32 R40, -RZ, R41.H0_H0 ;  /* 0x20000029ff287230 */ /* 0x000fe40000004100 */
[----:B------:R-:W-:Y:S02]  /*16d0*/  HADD2.F32 R95, -RZ, R45.H0_H0 ;  /* 0x2000002dff5f7230 */ /* 0x000fe40000004100 */
[----:B------:R-:W-:Y:S01]  /*16e0*/  FFMA.FTZ R19, R19, R52, R48 ;  /* 0x0000003413137223 */ /* 0x000fe20000010030 */
[----:B------:R-:W-:Y:S02]  /*16f0*/  HADD2.F32 R11, -RZ, R33.H0_H0 ;  /* 0x20000021ff0b7230 */ /* 0x000fe40000004100 */
[----:B------:R-:W-:-:S02]  /*1700*/  HADD2.F32 R24, -RZ, R25.H0_H0 ;  /* 0x20000019ff187230 */ /* 0x000fc40000004100 */
[----:B------:R-:W-:Y:S01]  /*1710*/  FFMA.FTZ R59, R40, R95, R59 ;  /* 0x0000005f283b7223 */ /* 0x000fe2000001003b */
        /* <DEDUP_REMOVED lines=12> */
[----:B------:R-:W-:Y:S01]  /*17e0*/  FFMA.FTZ R2, R107, R110, R2 ;  /* 0x0000006e6b027223 */ /* 0x000fe20000010002 */
[----:B------:R-:W-:Y:S02]  /*17f0*/  HADD2.F32 R49, -RZ, R50.H0_H0 ;  /* 0x20000032ff317230 */ /* 0x000fe40000004100 */
[----:B------:R-:W-:-:S02]  /*1800*/  HADD2.F32 R78, -RZ, R54.H0_H0 ;  /* 0x20000036ff4e7230 */ /* 0x000fc40000004100 */
[----:B------:R-:W-:Y:S01]  /*1810*/  FFMA.FTZ R24, R113, R60, R24 ;  /* 0x0000003c71187223 */ /* 0x000fe20000010018 */
[----:B------:R-:W-:Y:S02]  /*1820*/  HADD2.F32 R41, -RZ, R42.H0_H0 ;  /* 0x2000002aff297230 */ /* 0x000fe40000004100 */
        /* <DEDUP_REMOVED lines=24> */
[----:B------:R-:W-:Y:S01]  /*19b0*/  FFMA.FTZ R50, R50, R83, R77 ;  /* 0x0000005332327223 */ /* 0x000fe2000001004d */
[----:B------:R-:W-:Y:S02]  /*19c0*/  HADD2.F32 R26, -RZ, R27.H0_H0 ;  /* 0x2000001bff1a7230 */ /* 0x000fe40000004100 */
[----:B------:R-:W-:Y:S01]  /*19d0*/  FFMA.FTZ R42, R42, R99, R93 ;  /* 0x000000632a2a7223 */ /* 0x000fe2000001005d */
[----:B------:R-:W-:Y:S02]  /*19e0*/  HADD2.F32 R3, -RZ, R31.H0_H0 ;  /* 0x2000001fff037230 */ /* 0x000fe40000004100 */
[----:B------:R-:W-:Y:S01]  /*19f0*/  FFMA.FTZ R34, R34, R37, R109 ;  /* 0x0000002522227223 */ /* 0x000fe2000001006d */
[----:B------:R-:W-:-:S02]  /*1a00*/  HADD2.F32 R51, -RZ, R51.H1_H1 ;  /* 0x30000033ff337230 */ /* 0x000fc40000004100 */
[----:B------:R-:W-:Y:S02]  /*1a10*/  HADD2.F32 R43, -RZ, R43.H1_H1 ;  /* 0x3000002bff2b7230 */ /* 0x000fe40000004100 */
[----:B------:R-:W-:Y:S01]  /*1a20*/  FFMA.FTZ R26, R26, R3, R25 ;  /* 0x000000031a1a7223 */ /* 0x000fe20000010019 */
[----:B------:R-:W-:Y:S02]  /*1a30*/  HADD2.F32 R35, -RZ, R35.H1_H1 ;  /* 0x30000023ff237230 */ /* 0x000fe40000004100 */
[----:B------:R-:W-:Y:S01]  /*1a40*/  FFMA.FTZ R50, R51, R80, R50 ;  /* 0x0000005033327223 */ /* 0x000fe20000010032 */
[----:B------:R-:W-:Y:S02]  /*1a50*/  HADD2.F32 R27, -RZ, R27.H1_H1 ;  /* 0x3000001bff1b7230 */ /* 0x000fe40000004100 */
[----:B------:R-:W-:Y:S01]  /*1a60*/  FFMA.FTZ R42, R43, R98, R42 ;  /* 0x000000622b2a7223 */ /* 0x000fe2000001002a */
[----:B------:R-:W-:Y:S02]  /*1a70*/  HADD2.F32 R16, -RZ, R31.H1_H1 ;  /* 0x3000001fff107230 */ /* 0x000fe40000004100 */
[----:B------:R-:W-:Y:S01]  /*1a80*/  FFMA.FTZ R34, R35, R112, R34 ;  /* 0x0000007023227223 */ /* 0x000fe20000010022 */
[----:B------:R-:W1:Y:S02]  /*1a90*/  SHFL.BFLY PT, R3, R50, 0x8, 0x1f ;  /* 0x0d001f0032037f89 */ /* 0x000e6400000e0000 */
[----:B------:R-:W-:-:S02]  /*1aa0*/  FFMA.FTZ R16, R27, R16, R26 ;  /* 0x000000101b107223 */ /* 0x000fc4000001001a */
[----:B------:R-:W2:Y:S04]  /*1ab0*/  SHFL.BFLY PT, R5, R42, 0x8, 0x1f ;  /* 0x0d001f002a057f89 */ /* 0x000ea800000e0000 */
[----:B------:R-:W3:Y:S04]  /*1ac0*/  SHFL.BFLY PT, R7, R34, 0x8, 0x1f ;  /* 0x0d001f0022077f89 */ /* 0x000ee800000e0000 */
[----:B------:R-:W4:Y:S01]  /*1ad0*/  SHFL.BFLY PT, R9, R16, 0x8, 0x1f ;  /* 0x0d001f0010097f89 */ /* 0x000f2200000e0000 */
[----:B-1----:R-:W-:Y:S01]  /*1ae0*/  FADD.FTZ R3, R50, R3 ;  /* 0x0000000332037221 */ /* 0x002fe20000010000 */
[----:B--2---:R-:W-:-:S04]  /*1af0*/  FADD.FTZ R4, R42, R5 ;  /* 0x000000052a047221 */ /* 0x004fc80000010000 */
[----:B------:R-:W1:Y:S01]  /*1b00*/  SHFL.BFLY PT, R2, R3, 0x4, 0x1f ;  /* 0x0c801f0003027f89 */ /* 0x000e6200000e0000 */
[----:B---3--:R-:W-:-:S03]  /*1b10*/  FADD.FTZ R8, R34, R7 ;  /* 0x0000000722087221 */ /* 0x008fc60000010000 */
[----:B------:R-:W2:Y:S01]  /*1b20*/  SHFL.BFLY PT, R5, R4, 0x4, 0x1f ;  /* 0x0c801f0004057f89 */ /* 0x000ea200000e0000 */
[----:B----4-:R-:W-:-:S03]  /*1b30*/  FADD.FTZ R11, R16, R9 ;  /* 0x00000009100b7221 */ /* 0x010fc60000010000 */
        /* <DEDUP_REMOVED lines=13> */
[----:B0-----:R-:W-:Y:S01]  /*1c10*/  SHF.L.U32 R6, R14, 0x3, RZ ;  /* 0x000000030e067819 */ /* 0x001fe200000006ff */
[----:B---3--:R-:W-:Y:S02]  /*1c20*/  FADD.FTZ R10, R9, R10 ;  /* 0x0000000a090a7221 */ /* 0x008fe40000010000 */
[----:B------:R-:W0:Y:S01]  /*1c30*/  SHFL.BFLY PT, R8, R7, 0x1, 0x1f ;  /* 0x0c201f0007087f89 */ /* 0x000e2200000e0000 */
[----:B------:R-:W-:Y:S01]  /*1c40*/  LOP3.LUT P0, RZ, R6, 0x78, RZ, 0xc0, !PT ;  /* 0x0000007806ff7812 */ /* 0x000fe2000780c0ff */
[----:B----4-:R-:W-:Y:S02]  /*1c50*/  FADD.FTZ R11, R12, R3 ;  /* 0x000000030c0b7221 */ /* 0x010fe40000010000 */
[----:B------:R-:W2:Y:S04]  /*1c60*/  SHFL.BFLY PT, R3, R10, 0x1, 0x1f ;  /* 0x0c201f000a037f89 */ /* 0x000ea800000e0000 */
[----:B------:R-:W3:Y:S01]  /*1c70*/  SHFL.BFLY PT, R2, R11, 0x1, 0x1f ;  /* 0x0c201f000b027f89 */ /* 0x000ee200000e0000 */
[----:B-1----:R-:W-:Y:S01]  /*1c80*/  FADD.FTZ R6, R5, R4 ;  /* 0x0000000405067221 */ /* 0x002fe20000010000 */
[----:B0-----:R-:W-:Y:S01]  /*1c90*/  FADD.FTZ R8, R7, R8 ;  /* 0x0000000807087221 */ /* 0x001fe20000010000 */
[----:B--2---:R-:W-:Y:S01]  /*1ca0*/  FADD.FTZ R9, R10, R3 ;  /* 0x000000030a097221 */ /* 0x004fe20000010000 */
[----:B---3--:R-:W-:-:S02]  /*1cb0*/  FADD.FTZ R12, R11, R2 ;  /* 0x000000020b0c7221 */ /* 0x008fc40000010000 */
[----:B------:R-:W-:Y:S05]  /*1cc0*/  @P0 BRA `(.L_x_39) ;  /* 0x0000000000780947 */ /* 0x000fea0003800000 */
[----:B------:R-:W0:Y:S01]  /*1cd0*/  LDCU.64 UR8, c[0x0][0x3e8] ;  /* 0x00007d00ff0877ac */ /* 0x000e220008000a00 */
[----:B------:R-:W1:Y:S01]  /*1ce0*/  LDC.64 R4, c[0x0][0x3f0] ;  /* 0x0000fc00ff047b82 */ /* 0x000e620000000a00 */
[----:B------:R-:W-:Y:S01]  /*1cf0*/  SHF.R.U32.HI R7, RZ, 0x4, R14 ;  /* 0x00000004ff077819 */ /* 0x000fe2000001160e */
[----:B------:R-:W-:Y:S01]  /*1d00*/  UMOV UR4, UR7 ;  /* 0x0000000700047c82 */ /* 0x000fe20008000000 */
[----:B------:R-:W-:Y:S01]  /*1d10*/  UMOV UR5, URZ ;  /* 0x000000ff00057c82 */ /* 0x000fe20008000000 */
[----:B------:R-:W2:Y:S01]  /*1d20*/  LDCU.64 UR14, c[0x0][0x3d0] ;  /* 0x00007a00ff0e77ac */ /* 0x000ea20008000a00 */
[----:B------:R-:W-:Y:S01]  /*1d30*/  IADD3 R10, PT, PT, R7, 0x20, RZ ;  /* 0x00000020070a7810 */ /* 0x000fe20007ffe0ff */
[----:B0-----:R-:W-:Y:S02]  /*1d40*/  UIMAD.WIDE.U32 UR4, UR13, UR8, UR4 ;  /* 0x000000080d0472a5 */ /* 0x001fe4000f8e0004 */
[----:B------:R-:W-:Y:S02]  /*1d50*/  UIADD3 UR8, UPT, UPT, -UR7, UR6, URZ ;  /* 0x0000000607087290 */ /* 0x000fe4000fffe1ff */
[----:B------:R-:W-:-:S04]  /*1d60*/  UIMAD UR5, UR13, UR9, UR5 ;  /* 0x000000090d0572a4 */ /* 0x000fc8000f8e0205 */
[----:B------:R-:W-:Y:S02]  /*1d70*/  ISETP.GE.AND P3, PT, R7, UR8, PT ;  /* 0x0000000807007c0c */ /* 0x000fe4000bf66270 */
[----:B-1----:R-:W-:Y:S01]  /*1d80*/  IMAD.WIDE.U32 R2, R0, R4, UR4 ;  /* 0x0000000400027e25 */ /* 0x002fe2000f8e0004 */
[----:B------:R-:W-:-:S03]  /*1d90*/  ISETP.GE.AND P1, PT, R10, UR8, PT ;  /* 0x000000080a007c0c */ /* 0x000fc6000bf26270 */
[----:B------:R-:W-:Y:S01]  /*1da0*/  IMAD R4, R0, R5, R3 ;  /* 0x0000000500047224 */ /* 0x000fe200078e0203 */
[C---:B------:R-:W-:Y:S02]  /*1db0*/  IADD3 R3, P0, PT, R7.reuse, R2, RZ ;  /* 0x0000000207037210 */ /* 0x040fe40007f1e0ff */
[C---:B------:R-:W-:Y:S02]  /*1dc0*/  IADD3 R5, PT, PT, R7.reuse, 0x10, RZ ;  /* 0x0000001007057810 */ /* 0x040fe40007ffe0ff */
[----:B------:R-:W-:Y:S02]  /*1dd0*/  IADD3 R7, PT, PT, R7, 0x30, RZ ;  /* 0x0000003007077810 */ /* 0x000fe40007ffe0ff */
[----:B------:R-:W-:Y:S02]  /*1de0*/  IADD3.X R4, PT, PT, RZ, R4, RZ, P0, !PT ;  /* 0x00000004ff047210 */ /* 0x000fe400007fe4ff */
[----:B--2---:R-:W-:Y:S02]  /*1df0*/  LEA R2, P4, R3, UR14, 0x2 ;  /* 0x0000000e03027c11 */ /* 0x004fe4000f8810ff */
[----:B------:R-:W-:-:S02]  /*1e00*/  ISETP.GE.AND P2, PT, R5, UR8, PT ;  /* 0x0000000805007c0c */ /* 0x000fc4000bf46270 */
[----:B------:R-:W-:Y:S02]  /*1e10*/  ISETP.GE.AND P0, PT, R7, UR8, PT ;  /* 0x0000000807007c0c */ /* 0x000fe4000bf06270 */
[----:B------:R-:W-:Y:S02]  /*1e20*/  LEA.HI.X R3, R3, UR15, R4, 0x2, P4 ;  /* 0x0000000f03037c11 */ /* 0x000fe4000a0f1404 */
[----:B------:R-:W-:Y:S02]  /*1e30*/  FSEL R5, R6, RZ, !P3 ;  /* 0x000000ff06057208 */ /* 0x000fe40005800000 */
[----:B------:R-:W-:Y:S02]  /*1e40*/  FSEL R7, R8, RZ, !P2 ;  /* 0x000000ff08077208 */ /* 0x000fe40005000000 */
[----:B------:R-:W-:Y:S01]  /*1e50*/  FSEL R9, R9, RZ, !P1 ;  /* 0x000000ff09097208 */ /* 0x000fe20004800000 */
[----:B------:R0:W-:Y:S01]  /*1e60*/  STG.E desc[UR10][R2.64], R5 ;  /* 0x0000000502007986 */ /* 0x0001e2000c10190a */
[----:B------:R-:W-:-:S03]  /*1e70*/  FSEL R11, R12, RZ, !P0 ;  /* 0x000000ff0c0b7208 */ /* 0x000fc60004000000 */
[----:B------:R0:W-:Y:S04]  /*1e80*/  STG.E desc[UR10][R2.64+0x40], R7 ;  /* 0x0000400702007986 */ /* 0x0001e8000c10190a */
[----:B------:R0:W-:Y:S04]  /*1e90*/  STG.E desc[UR10][R2.64+0x80], R9 ;  /* 0x0000800902007986 */ /* 0x0001e8000c10190a */
[----:B------:R0:W-:Y:S02]  /*1ea0*/  STG.E desc[UR10][R2.64+0xc0], R11 ;  /* 0x0000c00b02007986 */ /* 0x0001e4000c10190a */
.L_x_39:
[----:B------:R-:W-:Y:S05]  /*1eb0*/  BSYNC.RECONVERGENT B0 ;  /* 0x0000000000007941 */ /* 0x000fea0003800200 */
.L_x_38:
[----:B------:R-:W-:Y:S01]  /*1ec0*/  UIADD3 UR4, UPT, UPT, UR6, 0x3f, URZ ;  /* 0x0000003f06047890 */ /* 0x000fe2000fffe0ff */
[----:B0-----:R-:W0:Y:S01]  /*1ed0*/  LDC.64 R10, c[0x0][0x440] ;  /* 0x00011000ff0a7b82 */ /* 0x001e220000000a00 */
[----:B------:R-:W-:Y:S02]  /*1ee0*/  BSSY.RECONVERGENT B0, `(.L_x_40) ;  /* 0x0000019000007945 */ /* 0x000fe40003800200 */
[----:B------:R-:W-:-:S04]  /*1ef0*/  USHF.R.S32.HI UR5, URZ, 0x1f, UR4 ;  /* 0x0000001fff057899 */ /* 0x000fc80008011404 */
[----:B------:R-:W-:Y:S01]  /*1f00*/  ULEA.HI UR5, UR5, UR4, URZ, 0x6 ;  /* 0x0000000405057291 */ /* 0x000fe2000f8f30ff */
[----:B------:R-:W1:Y:S03]  /*1f10*/  LDC.64 R12, c[0x0][0x448] ;  /* 0x00011200ff0c7b82 */ /* 0x000e660000000a00 */
[----:B------:R-:W-:-:S04]  /*1f20*/  ULOP3.LUT UR5, UR5, 0xffffffc0, URZ, 0xc0, !UPT ;  /* 0xffffffc005057892 */ /* 0x000fc8000f8ec0ff */
[----:B------:R-:W-:-:S04]  /*1f30*/  UIADD3 UR5, UPT, UPT, UR7, UR4, -UR5 ;  /* 0x0000000407057290 */ /* 0x000fc8000fffe805 */
[----:B------:R-:W-:-:S06]  /*1f40*/  UIADD3 UR5, UPT, UPT, UR4, -UR5, URZ ;  /* 0x8000000504057290 */ /* 0x000fcc000fffe0ff */
[----:B------:R-:W-:-:S04]  /*1f50*/  ISETP.GE.AND P0, PT, R14, UR5, PT ;  /* 0x000000050e007c0c */ /* 0x000fc8000bf06270 */
[----:B------:R-:W-:-:S13]  /*1f60*/  ISETP.GT.U32.OR P0, PT, R14, 0x3f, P0 ;  /* 0x0000003f0e00780c */ /* 0x000fda0000704470 */
[----:B------:R-:W-:Y:S05]  /*1f70*/  @P0 BRA `(.L_x_41) ;  /* 0x00000000003c0947 */ /* 0x000fea0003800000 */
[----:B------:R-:W2:Y:S01]  /*1f80*/  LDC.64 R4, c[0x0][0x418] ;  /* 0x00010600ff047b82 */ /* 0x000ea20000000a00 */
[----:B------:R-:W3:Y:S01]  /*1f90*/  LDCU.64 UR4, c[0x0][0x420] ;  /* 0x00008400ff0477ac */ /* 0x000ee20008000a00 */
[----:B------:R-:W-:Y:S01]  /*1fa0*/  IADD3 R2, PT, PT, R14, UR7, RZ ;  /* 0x000000070e027c10 */ /* 0x000fe2000fffe0ff */
[----:B------:R-:W-:Y:S02]  /*1fb0*/  HFMA2 R3, -RZ, RZ, 0, 0 ;  /* 0x00000000ff037431 */ /* 0x000fe400000001ff */
[C---:B------:R-:W-:Y:S01]  /*1fc0*/  FMUL.FTZ R6, R96.reuse, 1.4426950216293334961 ;  /* 0x3fb8aa3b60067820 */ /* 0x040fe20000410000 */
[----:B------:R-:W-:Y:S02]  /*1fd0*/  FSETP.NEU.FTZ.AND P0, PT, R96, -INF , PT ;  /* 0xff8000006000780b */ /* 0x000fe40003f1d000 */
[----:B------:R-:W4:Y:S01]  /*1fe0*/  LDC.64 R8, c[0x0][0x410] ;  /* 0x00010400ff087b82 */ /* 0x000f220000000a00 */
[----:B--2---:R-:W-:-:S04]  /*1ff0*/  IMAD.WIDE.U32 R2, R4, UR13, R2 ;  /* 0x0000000d04027c25 */ /* 0x004fc8000f8e0002 */
[----:B------:R-:W-:Y:S02]  /*2000*/  IMAD R3, R5, UR13, R3 ;  /* 0x0000000d05037c24 */ /* 0x000fe4000f8e0203 */
[----:B---3--:R-:W-:-:S04]  /*2010*/  IMAD.WIDE.U32 R2, R0, UR4, R2 ;  /* 0x0000000400027c25 */ /* 0x008fc8000f8e0002 */
[----:B------:R-:W-:Y:S01]  /*2020*/  IMAD R3, R0, UR5, R3 ;  /* 0x0000000500037c24 */ /* 0x000fe2000f8e0203 */
[----:B----4-:R-:W-:-:S04]  /*2030*/  LEA R4, P1, R2, R8, 0x2 ;  /* 0x0000000802047211 */ /* 0x010fc800078210ff */
[----:B------:R-:W-:Y:S02]  /*2040*/  LEA.HI.X R5, R2, R9, R3, 0x2, P1 ;  /* 0x0000000902057211 */ /* 0x000fe400008f1403 */
[----:B------:R-:W-:-:S05]  /*2050*/  FSEL R3, R6, RZ, P0 ;  /* 0x000000ff06037208 */ /* 0x000fca0000000000 */
[----:B------:R2:W-:Y:S02]  /*2060*/  STG.E desc[UR10][R4.64], R3 ;  /* 0x0000000304007986 */ /* 0x0005e4000c10190a */
.L_x_41:
[----:B------:R-:W-:Y:S05]  /*2070*/  BSYNC.RECONVERGENT B0 ;  /* 0x0000000000007941 */ /* 0x000fea0003800200 */
.L_x_40:
[----:B------:R-:W-:Y:S01]  /*2080*/  USHF.L.U32 UR4, UR12, 0xe, URZ ;  /* 0x0000000e0c047899 */ /* 0x000fe200080006ff */
[----:B------:R-:W-:Y:S01]  /*2090*/  SHF.L.U32 R2, R14, 0x2, RZ ;  /* 0x000000020e027819 */ /* 0x000fe200000006ff */
[----:B------:R-:W3:Y:S01]  /*20a0*/  LDCU.64 UR8, c[0x0][0x458] ;  /* 0x00008b00ff0877ac */ /* 0x000ee20008000a00 */
[----:B--2---:R-:W-:-:S03]  /*20b0*/  MOV R3, RZ ;  /* 0x000000ff00037202 */ /* 0x004fc60000000f00 */
[----:B------:R-:W-:-:S05]  /*20c0*/  LOP3.LUT R2, R2, UR4, RZ, 0xfc, !PT ;  /* 0x0000000402027c12 */ /* 0x000fca000f8efcff */
[----:B------:R-:W2:Y:S01]  /*20d0*/  LDCU.64 UR4, c[0x0][0x428] ;  /* 0x00008500ff0477ac */ /* 0x000ea20008000a00 */
[----:B0-----:R-:W-:-:S04]  /*20e0*/  IMAD.WIDE.U32 R2, R10, UR13, R2 ;  /* 0x0000000d0a027c25 */ /* 0x001fc8000f8e0002 */
[----:B------:R-:W-:Y:S01]  /*20f0*/  IMAD R3, R11, UR13, R3 ;  /* 0x0000000d0b037c24 */ /* 0x000fe2000f8e0203 */
[----:B---3--:R-:W-:Y:S01]  /*2100*/  ISETP.NE.U32.AND P0, PT, RZ, UR8, PT ;  /* 0x00000008ff007c0c */ /* 0x008fe2000bf05070 */
[----:B-1----:R-:W-:-:S03]  /*2110*/  IMAD.WIDE.U32 R2, R0, R12, R2 ;  /* 0x0000000c00027225 */ /* 0x002fc600078e0002 */
[----:B------:R-:W-:Y:S01]  /*2120*/  ISETP.NE.AND.EX P0, PT, RZ, UR9, PT, P0 ;  /* 0x00000009ff007c0c */ /* 0x000fe2000bf05300 */
[----:B------:R-:W-:-:S03]  /*2130*/  IMAD R3, R0, R13, R3 ;  /* 0x0000000d00037224 */ /* 0x000fc600078e0203 */
[----:B------:R-:W-:Y:S02]  /*2140*/  ISETP.NE.OR P0, PT, R14, RZ, !P0 ;  /* 0x000000ff0e00720c */ /* 0x000fe40004705670 */
[----:B--2---:R-:W-:-:S04]  /*2150*/  LEA R4, P1, R2, UR4, 0x2 ;  /* 0x0000000402047c11 */ /* 0x004fc8000f8210ff */
[----:B------:R-:W-:-:S05]  /*2160*/  LEA.HI.X R5, R2, UR5, R3, 0x2, P1 ;  /* 0x0000000502057c11 */ /* 0x000fca00088f1403 */
[----:B------:R0:W-:Y:S04]  /*2170*/  STG.E.128 desc[UR10][R4.64], RZ ;  /* 0x000000ff04007986 */ /* 0x0001e8000c101d0a */
        /* <DEDUP_REMOVED lines=14> */
[----:B------:R0:W-:Y:S01]  /*2260*/  STG.E.128 desc[UR10][R4.64+0xf000], RZ ;  /* 0x00f000ff04007986 */ /* 0x0001e2000c101d0a */
[----:B------:R-:W-:Y:S05]  /*2270*/  @P0 EXIT ;  /* 0x000000000000094d */ /* 0x000fea0003800000 */
[----:B0-----:R-:W0:Y:S08]  /*2280*/  LDC R5, c[0x0][0x450] ;  /* 0x00011400ff057b82 */ /* 0x001e300000000800 */
[----:B------:R-:W1:Y:S08]  /*2290*/  LDC R7, c[0x0][0x390] ;  /* 0x0000e400ff077b82 */ /* 0x000e700000000800 */
[----:B------:R-:W2:Y:S01]  /*22a0*/  LDC.64 R2, c[0x0][0x458] ;  /* 0x00011600ff027b82 */ /* 0x000ea20000000a00 */
[----:B0-----:R-:W-:-:S04]  /*22b0*/  IMAD R0, R5, UR12, R0 ;  /* 0x0000000c05007c24 */ /* 0x001fc8000f8e0200 */
[----:B-1----:R-:W-:-:S04]  /*22c0*/  IMAD R5, R0, R7, UR13 ;  /* 0x0000000d00057e24 */ /* 0x002fc8000f8e0207 */
[----:B--2---:R-:W-:-:S05]  /*22d0*/  IMAD.WIDE R2, R5, 0x4, R2 ;  /* 0x0000000405027825 */ /* 0x004fca00078e0202 */
[----:B------:R-:W-:Y:S01]  /*22e0*/  STG.E desc[UR10][R2.64], RZ ;  /* 0x000000ff02007986 */ /* 0x000fe2000c10190a */
[----:B------:R-:W-:Y:S05]  /*22f0*/  EXIT ;  /* 0x000000000000794d */ /* 0x000fea0003800000 */
.L_x_42:
        /* <DEDUP_REMOVED lines=16> */
.L_x_142:


//--------------------- .text._ZN7cutlass13device_kernelIN5flash11enable_sm90INS1_16FlashAttnBwdSm90INS1_25CollectiveMainloopBwdSm90ILi2ELi1ELi1EN4cute5tupleIJNS5_1CILi1EEES8_S8_EEENS6_IJNS7_ILi64EEENS7_ILi80EEENS7_ILi256EEEEEENS_6half_tEfNS_4arch4Sm90ELb1ELb0ELb0ELb1ELb0ELb0ELb1ELb1ELi2ELi1ELi1ELi1ELb0EEENS1_21CollectiveEpilogueBwdISD_SE_SG_Li256ELb1ELb1ELi2EEENS1_25SingleTileBwdLPTSchedulerILb1ELi80ELb0EEEEEEEEEvNT_6ParamsE --------------------------
	.section	.text._ZN7cutlass13device_kernelIN5flash11enable_sm90INS1_16FlashAttnBwdSm90INS1_25CollectiveMainloopBwdSm90ILi2ELi1ELi1EN4cute5tupleIJNS5_1CILi1EEES8_S8_EEENS6_IJNS7_ILi64EEENS7_ILi80EEENS7_ILi256EEEEEENS_6half_tEfNS_4arch4Sm90ELb1ELb0ELb0ELb1ELb0ELb0ELb1ELb1ELi2ELi1ELi1ELi1ELb0EEENS1_21CollectiveEpilogueBwdISD_SE_SG_Li256ELb1ELb1ELi2EEENS1_25SingleTileBwdLPTSchedulerILb1ELi80ELb0EEEEEEEEEvNT_6ParamsE,"ax",@progbits
	.align	128
.text._ZN7cutlass13device_kernelIN5flash11enable_sm90INS1_16FlashAttnBwdSm90INS1_25CollectiveMainloopBwdSm90ILi2ELi1ELi1EN4cute5tupleIJNS5_1CILi1EEES8_S8_EEENS6_IJNS7_ILi64EEENS7_ILi80EEENS7_ILi256EEEEEENS_6half_tEfNS_4arch4Sm90ELb1ELb0ELb0ELb1ELb0ELb0ELb1ELb1ELi2ELi1ELi1ELi1ELb0EEENS1_21CollectiveEpilogueBwdISD_SE_SG_Li256ELb1ELb1ELi2EEENS1_25SingleTileBwdLPTSchedulerILb1ELi80ELb0EEEEEEEEEvNT_6ParamsE:
        .type           _ZN7cutlass13device_kernelIN5flash11enable_sm90INS1_16FlashAttnBwdSm90INS1_25CollectiveMainloopBwdSm90ILi2ELi1ELi1EN4cute5tupleIJNS5_1CILi1EEES8_S8_EEENS6_IJNS7_ILi64EEENS7_ILi80EEENS7_ILi256EEEEEENS_6half_tEfNS_4arch4Sm90ELb1ELb0ELb0ELb1ELb0ELb0ELb1ELb1ELi2ELi1ELi1ELi1ELb0EEENS1_21CollectiveEpilogueBwdISD_SE_SG_Li256ELb1ELb1ELi2EEENS1_25SingleTileBwdLPTSchedulerILb1ELi80ELb0EEEEEEEEEvNT_6ParamsE,@function
        .size           _ZN7cutlass13device_kernelIN5flash11enable_sm90INS1_16FlashAttnBwdSm90INS1_25CollectiveMainloopBwdSm90ILi2ELi1ELi1EN4cute5tupleIJNS5_1CILi1EEES8_S8_EEENS6_IJNS7_ILi64EEENS7_ILi80EEENS7_ILi256EEEEEENS_6half_tEfNS_4arch4Sm90ELb1ELb0ELb0ELb1ELb0ELb0ELb1ELb1ELi2ELi1ELi1ELi1ELb0EEENS1_21CollectiveEpilogueBwdISD_SE_SG_Li256ELb1ELb1ELi2EEENS1_25SingleTileBwdLPTSchedulerILb1ELi80ELb0EEEEEEEEEvNT_6ParamsE,(.L_x_143 - _ZN7cutlass13device_kernelIN5flash11enable_sm90INS1_16FlashAttnBwdSm90INS1_25CollectiveMainloopBwdSm90ILi2ELi1ELi1EN4cute5tupleIJNS5_1CILi1EEES8_S8_EEENS6_IJNS7_ILi64EEENS7_ILi80EEENS7_ILi256EEEEEENS_6half_tEfNS_4arch4Sm90ELb1ELb0ELb0ELb1ELb0ELb0ELb1ELb1ELi2ELi1ELi1ELi1ELb0EEENS1_21CollectiveEpilogueBwdISD_SE_SG_Li256ELb1ELb1ELi2EEENS1_25SingleTileBwdLPTSchedulerILb1ELi80ELb0EEEEEEEEEvNT_6ParamsE)
        .other          _ZN7cutlass13device_kernelIN5flash11enable_sm90INS1_16FlashAttnBwdSm90INS1_25CollectiveMainloopBwdSm90ILi2ELi1ELi1EN4cute5tupleIJNS5_1CILi1EEES8_S8_EEENS6_IJNS7_ILi64EEENS7_ILi80EEENS7_ILi256EEEEEENS_6half_tEfNS_4arch4Sm90ELb1ELb0ELb0ELb1ELb0ELb0ELb1ELb1ELi2ELi1ELi1ELi1ELb0EEENS1_21CollectiveEpilogueBwdISD_SE_SG_Li256ELb1ELb1ELi2EEENS1_25SingleTileBwdLPTSchedulerILb1ELi80ELb0EEEEEEEEEvNT_6ParamsE,@"STO_CUDA_ENTRY STV_DEFAULT"
_ZN7cutlass13device_kernelIN5flash11enable_sm90INS1_16FlashAttnBwdSm90INS1_25CollectiveMainloopBwdSm90ILi2ELi1ELi1EN4cute5tupleIJNS5_1CILi1EEES8_S8_EEENS6_IJNS7_ILi64EEENS7_ILi80EEENS7_ILi256EEEEEENS_6half_tEfNS_4arch4Sm90ELb1ELb0ELb0ELb1ELb0ELb0ELb1ELb1ELi2ELi1ELi1ELi1ELb0EEENS1_21CollectiveEpilogueBwdISD_SE_SG_Li256ELb1ELb1ELi2EEENS1_25SingleTileBwdLPTSchedulerILb1ELi80ELb0EEEEEEEEEvNT_6ParamsE:
[----:B------:R-:W-:Y:S01]  /*0000*/  LDC R1, c[0x0][0x37c] ;  /* 0x0000df00ff017b82 */ /* 0x000fe20000000800 */
[----:B------:R-:W-:Y:S05]  /*0010*/  EXIT ;  /* 0x000000000000794d */ /* 0x000fea0003800000 */
.L_x_43:
        /* <DEDUP_REMOVED lines=14> */
.L_x_143:


//--------------------- .text._ZN7cutlass13device_kernelIN5flash32FlashAttnBwdPostprocessConvertdQIN4cute5tupleIJNS3_1CILi80EEENS5_ILi256EEEEEENS_6half_tEfNS_4arch4Sm90ELi256ENS3_8TiledMMAINS3_8MMA_AtomIJNS3_4SM904GMMA25MMA_64x16x16_F32F16F16_SSILNSF_5MajorE1ELSH_1ELNSF_7ScaleInE1ELSI_1EEEEEENS3_6LayoutINS4_IJNS5_ILi2EEENS5_ILi1EEESN_EEENS4_IJSN_NS5_ILi0EEESP_EEEEENS4_IJNS3_10UnderscoreESS_SS_EEEEELb1EEEEEvNT_6ParamsE --------------------------
	.section	.text._ZN7cutlass13device_kernelIN5flash32FlashAttnBwdPostprocessConvertdQIN4cute5tupleIJNS3_1CILi80EEENS5_ILi256EEEEEENS_6half_tEfNS_4arch4Sm90ELi256ENS3_8TiledMMAINS3_8MMA_AtomIJNS3_4SM904GMMA25MMA_64x16x16_F32F16F16_SSILNSF_5MajorE1ELSH_1ELNSF_7ScaleInE1ELSI_1EEEEEENS3_6LayoutINS4_IJNS5_ILi2EEENS5_ILi1EEESN_EEENS4_IJSN_NS5_ILi0EEESP_EEEEENS4_IJNS3_10UnderscoreESS_SS_EEEEELb1EEEEEvNT_6ParamsE,"ax",@progbits
	.align	128
.text._ZN7cutlass13device_kernelIN5flash32FlashAttnBwdPostprocessConvertdQIN4cute5tupleIJNS3_1CILi80EEENS5_ILi256EEEEEENS_6half_tEfNS_4arch4Sm90ELi256ENS3_8TiledMMAINS3_8MMA_AtomIJNS3_4SM904GMMA25MMA_64x16x16_F32F16F16_SSILNSF_5MajorE1ELSH_1ELNSF_7ScaleInE1ELSI_1EEEEEENS3_6LayoutINS4_IJNS5_ILi2EEENS5_ILi1EEESN_EEENS4_IJSN_NS5_ILi0EEESP_EEEEENS4_IJNS3_10UnderscoreESS_SS_EEEEELb1EEEEEvNT_6ParamsE:
        .type           _ZN7cutlass13device_kernelIN5flash32FlashAttnBwdPostprocessConvertdQIN4cute5tupleIJNS3_1CILi80EEENS5_ILi256EEEEEENS_6half_tEfNS_4arch4Sm90ELi256ENS3_8TiledMMAINS3_8MMA_AtomIJNS3_4SM904GMMA25MMA_64x16x16_F32F16F16_SSILNSF_5MajorE1ELSH_1ELNSF_7ScaleInE1ELSI_1EEEEEENS3_6LayoutINS4_IJNS5_ILi2EEENS5_ILi1EEESN_EEENS4_IJSN_NS5_ILi0EEESP_EEEEENS4_IJNS3_10UnderscoreESS_SS_EEEEELb1EEEEEvNT_6ParamsE,@function
        .size           _ZN7cutlass13device_kernelIN5flash32FlashAttnBwdPostprocessConvertdQIN4cute5tupleIJNS3_1CILi80EEENS5_ILi256EEEEEENS_6half_tEfNS_4arch4Sm90ELi256ENS3_8TiledMMAINS3_8MMA_AtomIJNS3_4SM904GMMA25MMA_64x16x16_F32F16F16_SSILNSF_5MajorE1ELSH_1ELNSF_7ScaleInE1ELSI_1EEEEEENS3_6LayoutINS4_IJNS5_ILi2EEENS5_ILi1EEESN_EEENS4_IJSN_NS5_ILi0EEESP_EEEEENS4_IJNS3_10UnderscoreESS_SS_EEEEELb1EEEEEvNT_6ParamsE,(.L_x_144 - _ZN7cutlass13device_kernelIN5flash32FlashAttnBwdPostprocessConvertdQIN4cute5tupleIJNS3_1CILi80EEENS5_ILi256EEEEEENS_6half_tEfNS_4arch4Sm90ELi256ENS3_8TiledMMAINS3_8MMA_AtomIJNS3_4SM904GMMA25MMA_64x16x16_F32F16F16_SSILNSF_5MajorE1ELSH_1ELNSF_7ScaleInE1ELSI_1EEEEEENS3_6LayoutINS4_IJNS5_ILi2EEENS5_ILi1EEESN_EEENS4_IJSN_NS5_ILi0EEESP_EEEEENS4_IJNS3_10UnderscoreESS_SS_EEEEELb1EEEEEvNT_6ParamsE)
        .other          _ZN7cutlass13device_kernelIN5flash32FlashAttnBwdPostprocessConvertdQIN4cute5tupleIJNS3_1CILi80EEENS5_ILi256EEEEEENS_6half_tEfNS_4arch4Sm90ELi256ENS3_8TiledMMAINS3_8MMA_AtomIJNS3_4SM904GMMA25MMA_64x16x16_F32F16F16_SSILNSF_5MajorE1ELSH_1ELNSF_7ScaleInE1ELSI_1EEEEEENS3_6LayoutINS4_IJNS5_ILi2EEENS5_ILi1EEESN_EEENS4_IJSN_NS5_ILi0EEESP_EEEEENS4_IJNS3_10UnderscoreESS_SS_EEEEELb1EEEEEvNT_6ParamsE,@"STO_CUDA_ENTRY STV_DEFAULT"
_ZN7cutlass13device_kernelIN5flash32FlashAttnBwdPostprocessConvertdQIN4cute5tupleIJNS3_1CILi80EEENS5_ILi256EEEEEENS_6half_tEfNS_4arch4Sm90ELi256ENS3_8TiledMMAINS3_8MMA_AtomIJNS3_4SM904GMMA25MMA_64x16x16_F32F16F16_SSILNSF_5MajorE1ELSH_1ELNSF_7ScaleInE1ELSI_1EEEEEENS3_6LayoutINS4_IJNS5_ILi2EEENS5_ILi1EEESN_EEENS4_IJSN_NS5_ILi0EEESP_EEEEENS4_IJNS3_10UnderscoreESS_SS_EEEEELb1EEEEEvNT_6ParamsE:
[----:B------:R-:W-:Y:S08]  /*0000*/  LDC R1, c[0x0][0x37c] ;  /* 0x0000df00ff017b82 */ /* 0x000ff00000000800 */
[----:B------:R-:W0:Y:S01]  /*0010*/  LDC.64 R10, c[0x0][0x3e0] ;  /* 0x0000f800ff0a7b82 */ /* 0x000e220000000a00 */
[----:B------:R-:W1:Y:S01]  /*0020*/  S2R R74, SR_CTAID.X ;  /* 0x00000000004a7919 */ /* 0x000e620000002500 */
[----:B------:R-:W2:Y:S01]  /*0030*/  LDCU.64 UR8, c[0x0][0x358] ;  /* 0x00006b00ff0877ac */ /* 0x000ea20008000a00 */
[----:B------:R-:W3:Y:S01]  /*0040*/  S2R R9, SR_CTAID.Z ;  /* 0x0000000000097919 */ /* 0x000ee20000002700 */
[----:B0-----:R-:W-:-:S04]  /*0050*/  ISETP.NE.U32.AND P0, PT, R10, RZ, PT ;  /* 0x000000ff0a00720c */ /* 0x001fc80003f05070 */
[----:B------:R-:W-:-:S13]  /*0060*/  ISETP.NE.AND.EX P2, PT, R11, RZ, PT, P0 ;  /* 0x000000ff0b00720c */ /* 0x000fda0003f45300 */
[----:B-123--:R-:W-:Y:S05]  /*0070*/  @P2 BRA `(.L_x_44) ;  /* 0x0000000000202947 */ /* 0x00efea0003800000 */
[----:B------:R-:W0:Y:S01]  /*0080*/  LDCU.64 UR4, c[0x0][0x3e8] ;  /* 0x00007d00ff0477ac */ /* 0x000e220008000a00 */
[----:B------:R-:W1:Y:S01]  /*0090*/  LDC R75, c[0x0][0x3b0] ;  /* 0x0000ec00ff4b7b82 */ /* 0x000e620000000800 */
[----:B------:R-:W-:Y:S02]  /*00a0*/  CS2R R4, SRZ ;  /* 0x0000000000047805 */ /* 0x000fe4000001ff00 */
[----:B------:R-:W-:Y:S01]  /*00b0*/  CS2R R2, SRZ ;  /* 0x0000000000027805 */ /* 0x000fe2000001ff00 */
[----:B0-----:R-:W-:-:S04]  /*00c0*/  UISETP.NE.U32.AND UP0, UPT, UR4, URZ, UPT ;  /* 0x000000ff0400728c */ /* 0x001fc8000bf05070 */
[----:B------:R-:W-:-:S09]  /*00d0*/  UISETP.NE.AND.EX UP0, UPT, UR5, URZ, UPT, UP0 ;  /* 0x000000ff0500728c */ /* 0x000fd2000bf05300 */
[----:B------:R-:W-:Y:S05]  /*00e0*/  BRA.U !UP0, `(.L_x_45) ;  /* 0x0000000108547547 */ /* 0x000fea000b800000 */
[----:B------:R-:W-:Y:S05]  /*00f0*/  BRA `(.L_x_46) ;  /* 0x0000000000387947 */ /* 0x000fea0003800000 */
.L_x_44:
[----:B------:R-:W0:Y:S01]  /*0100*/  LDC.64 R6, c[0x0][0x3e0] ;  /* 0x0000f800ff067b82 */ /* 0x000e220000000a00 */
[----:B------:R-:W1:Y:S01]  /*0110*/  LDCU.64 UR4, c[0x0][0x3e8] ;  /* 0x00007d00ff0477ac */ /* 0x000e620008000a00 */
[----:B0-----:R-:W-:-:S05]  /*0120*/  IMAD.WIDE.U32 R6, R9, 0x4, R6 ;  /* 0x0000000409067825 */ /* 0x001fca00078e0006 */
[----:B------:R-:W2:Y:S01]  /*0130*/  LDG.E R2, desc[UR8][R6.64] ;  /* 0x0000000806027981 */ /* 0x000ea2000c1e1900 */
[----:B-1----:R-:W-:-:S04]  /*0140*/  UISETP.NE.U32.AND UP0, UPT, UR4, URZ, UPT ;  /* 0x000000ff0400728c */ /* 0x002fc8000bf05070 */
[----:B------:R-:W-:Y:S01]  /*0150*/  UISETP.NE.AND.EX UP0, UPT, UR5, URZ, UPT, UP0 ;  /* 0x000000ff0500728c */ /* 0x000fe2000bf05300 */
[----:B--2---:R-:W-:-:S04]  /*0160*/  IMAD R0, R9, 0x50, R2 ;  /* 0x0000005009007824 */ /* 0x004fc800078e0202 */
[----:B------:R-:W-:-:S05]  /*0170*/  IMAD.HI R0, R0, 0x66666667, RZ ;  /* 0x6666666700007827 */ /* 0x000fca00078e02ff */
[----:B------:R-:W-:-:S04]  /*0180*/  SHF.R.U32.HI R3, RZ, 0x1f, R0 ;  /* 0x0000001fff037819 */ /* 0x000fc80000011600 */
[----:B------:R-:W-:-:S05]  /*0190*/  LEA.HI R3, R0, R3, RZ, 0x1b ;  /* 0x0000000300037211 */ /* 0x000fca00078fd8ff */
[----:B------:R-:W-:Y:S01]  /*01a0*/  IMAD R4, R3, 0x5000, RZ ;  /* 0x0000500003047824 */ /* 0x000fe200078e02ff */
[----:B------:R-:W-:-:S04]  /*01b0*/  SHF.R.S32.HI R3, RZ, 0x1f, R2 ;  /* 0x0000001fff037819 */ /* 0x000fc80000011402 */
[----:B------:R-:W-:Y:S01]  /*01c0*/  SHF.R.S32.HI R5, RZ, 0x1f, R4 ;  /* 0x0000001fff057819 */ /* 0x000fe20000011404 */
[----:B------:R-:W-:Y:S06]  /*01d0*/  BRA.U !UP0, `(.L_x_47) ;  /* 0x0000000108107547 */ /* 0x000fec000b800000 */
.L_x_46:
[----:B------:R-:W0:Y:S02]  /*01e0*/  LDC.64 R6, c[0x0][0x3e8] ;  /* 0x0000fa00ff067b82 */ /* 0x000e240000000a00 */
[----:B0-----:R-:W-:-:S05]  /*01f0*/  IMAD.WIDE.U32 R6, R9, 0x4, R6 ;  /* 0x0000000409067825 */ /* 0x001fca00078e0006 */
[----:B-1----:R0:W5:Y:S01]  /*0200*/  LDG.E R75, desc[UR8][R6.64] ;  /* 0x00000008064b7981 */ /* 0x002162000c1e1900 */
[----:B------:R-:W-:Y:S05]  /*0210*/  BRA `(.L_x_45) ;  /* 0x0000000000087947 */ /* 0x000fea0003800000 */
.L_x_47:
[----:B------:R-:W2:Y:S02]  /*0220*/  LDG.E R7, desc[UR8][R6.64+0x4] ;  /* 0x0000040806077981 */ /* 0x000ea4000c1e1900 */
[----:B--2---:R-:W-:-:S07]  /*0230*/  IADD3 R75, PT, PT, -R2, R7, RZ ;  /* 0x00000007024b7210 */ /* 0x004fce0007ffe1ff */
.L_x_45:
[----:B------:R-:W-:Y:S01]  /*0240*/  IMAD R0, R74, 0x50, RZ ;  /* 0x000000504a007824 */ /* 0x000fe200078e02ff */
[----:B------:R-:W-:-:S04]  /*0250*/  ISETP.NE.AND.EX P0, PT, R11, RZ, PT, P0 ;  /* 0x000000ff0b00720c */ /* 0x000fc80003f05300 */
[----:B-1---5:R-:W-:-:S13]  /*0260*/  ISETP.GE.AND P1, PT, R0, R75, PT ;  /* 0x0000004b0000720c */ /* 0x022fda0003f26270 */
[----:B------:R-:W-:Y:S05]  /*0270*/  @P1 EXIT P0 ;  /* 0x000000000000194d */ /* 0x000fea0000000000 */
[----:B------:R-:W1:Y:S01]  /*0280*/  S2R R76, SR_CTAID.Y ;  /* 0x00000000004c7919 */ /* 0x000e620000002600 */
[----:B0-----:R-:W1:Y:S01]  /*0290*/  LDC.64 R6, c[0x0][0x398] ;  /* 0x0000e600ff067b82 */ /* 0x001e620000000a00 */
[----:B------:R-:W-:Y:S01]  /*02a0*/  IMAD R13, R74, 0x5000, RZ ;  /* 0x000050004a0d7824 */ /* 0x000fe200078e02ff */
[----:B------:R-:W-:Y:S01]  /*02b0*/  SEL R0, R9, RZ, !P2 ;  /* 0x000000ff09007207 */ /* 0x000fe20005000000 */
[----:B------:R-:W0:Y:S01]  /*02c0*/  S2R R36, SR_TID.X ;  /* 0x0000000000247919 */ /* 0x000e220000002100 */
[----:B------:R-:W-:Y:S02]  /*02d0*/  BSSY.RECONVERGENT B0, `(.L_x_48) ;  /* 0x0000023000007945 */ /* 0x000fe40003800200 */
[----:B------:R-:W-:Y:S01]  /*02e0*/  IADD3 R4, P0, PT, R13, R4, RZ ;  /* 0x000000040d047210 */ /* 0x000fe20007f1e0ff */
[----:B------:R-:W2:Y:S01]  /*02f0*/  S2R R8, SR_CgaCtaId ;  /* 0x0000000000087919 */ /* 0x000ea20000008800 */
[----:B------:R-:W3:Y:S03]  /*0300*/  LDC.64 R10, c[0x0][0x3a0] ;  /* 0x0000e800ff0a7b82 */ /* 0x000ee60000000a00 */
[----:B------:R-:W-:-:S05]  /*0310*/  IMAD.X R5, RZ, RZ, R5, P0 ;  /* 0x000000ffff057224 */ /* 0x000fca00000e0605 */
[----:B------:R-:W4:Y:S01]  /*0320*/  LDC.64 R12, c[0x0][0x380] ;  /* 0x0000e000ff0c7b82 */ /* 0x000f220000000a00 */
[----:B-1----:R-:W-:Y:S01]  /*0330*/  IMAD.WIDE.U32 R4, R76, R6, R4 ;  /* 0x000000064c047225 */ /* 0x002fe200078e0004 */
[----:B0-----:R-:W-:-:S03]  /*0340*/  ISETP.NE.AND P0, PT, R36, RZ, PT ;  /* 0x000000ff2400720c */ /* 0x001fc60003f05270 */
[----:B------:R-:W-:Y:S02]  /*0350*/  IMAD R5, R76, R7, R5 ;  /* 0x000000074c057224 */ /* 0x000fe400078e0205 */
[----:B---3--:R-:W-:-:S04]  /*0360*/  IMAD.WIDE.U32 R4, R0, R10, R4 ;  /* 0x0000000a00047225 */ /* 0x008fc800078e0004 */
[----:B------:R-:W-:Y:S01]  /*0370*/  IMAD R5, R0, R11, R5 ;  /* 0x0000000b00057224 */ /* 0x000fe200078e0205 */
[----:B----4-:R-:W-:-:S04]  /*0380*/  LEA R12, P1, R4, R12, 0x2 ;  /* 0x0000000c040c7211 */ /* 0x010fc800078210ff */
[----:B------:R-:W-:Y:S01]  /*0390*/  LEA.HI.X R5, R4, R13, R5, 0x2, P1 ;  /* 0x0000000d04057211 */ /* 0x000fe200008f1405 */
[----:B--2---:R-:W-:Y:S08]  /*03a0*/  @P0 BRA `(.L_x_49) ;  /* 0x0000000000540947 */ /* 0x004ff00003800000 */
[----:B------:R-:W0:Y:S01]  /*03b0*/  S2UR UR7, SR_CgaCtaId ;  /* 0x00000000000779c3 */ /* 0x000e220000008800 */
[----:B------:R-:W-:Y:S01]  /*03c0*/  UMOV UR6, 0x400 ;  /* 0x0000040000067882 */ /* 0x000fe20000000000 */
[----:B------:R-:W-:Y:S01]  /*03d0*/  UMOV UR4, 0x1 ;  /* 0x0000000100047882 */ /* 0x000fe20000000000 */
[----:B------:R-:W-:Y:S01]  /*03e0*/  HFMA2 R4, -RZ, RZ, 5.9604644775390625e-08, 2 ;  /* 0x00014000ff047431 */ /* 0x000fe200000001ff */
[----:B------:R-:W-:-:S04]  /*03f0*/  UIADD3 UR4, UPT, UPT, -UR4, 0x100000, URZ ;  /* 0x0010000004047890 */ /* 0x000fc8000fffe1ff */
[----:B------:R-:W-:Y:S02]  /*0400*/  USHF.L.U32 UR5, UR4, 0xb, URZ ;  /* 0x0000000b04057899 */ /* 0x000fe400080006ff */
[----:B------:R-:W-:Y:S01]  /*0410*/  USHF.L.U32 UR4, UR4, 0x1, URZ ;  /* 0x0000000104047899 */ /* 0x000fe200080006ff */
[----:B------:R-:W-:Y:S01]  /*0420*/  PLOP3.LUT P0, PT, PT, PT, PT, 0x80, 0x8 ;  /* 0x000000000008781c */ /* 0x000fe20003f0f070 */
[----:B------:R-:W-:Y:S01]  /*0430*/  UMOV UR10, 0x1400 ;  /* 0x00001400000a7882 */ /* 0x000fe20000000000 */
[----:B0-----:R-:W-:-:S04]  /*0440*/  ULEA UR6, UR7, UR6, 0x18 ;  /* 0x0000000607067291 */ /* 0x001fc8000f8ec0ff */
[----:B------:R-:W-:Y:S01]  /*0450*/  UIADD3 UR7, UPT, UPT, UR6, 0x1e000, URZ ;  /* 0x0001e00006077890 */ /* 0x000fe2000fffe0ff */
[----:B------:R-:W0:Y:S07]  /*0460*/  FENCE.VIEW.ASYNC.S ;  /* 0x00000000000073c6 */ /* 0x000e2e0000000000 */
[----:B0-----:R0:W1:Y:S02]  /*0470*/  SYNCS.EXCH.64 URZ, [UR6+0x1e000], UR4 ;  /* 0x01e0000406ff75b2 */ /* 0x0010640008000100 */
[----:B0-----:R-:W-:-:S02]  /*0480*/  R2UR UR4, R12 ;  /* 0x000000000c0472ca */ /* 0x001fc400000e0000 */
[----:B------:R-:W-:Y:S01]  /*0490*/  R2UR UR5, R5 ;  /* 0x00000000050572ca */ /* 0x000fe200000e0000 */
[----:B-1----:R0:W-:-:S14]  /*04a0*/  SYNCS.ARRIVE.TRANS64 RZ, [UR6+0x1e000], R4 ;  /* 0x01e00004ffff79a7 */ /* 0x0021dc0008000006 */
.L_x_50:
[----:B------:R-:W-:Y:S01]  /*04b0*/  @P0 ELECT P1, URZ, PT ;  /* 0x0000000000ff082f */ /* 0x000fe20003820000 */
[----:B------:R1:W-:-:S12]  /*04c0*/  UBLKCP.S.G [UR6], [UR4], UR10 ;  /* 0x00000006040073ba */ /* 0x0003d8000800020a */
[----:B------:R-:W-:Y:S02]  /*04d0*/  @P1 PLOP3.LUT P0, PT, P1, PT, PT, 0x8, 0x80 ;  /* 0x000000000080181c */ /* 0x000fe40000f0e170 */
[----:B------:R-:W-:-:S11]  /*04e0*/  PLOP3.LUT P1, PT, PT, PT, PT, 0x8, 0x80 ;  /* 0x000000000080781c */ /* 0x000fd60003f2e170 */
[----:B-1----:R-:W-:Y:S05]  /*04f0*/  @P0 BRA.U.ANY `(.L_x_50) ;  /* 0xfffffffd00ec0947 */ /* 0x002fea000393ffff */
.L_x_49:
[----:B------:R-:W-:Y:S05]  /*0500*/  BSYNC.RECONVERGENT B0 ;  /* 0x0000000000007941 */ /* 0x000fea0003800200 */
.L_x_48:
[----:B------:R-:W-:Y:S01]  /*0510*/  BAR.SYNC.DEFER_BLOCKING 0x0 ;  /* 0x0000000000007b1d */ /* 0x000fe20000010000 */
[----:B------:R-:W-:Y:S02]  /*0520*/  MOV R79, 0x400 ;  /* 0x00000400004f7802 */ /* 0x000fe40000000f00 */
[----:B0-----:R-:W-:Y:S02]  /*0530*/  SHF.L.U32 R4, RZ, 0x1f, RZ ;  /* 0x0000001fff047819 */ /* 0x001fe400000006ff */
[----:B------:R-:W-:-:S07]  /*0540*/  LEA R79, R8, R79, 0x18 ;  /* 0x0000004f084f7211 */ /* 0x000fce00078ec0ff */
.L_x_51:
[----:B0-----:R0:W1:Y:S02]  /*0550*/  SYNCS.PHASECHK.TRANS64.TRYWAIT P0, [R79+URZ+0x1e000], R4 ;  /* 0x01e000044f0075a7 */ /* 0x00106400080011ff */
[----:B-1----:R-:W-:Y:S05]  /*0560*/  @!P0 NANOSLEEP.SYNCS 0x989680 ;  /* 0x009896800000895d */ /* 0x002fea0003900000 */
[----:B------:R-:W1:Y:S02]  /*0570*/  @!P0 SYNCS.PHASECHK.TRANS64 P0, [R79+URZ+0x1e000], R4 ;  /* 0x01e000044f0085a7 */ /* 0x000e6400080010ff */
[----:B-1----:R-:W-:Y:S05]  /*0580*/  @!P0 BRA `(.L_x_51) ;  /* 0xfffffffc00f08947 */ /* 0x002fea000383ffff */
[C---:B------:R-:W-:Y:S01]  /*0590*/  IMAD.SHL.U32 R28, R36.reuse, 0x10, RZ ;  /* 0x00000010241c7824 */ /* 0x040fe200078e00ff */
[--C-:B0-----:R-:W-:Y:S01]  /*05a0*/  SHF.R.U32.HI R4, RZ, 0x7, R36.reuse ;  /* 0x00000007ff047819 */ /* 0x101fe20000011624 */
[----:B------:R-:W-:Y:S01]  /*05b0*/  IMAD.SHL.U32 R77, R36, 0x8, RZ ;  /* 0x00000008244d7824 */ /* 0x000fe200078e00ff */
[----:B------:R-:W0:Y:S01]  /*05c0*/  LDCU UR4, c[0x0][0x3d8] ;  /* 0x00007b00ff0477ac */ /* 0x000e220008000800 */
[----:B------:R-:W-:Y:S01]  /*05d0*/  SHF.R.U32.HI R31, RZ, 0x1, R36 ;  /* 0x00000001ff1f7819 */ /* 0x000fe20000011624 */
[----:B------:R-:W-:Y:S01]  /*05e0*/  IMAD R75, R74, -0x50, R75 ;  /* 0xffffffb04a4b7824 */ /* 0x000fe200078e024b */
[C---:B------:R-:W-:Y:S01]  /*05f0*/  LOP3.LUT R5, R28.reuse, 0x7f0, RZ, 0xc0, !PT ;  /* 0x000007f01c057812 */ /* 0x040fe200078ec0ff */
[----:B------:R-:W1:Y:S01]  /*0600*/  LDCU.64 UR6, c[0x0][0x3c8] ;  /* 0x00007900ff0677ac */ /* 0x000e620008000a00 */
[----:B------:R-:W-:Y:S01]  /*0610*/  LOP3.LUT R30, R77, 0x8, RZ, 0xc0, !PT ;  /* 0x000000084d1e7812 */ /* 0x000fe200078ec0ff */
[----:B------:R-:W-:Y:S01]  /*0620*/  BSSY.RECONVERGENT B0, `(.L_x_52) ;  /* 0x00000d4000007945 */ /* 0x000fe20003800200 */
[----:B------:R-:W-:Y:S01]  /*0630*/  LOP3.LUT R29, R28, 0x40, RZ, 0xc0, !PT ;  /* 0x000000401c1d7812 */ /* 0x000fe200078ec0ff */
[----:B------:R-:W-:Y:S01]  /*0640*/  IMAD R4, R4, 0xa000, R5 ;  /* 0x0000a00004047824 */ /* 0x000fe200078e0205 */
[C---:B------:R-:W-:Y:S01]  /*0650*/  LOP3.LUT R33, R31.reuse, 0xf, RZ, 0xc0, !PT ;  /* 0x0000000f1f217812 */ /* 0x040fe200078ec0ff */
[----:B------:R-:W2:Y:S01]  /*0660*/  LDCU.64 UR10, c[0x0][0x3d0] ;  /* 0x00007a00ff0a77ac */ /* 0x000ea20008000a00 */
[----:B------:R-:W-:-:S02]  /*0670*/  LOP3.LUT R34, R31, 0x30, RZ, 0xc0, !PT ;  /* 0x000000301f227812 */ /* 0x000fc400078ec0ff */
[----:B------:R-:W-:Y:S02]  /*0680*/  IADD3 R78, PT, PT, R79, R4, RZ ;  /* 0x000000044f4e7210 */ /* 0x000fe40007ffe0ff */
[----:B------:R-:W-:Y:S01]  /*0690*/  LOP3.LUT R31, R30, 0x40, R31, 0xf8, !PT ;  /* 0x000000401e1f7812 */ /* 0x000fe200078ef81f */
[----:B------:R-:W-:Y:S01]  /*06a0*/  IMAD R33, R33, 0x500, R34 ;  /* 0x0000050021217824 */ /* 0x000fe200078e0222 */
[--C-:B------:R-:W-:Y:S01]  /*06b0*/  SHF.R.U32.HI R73, RZ, 0x5, R36.reuse ;  /* 0x00000005ff497819 */ /* 0x100fe20000011624 */
[----:B------:R-:W0:Y:S01]  /*06c0*/  LDS.128 R24, [R78] ;  /* 0x000000004e187984 */ /* 0x000e220000000c00 */
[----:B------:R-:W-:Y:S02]  /*06d0*/  LOP3.LUT R28, R28, 0x30, RZ, 0xc0, !PT ;  /* 0x000000301c1c7812 */ /* 0x000fe400078ec0ff */
[----:B------:R-:W-:Y:S01]  /*06e0*/  SHF.R.U32.HI R30, RZ, 0x4, R36 ;  /* 0x00000004ff1e7819 */ /* 0x000fe20000011624 */
[----:B------:R-:W3:Y:S01]  /*06f0*/  LDS.128 R4, [R78+0x1000] ;  /* 0x001000004e047984 */ /* 0x000ee20000000c00 */
[----:B------:R-:W-:Y:S01]  /*0700*/  SHF.L.U32 R32, R36, 0x1, RZ ;  /* 0x0000000124207819 */ /* 0x000fe200000006ff */
[----:B------:R-:W-:Y:S01]  /*0710*/  IMAD R28, R73, 0x500, R28 ;  /* 0x00000500491c7824 */ /* 0x000fe200078e021c */
[----:B------:R-:W-:Y:S01]  /*0720*/  LOP3.LUT R29, R29, 0x8, R36, 0xf8, !PT ;  /* 0x000000081d1d7812 */ /* 0x000fe200078ef824 */
[----:B------:R-:W4:Y:S01]  /*0730*/  LDS.128 R16, [R78+0x800] ;  /* 0x000800004e107984 */ /* 0x000f220000000c00 */
[----:B------:R-:W-:-:S02]  /*0740*/  LOP3.LUT R30, R31, 0x8, R30, 0x78, !PT ;  /* 0x000000081f1e7812 */ /* 0x000fc400078e781e */
[----:B------:R-:W-:Y:S01]  /*0750*/  LOP3.LUT R29, R29, 0x8, R32, 0x78, !PT ;  /* 0x000000081d1d7812 */ /* 0x000fe200078e7820 */
[----:B------:R-:W5:Y:S01]  /*0760*/  LDS.128 R8, [R78+0x1800] ;  /* 0x001800004e087984 */ /* 0x000f620000000c00 */
[----:B------:R-:W-:Y:S01]  /*0770*/  LOP3.LUT R80, R77, 0x80, RZ, 0xc0, !PT ;  /* 0x000000804d507812 */ /* 0x000fe200078ec0ff */
[----:B------:R-:W-:Y:S02]  /*0780*/  IMAD.IADD R72, R33, 0x1, R30 ;  /* 0x0000000121487824 */ /* 0x000fe400078e021e */
[----:B------:R-:W1:Y:S01]  /*0790*/  LDS.128 R12, [R78+0x2000] ;  /* 0x002000004e0c7984 */ /* 0x000e620000000c00 */
[----:B------:R-:W-:-:S03]  /*07a0*/  IADD3 R80, PT, PT, R29, R28, R80 ;  /* 0x0000001c1d507210 */ /* 0x000fc60007ffe050 */
[----:B------:R-:W2:Y:S01]  /*07b0*/  LDS.128 R20, [R78+0x2800] ;  /* 0x002800004e147984 */ /* 0x000ea20000000c00 */
[----:B------:R-:W-:-:S03]  /*07c0*/  LEA R80, R80, R79, 0x1 ;  /* 0x0000004f50507211 */ /* 0x000fc600078e08ff */
[----:B------:R-:W2:Y:S04]  /*07d0*/  LDS.128 R52, [R78+0x7800] ;  /* 0x007800004e347984 */ /* 0x000ea80000000c00 */
[----:B------:R-:W2:Y:S04]  /*07e0*/  LDS.128 R64, [R78+0x9000] ;  /* 0x009000004e407984 */ /* 0x000ea80000000c00 */
[----:B------:R-:W2:Y:S04]  /*07f0*/  LDS.128 R56, [R78+0x8000] ;  /* 0x008000004e387984 */ /* 0x000ea80000000c00 */
[----:B------:R-:W2:Y:S01]  /*0800*/  LDS.128 R60, [R78+0x8800] ;  /* 0x008800004e3c7984 */ /* 0x000ea20000000c00 */
[----:B0-----:R-:W-:Y:S01]  /*0810*/  FMUL.FTZ R24, R24, UR4 ;  /* 0x0000000418187c20 */ /* 0x001fe20008410000 */
[----:B------:R-:W-:Y:S01]  /*0820*/  FMUL.FTZ R25, R25, UR4 ;  /* 0x0000000419197c20 */ /* 0x000fe20008410000 */
[----:B------:R-:W-:Y:S01]  /*0830*/  FMUL.FTZ R26, R26, UR4 ;  /* 0x000000041a1a7c20 */ /* 0x000fe20008410000 */
[----:B------:R-:W-:Y:S01]  /*0840*/  FMUL.FTZ R27, R27, UR4 ;  /* 0x000000041b1b7c20 */ /* 0x000fe20008410000 */
[----:B---3--:R-:W-:Y:S01]  /*0850*/  FMUL.FTZ R32, R4, UR4 ;  /* 0x0000000404207c20 */ /* 0x008fe20008410000 */
[----:B------:R-:W-:Y:S01]  /*0860*/  FMUL.FTZ R33, R5, UR4 ;  /* 0x0000000405217c20 */ /* 0x000fe20008410000 */
[----:B------:R-:W-:Y:S01]  /*0870*/  FMUL.FTZ R34, R6, UR4 ;  /* 0x0000000406227c20 */ /* 0x000fe20008410000 */
[----:B------:R-:W-:Y:S01]  /*0880*/  FMUL.FTZ R35, R7, UR4 ;  /* 0x0000000407237c20 */ /* 0x000fe20008410000 */
[----:B----4-:R-:W-:Y:S01]  /*0890*/  FMUL.FTZ R28, R16, UR4 ;  /* 0x00000004101c7c20 */ /* 0x010fe20008410000 */
[----:B------:R-:W-:Y:S01]  /*08a0*/  FMUL.FTZ R29, R17, UR4 ;  /* 0x00000004111d7c20 */ /* 0x000fe20008410000 */
[----:B------:R-:W-:Y:S01]  /*08b0*/  FMUL.FTZ R30, R18, UR4 ;  /* 0x00000004121e7c20 */ /* 0x000fe20008410000 */
[----:B------:R-:W-:Y:S01]  /*08c0*/  FMUL.FTZ R31, R19, UR4 ;  /* 0x00000004131f7c20 */ /* 0x000fe20008410000 */
[----:B-----5:R-:W-:Y:S01]  /*08d0*/  FMUL.FTZ R36, R8, UR4 ;  /* 0x0000000408247c20 */ /* 0x020fe20008410000 */
[----:B------:R-:W-:Y:S01]  /*08e0*/  FMUL.FTZ R37, R9, UR4 ;  /* 0x0000000409257c20 */ /* 0x000fe20008410000 */
[----:B------:R-:W-:Y:S01]  /*08f0*/  FMUL.FTZ R38, R10, UR4 ;  /* 0x000000040a267c20 */ /* 0x000fe20008410000 */
[----:B------:R-:W-:Y:S01]  /*0900*/  FMUL.FTZ R39, R11, UR4 ;  /* 0x000000040b277c20 */ /* 0x000fe20008410000 */
[----:B-1----:R-:W-:Y:S01]  /*0910*/  FMUL.FTZ R44, R12, UR4 ;  /* 0x000000040c2c7c20 */ /* 0x002fe20008410000 */
[----:B------:R-:W-:Y:S01]  /*0920*/  FMUL.FTZ R41, R13, UR4 ;  /* 0x000000040d297c20 */ /* 0x000fe20008410000 */
[----:B------:R-:W-:Y:S01]  /*0930*/  FMUL.FTZ R45, R14, UR4 ;  /* 0x000000040e2d7c20 */ /* 0x000fe20008410000 */
[----:B------:R-:W-:Y:S01]  /*0940*/  FMUL.FTZ R40, R15, UR4 ;  /* 0x000000040f287c20 */ /* 0x000fe20008410000 */
[----:B--2---:R-:W-:Y:S01]  /*0950*/  FMUL.FTZ R46, R20, UR4 ;  /* 0x00000004142e7c20 */ /* 0x004fe20008410000 */
[----:B------:R-:W-:Y:S01]  /*0960*/  FMUL.FTZ R43, R21, UR4 ;  /* 0x00000004152b7c20 */ /* 0x000fe20008410000 */
[----:B------:R-:W0:Y:S01]  /*0970*/  LDS.128 R4, [R78+0x3000] ;  /* 0x003000004e047984 */ /* 0x000e220000000c00 */
[----:B------:R-:W-:Y:S01]  /*0980*/  F2FP.F16.F32.PACK_AB R24, R25, R24 ;  /* 0x000000181918723e */ /* 0x000fe200000000ff */
[----:B------:R-:W-:Y:S01]  /*0990*/  FMUL.FTZ R47, R22, UR4 ;  /* 0x00000004162f7c20 */ /* 0x000fe20008410000 */
[----:B------:R-:W-:Y:S01]  /*09a0*/  F2FP.F16.F32.PACK_AB R25, R27, R26 ;  /* 0x0000001a1b19723e */ /* 0x000fe200000000ff */
[----:B------:R-:W1:Y:S01]  /*09b0*/  LDS.128 R8, [R78+0x3800] ;  /* 0x003800004e087984 */ /* 0x000e620000000c00 */
[----:B------:R-:W-:Y:S01]  /*09c0*/  F2FP.F16.F32.PACK_AB R32, R33, R32 ;  /* 0x000000202120723e */ /* 0x000fe200000000ff */
[----:B------:R-:W-:Y:S01]  /*09d0*/  FMUL.FTZ R48, R23, UR4 ;  /* 0x0000000417307c20 */ /* 0x000fe20008410000 */
[----:B------:R-:W-:Y:S01]  /*09e0*/  F2FP.F16.F32.PACK_AB R26, R29, R28 ;  /* 0x0000001c1d1a723e */ /* 0x000fe200000000ff */
[----:B------:R-:W2:Y:S01]  /*09f0*/  LDS.128 R12, [R78+0x4000] ;  /* 0x004000004e0c7984 */ /* 0x000ea20000000c00 */
[----:B------:R-:W-:Y:S01]  /*0a00*/  F2FP.F16.F32.PACK_AB R27, R31, R30 ;  /* 0x0000001e1f1b723e */ /* 0x000fe200000000ff */
[----:B------:R-:W-:Y:S01]  /*0a10*/  FMUL.FTZ R52, R52, UR4 ;  /* 0x0000000434347c20 */ /* 0x000fe20008410000 */
[----:B------:R-:W-:Y:S01]  /*0a20*/  F2FP.F16.F32.PACK_AB R33, R35, R34 ;  /* 0x000000222321723e */ /* 0x000fe200000000ff */
[----:B------:R-:W3:Y:S01]  /*0a30*/  LDS.128 R16, [R78+0x4800] ;  /* 0x004800004e107984 */ /* 0x000ee20000000c00 */
[----:B------:R-:W-:Y:S01]  /*0a40*/  F2FP.F16.F32.PACK_AB R34, R37, R36 ;  /* 0x000000242522723e */ /* 0x000fe200000000ff */
[----:B------:R-:W-:Y:S01]  /*0a50*/  FMUL.FTZ R53, R53, UR4 ;  /* 0x0000000435357c20 */ /* 0x000fe20008410000 */
[----:B------:R-:W-:Y:S01]  /*0a60*/  F2FP.F16.F32.PACK_AB R35, R39, R38 ;  /* 0x000000262723723e */ /* 0x000fe200000000ff */
[----:B------:R-:W4:Y:S01]  /*0a70*/  LDS.128 R20, [R78+0x5000] ;  /* 0x005000004e147984 */ /* 0x000f220000000c00 */
[----:B------:R-:W-:Y:S01]  /*0a80*/  F2FP.F16.F32.PACK_AB R44, R41, R44 ;  /* 0x0000002c292c723e */ /* 0x000fe200000000ff */
[----:B------:R-:W-:Y:S01]  /*0a90*/  FMUL.FTZ R54, R54, UR4 ;  /* 0x0000000436367c20 */ /* 0x000fe20008410000 */
[----:B------:R-:W-:Y:S01]  /*0aa0*/  F2FP.F16.F32.PACK_AB R45, R40, R45 ;  /* 0x0000002d282d723e */ /* 0x000fe200000000ff */
[----:B------:R-:W5:Y:S01]  /*0ab0*/  LDS.128 R28, [R78+0x5800] ;  /* 0x005800004e1c7984 */ /* 0x000f620000000c00 */
[----:B------:R-:W-:Y:S01]  /*0ac0*/  F2FP.F16.F32.PACK_AB R46, R43, R46 ;  /* 0x0000002e2b2e723e */ /* 0x000fe200000000ff */
[----:B------:R-:W-:Y:S01]  /*0ad0*/  FMUL.FTZ R55, R55, UR4 ;  /* 0x0000000437377c20 */ /* 0x000fe20008410000 */
[----:B------:R-:W-:Y:S01]  /*0ae0*/  F2FP.F16.F32.PACK_AB R47, R48, R47 ;  /* 0x0000002f302f723e */ /* 0x000fe200000000ff */
[----:B------:R-:W5:Y:S01]  /*0af0*/  LDS.128 R36, [R78+0x6000] ;  /* 0x006000004e247984 */ /* 0x000f620000000c00 */
[----:B------:R-:W-:Y:S01]  /*0b00*/  FMUL.FTZ R64, R64, UR4 ;  /* 0x0000000440407c20 */ /* 0x000fe20008410000 */
[----:B------:R-:W-:Y:S01]  /*0b10*/  FMUL.FTZ R65, R65, UR4 ;  /* 0x0000000441417c20 */ /* 0x000fe20008410000 */
[----:B------:R-:W-:Y:S01]  /*0b20*/  FMUL.FTZ R56, R56, UR4 ;  /* 0x0000000438387c20 */ /* 0x000fe20008410000 */
[----:B------:R-:W5:Y:S01]  /*0b30*/  LDS.128 R40, [R78+0x6800] ;  /* 0x006800004e287984 */ /* 0x000f620000000c00 */
[----:B------:R-:W-:Y:S01]  /*0b40*/  FMUL.FTZ R57, R57, UR4 ;  /* 0x0000000439397c20 */ /* 0x000fe20008410000 */
[----:B------:R-:W-:Y:S01]  /*0b50*/  FMUL.FTZ R58, R58, UR4 ;  /* 0x000000043a3a7c20 */ /* 0x000fe20008410000 */
[----:B------:R-:W-:Y:S01]  /*0b60*/  FMUL.FTZ R61, R61, UR4 ;  /* 0x000000043d3d7c20 */ /* 0x000fe20008410000 */
[----:B------:R-:W5:Y:S01]  /*0b70*/  LDS.128 R48, [R78+0x7000] ;  /* 0x007000004e307984 */ /* 0x000f620000000c00 */
[----:B------:R-:W-:Y:S01]  /*0b80*/  FMUL.FTZ R66, R66, UR4 ;  /* 0x0000000442427c20 */ /* 0x000fe20008410000 */
[----:B------:R-:W-:Y:S01]  /*0b90*/  FMUL.FTZ R67, R67, UR4 ;  /* 0x0000000443437c20 */ /* 0x000fe20008410000 */
[----:B------:R-:W-:Y:S01]  /*0ba0*/  F2FP.F16.F32.PACK_AB R64, R65, R64 ;  /* 0x000000404140723e */ /* 0x000fe200000000ff */
[----:B------:R-:W5:Y:S03]  /*0bb0*/  LDS.128 R68, [R78+0x9800] ;  /* 0x009800004e447984 */ /* 0x000f660000000c00 */
[----:B------:R-:W-:Y:S01]  /*0bc0*/  F2FP.F16.F32.PACK_AB R65, R67, R66 ;  /* 0x000000424341723e */ /* 0x000fe200000000ff */
[----:B0-----:R-:W-:Y:S01]  /*0bd0*/  FMUL.FTZ R4, R4, UR4 ;  /* 0x0000000404047c20 */ /* 0x001fe20008410000 */
        /* <DEDUP_REMOVED lines=31> */
[----:B------:R-:W-:Y:S01]  /*0dd0*/  F2FP.F16.F32.PACK_AB R4, R5, R4 ;  /* 0x000000040504723e */ /* 0x000fe200000000ff */
[----:B------:R-:W-:Y:S01]  /*0de0*/  STSM.16.MT88.4 [R80+0x14000], R24 ;  /* 0x0140001850007844 */ /* 0x000fe20000004200 */
[----:B------:R-:W-:Y:S01]  /*0df0*/  F2FP.F16.F32.PACK_AB R5, R7, R6 ;  /* 0x000000060705723e */ /* 0x000fe200000000ff */
        /* <DEDUP_REMOVED lines=10> */
[----:B------:R0:W-:Y:S01]  /*0ea0*/  STSM.16.MT88.4 [R80+0x19200], R4 ;  /* 0x0192000450007844 */ /* 0x0001e20000004200 */
[----:B------:R-:W-:Y:S01]  /*0eb0*/  F2FP.F16.F32.PACK_AB R11, R19, R18 ;  /* 0x00000012130b723e */ /* 0x000fe200000000ff */
[----:B------:R-:W-:Y:S01]  /*0ec0*/  FMUL.FTZ R51, R51, UR4 ;  /* 0x0000000433337c20 */ /* 0x000fe20008410000 */
        /* <DEDUP_REMOVED lines=9> */
[----:B------:R-:W-:Y:S01]  /*0f60*/  FMUL.FTZ R71, R71, UR4 ;  /* 0x0000000447477c20 */ /* 0x000fe20008410000 */
[----:B------:R-:W-:Y:S01]  /*0f70*/  F2FP.F16.F32.PACK_AB R17, R39, R38 ;  /* 0x000000262711723e */ /* 0x000fe200000000ff */
[----:B------:R2:W-:Y:S01]  /*0f80*/  STSM.16.MT88.4 [R80+0x19400], R12 ;  /* 0x0194000c50007844 */ /* 0x0005e20000004200 */
[----:B------:R-:W-:Y:S01]  /*0f90*/  F2FP.F16.F32.PACK_AB R18, R41, R40 ;  /* 0x000000282912723e */ /* 0x000fe200000000ff */
[----:B0-----:R-:W-:Y:S01]  /*0fa0*/  FMUL.FTZ R4, R63, UR4 ;  /* 0x000000043f047c20 */ /* 0x001fe20008410000 */
[----:B------:R-:W-:Y:S01]  /*0fb0*/  F2FP.F16.F32.PACK_AB R19, R43, R42 ;  /* 0x0000002a2b13723e */ /* 0x000fe200000000ff */
[----:B------:R-:W-:Y:S01]  /*0fc0*/  IMAD.MOV.U32 R21, RZ, RZ, RZ ;  /* 0x000000ffff157224 */ /* 0x000fe200078e00ff */
[----:B------:R-:W-:-:S02]  /*0fd0*/  F2FP.F16.F32.PACK_AB R66, R69, R68 ;  /* 0x000000444542723e */ /* 0x000fc400000000ff */
[----:B------:R-:W-:Y:S01]  /*0fe0*/  F2FP.F16.F32.PACK_AB R67, R71, R70 ;  /* 0x000000464743723e */ /* 0x000fe200000000ff */
[----:B------:R0:W-:Y:S01]  /*0ff0*/  STSM.16.MT88.4 [R80+0x14600], R16 ;  /* 0x0146001050007844 */ /* 0x0001e20000004200 */
[----:B-1----:R-:W-:Y:S01]  /*1000*/  IMAD R8, R72, 0x2, R79 ;  /* 0x0000000248087824 */ /* 0x002fe200078e024f */
[----:B------:R-:W-:Y:S01]  /*1010*/  LOP3.LUT R20, R77, 0xf8, RZ, 0xc0, !PT ;  /* 0x000000f84d147812 */ /* 0x000fe200078ec0ff */
[C---:B------:R-:W-:Y:S01]  /*1020*/  VIADD R9, R73.reuse, 0x10 ;  /* 0x0000001049097836 */ /* 0x040fe20000000000 */
[----:B------:R-:W-:Y:S01]  /*1030*/  IADD3 R10, P1, PT, R73, R2, RZ ;  /* 0x00000002490a7210 */ /* 0x000fe20007f3e0ff */
[----:B------:R-:W-:Y:S01]  /*1040*/  VIADD R79, R79, 0x14000 ;  /* 0x000140004f4f7836 */ /* 0x000fe20000000000 */
[----:B------:R-:W-:Y:S02]  /*1050*/  VIMNMX R22, PT, PT, R75, 0x50, PT ;  /* 0x000000504b167848 */ /* 0x000fe40003fe0100 */
[----:B--2---:R-:W-:Y:S02]  /*1060*/  F2FP.F16.F32.PACK_AB R12, R49, R48 ;  /* 0x00000030310c723e */ /* 0x004fe400000000ff */
[----:B------:R-:W-:-:S02]  /*1070*/  F2FP.F16.F32.PACK_AB R13, R51, R50 ;  /* 0x00000032330d723e */ /* 0x000fc400000000ff */
[----:B------:R-:W-:Y:S02]  /*1080*/  F2FP.F16.F32.PACK_AB R14, R53, R52 ;  /* 0x00000034350e723e */ /* 0x000fe400000000ff */
[----:B------:R-:W-:Y:S01]  /*1090*/  F2FP.F16.F32.PACK_AB R15, R55, R54 ;  /* 0x00000036370f723e */ /* 0x000fe200000000ff */
[----:B0-----:R-:W-:Y:S01]  /*10a0*/  FMUL.FTZ R17, R59, UR4 ;  /* 0x000000043b117c20 */ /* 0x001fe20008410000 */
[----:B------:R-:W-:Y:S01]  /*10b0*/  FMUL.FTZ R18, R60, UR4 ;  /* 0x000000043c127c20 */ /* 0x000fe20008410000 */
[----:B------:R-:W-:Y:S01]  /*10c0*/  FMUL.FTZ R19, R62, UR4 ;  /* 0x000000043e137c20 */ /* 0x000fe20008410000 */
[----:B------:R-:W-:Y:S01]  /*10d0*/  F2FP.F16.F32.PACK_AB R16, R57, R56 ;  /* 0x000000383910723e */ /* 0x000fe200000000ff */
[----:B------:R0:W-:Y:S01]  /*10e0*/  STSM.16.MT88.4 [R80+0x19600], R12 ;  /* 0x0196000c50007844 */ /* 0x0001e20000004200 */
[----:B------:R-:W-:Y:S01]  /*10f0*/  F2FP.F16.F32.PACK_AB R17, R17, R58 ;  /* 0x0000003a1111723e */ /* 0x000fe200000000ff */
[----:B------:R-:W1:Y:S01]  /*1100*/  LDCU UR4, c[0x0][0x3b4] ;  /* 0x00007680ff0477ac */ /* 0x000e620008000800 */
[----:B------:R-:W-:-:S02]  /*1110*/  F2FP.F16.F32.PACK_AB R18, R61, R18 ;  /* 0x000000123d12723e */ /* 0x000fc400000000ff */
[----:B------:R-:W-:Y:S02]  /*1120*/  F2FP.F16.F32.PACK_AB R19, R4, R19 ;  /* 0x000000130413723e */ /* 0x000fe400000000ff */
[C---:B------:R-:W-:Y:S02]  /*1130*/  IADD3 R2, PT, PT, R73.reuse, 0x8, RZ ;  /* 0x0000000849027810 */ /* 0x040fe40007ffe0ff */
[----:B------:R-:W-:Y:S01]  /*1140*/  IADD3.X R11, PT, PT, RZ, R3, RZ, P1, !PT ;  /* 0x00000003ff0b7210 */ /* 0x000fe20000ffe4ff */
[----:B------:R2:W-:Y:S04]  /*1150*/  STSM.16.MT88.4 [R80+0x14800], R16 ;  /* 0x0148001050007844 */ /* 0x0005e80000004200 */
[----:B------:R2:W-:Y:S01]  /*1160*/  STSM.16.MT88.4 [R80+0x19800], R64 ;  /* 0x0198004050007844 */ /* 0x0005e20000004200 */
[----:B------:R-:W-:Y:S01]  /*1170*/  IMAD.WIDE.U32 R74, R74, 0x50, R10 ;  /* 0x000000504a4a7825 */ /* 0x000fe200078e000a */
[C---:B0-----:R-:W-:Y:S01]  /*1180*/  IADD3 R13, PT, PT, R73.reuse, 0x28, RZ ;  /* 0x00000028490d7810 */ /* 0x041fe20007ffe0ff */
[----:B------:R-:W-:Y:S02]  /*1190*/  BAR.SYNC.DEFER_BLOCKING 0x0 ;  /* 0x0000000000007b1d */ /* 0x000fe40000010000 */
[----:B------:R-:W-:Y:S01]  /*11a0*/  VIADD R12, R73, 0x20 ;  /* 0x00000020490c7836 */ /* 0x000fe20000000000 */
[----:B-1----:R-:W-:-:S04]  /*11b0*/  ISETP.GE.AND P0, PT, R20, UR4, PT ;  /* 0x0000000414007c0c */ /* 0x002fc8000bf06270 */
[-C--:B------:R-:W-:Y:S01]  /*11c0*/  ISETP.GE.OR P2, PT, R2, R22.reuse, P0 ;  /* 0x000000160200720c */ /* 0x080fe20000746670 */
[C---:B------:R-:W-:Y:S01]  /*11d0*/  IMAD.WIDE.U32 R2, R76.reuse, UR6, R20 ;  /* 0x000000064c027c25 */ /* 0x040fe2000f8e0014 */
[-C--:B------:R-:W-:Y:S02]  /*11e0*/  ISETP.GE.OR P3, PT, R73, R22.reuse, P0 ;  /* 0x000000164900720c */ /* 0x080fe40000766670 */
[-C--:B------:R-:W-:Y:S01]  /*11f0*/  ISETP.GE.OR P1, PT, R9, R22.reuse, P0 ;  /* 0x000000160900720c */ /* 0x080fe20000726670 */
[----:B------:R-:W-:Y:S01]  /*1200*/  IMAD R3, R76, UR7, R3 ;  /* 0x000000074c037c24 */ /* 0x000fe2000f8e0203 */
[----:B------:R-:W-:Y:S02]  /*1210*/  IADD3 R9, PT, PT, R73, 0x18, RZ ;  /* 0x0000001849097810 */ /* 0x000fe40007ffe0ff */
[-C--:B------:R-:W-:Y:S01]  /*1220*/  ISETP.GE.OR P5, PT, R12, R22.reuse, P0 ;  /* 0x000000160c00720c */ /* 0x080fe200007a6670 */
[----:B------:R-:W-:Y:S01]  /*1230*/  IMAD.WIDE.U32 R2, R0, UR10, R2 ;  /* 0x0000000a00027c25 */ /* 0x000fe2000f8e0002 */
[----:B------:R-:W-:-:S02]  /*1240*/  ISETP.GE.OR P6, PT, R9, R22, P0 ;  /* 0x000000160900720c */ /* 0x000fc400007c6670 */
[----:B------:R-:W-:Y:S01]  /*1250*/  ISETP.GE.OR P4, PT, R13, R22, P0 ;  /* 0x000000160d00720c */ /* 0x000fe20000786670 */
[----:B------:R-:W-:Y:S01]  /*1260*/  IMAD R11, R0, UR11, R3 ;  /* 0x0000000b000b7c24 */ /* 0x000fe2000f8e0203 */
[----:B------:R-:W-:Y:S01]  /*1270*/  LEA R12, R72, R79, 0x1 ;  /* 0x0000004f480c7211 */ /* 0x000fe200078e08ff */
[----:B------:R-:W-:Y:S01]  /*1280*/  VIADD R9, R73, 0x30 ;  /* 0x0000003049097836 */ /* 0x000fe20000000000 */
[----:B------:R2:W0:Y:S01]  /*1290*/  LDS.128 R4, [R8+0x14900] ;  /* 0x0149000008047984 */ /* 0x0004220000000c00 */
[----:B------:R-:W-:Y:S08]  /*12a0*/  @P3 BRA `(.L_x_53) ;  /* 0x00000000002c3947 */ /* 0x000ff00003800000 */
[----:B------:R-:W1:Y:S01]  /*12b0*/  LDS.128 R12, [R12] ;  /* 0x000000000c0c7984 */ /* 0x000e620000000c00 */
[----:B------:R-:W2:Y:S01]  /*12c0*/  LDCU.64 UR4, c[0x0][0x3c0] ;  /* 0x00007800ff0477ac */ /* 0x000ea20008000a00 */
[----:B------:R-:W-:Y:S01]  /*12d0*/  MOV R10, R2 ;  /* 0x00000002000a7202 */ /* 0x000fe20000000f00 */
[----:B------:R-:W3:Y:S01]  /*12e0*/  LDCU.64 UR6, c[0x0][0x3a8] ;  /* 0x00007500ff0677ac */ /* 0x000ee20008000a00 */
[----:B--2---:R-:W-:-:S03]  /*12f0*/  IMAD R19, R75, UR4, RZ ;  /* 0x000000044b137c24 */ /* 0x004fc6000f8e02ff */
[----:B------:R-:W-:-:S04]  /*1300*/  IMAD.WIDE.U32 R16, R74, UR4, R10 ;  /* 0x000000044a107c25 */ /* 0x000fc8000f8e000a */
[----:B------:R-:W-:Y:S01]  /*1310*/  IMAD R19, R74, UR5, R19 ;  /* 0x000000054a137c24 */ /* 0x000fe2000f8e0213 */
[----:B---3--:R-:W-:-:S03]  /*1320*/  LEA R18, P3, R16, UR6, 0x1 ;  /* 0x0000000610127c11 */ /* 0x008fc6000f8608ff */
[----:B------:R-:W-:-:S05]  /*1330*/  IMAD.IADD R17, R17, 0x1, R19 ;  /* 0x0000000111117824 */ /* 0x000fca00078e0213 */
[----:B------:R-:W-:-:S05]  /*1340*/  LEA.HI.X R19, R16, UR7, R17, 0x1, P3 ;  /* 0x0000000710137c11 */ /* 0x000fca00098f0c11 */
[----:B-1----:R1:W-:Y:S02]  /*1350*/  STG.E.128 desc[UR8][R18.64], R12 ;  /* 0x0000000c12007986 */ /* 0x0023e4000c101d08 */
.L_x_53:
[----:B------:R-:W-:Y:S05]  /*1360*/  BSYNC.RECONVERGENT B0 ;  /* 0x0000000000007941 */ /* 0x000fea0003800200 */
.L_x_52:
[----:B-1----:R1:W3:Y:S01]  /*1370*/  LDS.128 R12, [R8+0x14100] ;  /* 0x01410000080c7984 */ /* 0x0022e20000000c00 */
[----:B------:R-:W-:Y:S01]  /*1380*/  BSSY.RECONVERGENT B0, `(.L_x_54) ;  /* 0x0000011000007945 */ /* 0x000fe20003800200 */
[----:B------:R-:W-:Y:S02]  /*1390*/  ISETP.GE.OR P3, PT, R9, R22, P0 ;  /* 0x000000160900720c */ /* 0x000fe40000766670 */
[----:B------:R-:W-:Y:S01]  /*13a0*/  IADD3 R0, PT, PT, R73, 0x38, RZ ;  /* 0x0000003849007810 */ /* 0x000fe20007ffe0ff */
[----:B------:R-:W-:Y:S10]  /*13b0*/  @P2 BRA `(.L_x_55) ;  /* 0x0000000000342947 */ /* 0x000ff40003800000 */
[----:B------:R-:W4:Y:S01]  /*13c0*/  LDCU.64 UR4, c[0x0][0x3c0] ;  /* 0x00007800ff0477ac */ /* 0x000f220008000a00 */
[----:B------:R-:W-:Y:S01]  /*13d0*/  IADD3 R9, P2, PT, R74, 0x8, RZ ;  /* 0x000000084a097810 */ /* 0x000fe20007f5e0ff */
[----:B--2---:R-:W-:Y:S01]  /*13e0*/  IMAD.MOV.U32 R17, RZ, RZ, R11 ;  /* 0x000000ffff117224 */ /* 0x004fe200078e000b */
[----:B------:R-:W2:Y:S03]  /*13f0*/  LDCU.64 UR6, c[0x0][0x3a8] ;  /* 0x00007500ff0677ac */ /* 0x000ea60008000a00 */
[----:B------:R-:W-:-:S04]  /*1400*/  IMAD.X R16, RZ, RZ, R75, P2 ;  /* 0x000000ffff107224 */ /* 0x000fc800010e064b */
[----:B----4-:R-:W-:Y:S01]  /*1410*/  IMAD R18, R16, UR4, RZ ;  /* 0x0000000410127c24 */ /* 0x010fe2000f8e02ff */
[----:B------:R-:W-:-:S05]  /*1420*/  MOV R16, R2 ;  /* 0x0000000200107202 */ /* 0x000fca0000000f00 */
[----:B------:R-:W-:-:S04]  /*1430*/  IMAD.WIDE.U32 R16, R9, UR4, R16 ;  /* 0x0000000409107c25 */ /* 0x000fc8000f8e0010 */
[----:B------:R-:W-:Y:S01]  /*1440*/  IMAD R9, R9, UR5, R18 ;  /* 0x0000000509097c24 */ /* 0x000fe2000f8e0212 */
[----:B--2---:R-:W-:-:S04]  /*1450*/  LEA R18, P2, R16, UR6, 0x1 ;  /* 0x0000000610127c11 */ /* 0x004fc8000f8408ff */
[----:B------:R-:W-:-:S04]  /*1460*/  IADD3 R9, PT, PT, R17, R9, RZ ;  /* 0x0000000911097210 */ /* 0x000fc80007ffe0ff */
[----:B------:R-:W-:-:S05]  /*1470*/  LEA.HI.X R19, R16, UR7, R9, 0x1, P2 ;  /* 0x0000000710137c11 */ /* 0x000fca00090f0c09 */
[----:B---3--:R4:W-:Y:S02]  /*1480*/  STG.E.128 desc[UR8][R18.64], R12 ;  /* 0x0000000c12007986 */ /* 0x0089e4000c101d08 */
.L_x_55:
[----:B------:R-:W-:Y:S05]  /*1490*/  BSYNC.RECONVERGENT B0 ;  /* 0x0000000000007941 */ /* 0x000fea0003800200 */
.L_x_54:
[----:B---34-:R3:W4:Y:S01]  /*14a0*/  LDS.128 R12, [R8+0x14200] ;  /* 0x01420000080c7984 */ /* 0x0187220000000c00 */
[----:B------:R-:W-:Y:S01]  /*14b0*/  BSSY.RECONVERGENT B0, `(.L_x_56) ;  /* 0x0000012000007945 */ /* 0x000fe20003800200 */
[----:B------:R-:W-:Y:S01]  /*14c0*/  ISETP.GE.OR P2, PT, R0, R22, P0 ;  /* 0x000000160000720c */ /* 0x000fe20000746670 */
[C---:B------:R-:W-:Y:S01]  /*14d0*/  VIADD R0, R73.reuse, 0x40 ;  /* 0x0000004049007836 */ /* 0x040fe20000000000 */
[----:B------:R-:W-:Y:S01]  /*14e0*/  IADD3 R73, PT, PT, R73, 0x48, RZ ;  /* 0x0000004849497810 */ /* 0x000fe20007ffe0ff */
[----:B------:R-:W-:Y:S10]  /*14f0*/  @P1 BRA `(.L_x_57) ;  /* 0x0000000000341947 */ /* 0x000ff40003800000 */
[----:B------:R-:W5:Y:S01]  /*1500*/  LDCU.64 UR4, c[0x0][0x3c0] ;  /* 0x00007800ff0477ac */ /* 0x000f620008000a00 */
[----:B------:R-:W-:Y:S01]  /*1510*/  IADD3 R9, P1, PT, R74, 0x10, RZ ;  /* 0x000000104a097810 */ /* 0x000fe20007f3e0ff */
[----:B--2---:R-:W-:Y:S01]  /*1520*/  IMAD.MOV.U32 R17, RZ, RZ, R11 ;  /* 0x000000ffff117224 */ /* 0x004fe200078e000b */
[----:B------:R-:W2:Y:S03]  /*1530*/  LDCU.64 UR6, c[0x0][0x3a8] ;  /* 0x00007500ff0677ac */ /* 0x000ea60008000a00 */
[----:B------:R-:W-:-:S04]  /*1540*/  IMAD.X R16, RZ, RZ, R75, P1 ;  /* 0x000000ffff107224 */ /* 0x000fc800008e064b */
[----:B-----5:R-:W-:Y:S01]  /*1550*/  IMAD R18, R16, UR4, RZ ;  /* 0x0000000410127c24 */ /* 0x020fe2000f8e02ff */
[----:B------:R-:W-:-:S05]  /*1560*/  MOV R16, R2 ;  /* 0x0000000200107202 */ /* 0x000fca0000000f00 */
[----:B------:R-:W-:-:S04]  /*1570*/  IMAD.WIDE.U32 R16, R9, UR4, R16 ;  /* 0x0000000409107c25 */ /* 0x000fc8000f8e0010 */
[----:B------:R-:W-:Y:S01]  /*1580*/  IMAD R9, R9, UR5, R18 ;  /* 0x0000000509097c24 */ /* 0x000fe2000f8e0212 */
[----:B--2---:R-:W-:-:S04]  /*1590*/  LEA R18, P1, R16, UR6, 0x1 ;  /* 0x0000000610127c11 */ /* 0x004fc8000f8208ff */
[----:B------:R-:W-:-:S04]  /*15a0*/  IADD3 R9, PT, PT, R17, R9, RZ ;  /* 0x0000000911097210 */ /* 0x000fc80007ffe0ff */
[----:B------:R-:W-:-:S05]  /*15b0*/  LEA.HI.X R19, R16, UR7, R9, 0x1, P1 ;  /* 0x0000000710137c11 */ /* 0x000fca00088f0c09 */
[----:B----4-:R2:W-:Y:S02]  /*15c0*/  STG.E.128 desc[UR8][R18.64], R12 ;  /* 0x0000000c12007986 */ /* 0x0105e4000c101d08 */
.L_x_57:
[----:B------:R-:W-:Y:S05]  /*15d0*/  BSYNC.RECONVERGENT B0 ;  /* 0x0000000000007941 */ /* 0x000fea0003800200 */
.L_x_56:
[----:B--2-4-:R2:W4:Y:S01]  /*15e0*/  LDS.128 R12, [R8+0x14300] ;  /* 0x01430000080c7984 */ /* 0x0145220000000c00 */
[----:B------:R-:W-:Y:S01]  /*15f0*/  BSSY.RECONVERGENT B0, `(.L_x_58) ;  /* 0x0000011000007945 */ /* 0x000fe20003800200 */
[-C--:B------:R-:W-:Y:S02]  /*1600*/  ISETP.GE.OR P1, PT, R0, R22.reuse, P0 ;  /* 0x000000160000720c */ /* 0x080fe40000726670 */
[----:B------:R-:W-:Y:S01]  /*1610*/  ISETP.GE.OR P0, PT, R73, R22, P0 ;  /* 0x000000164900720c */ /* 0x000fe20000706670 */
[----:B------:R-:W-:-:S12]  /*1620*/  @P6 BRA `(.L_x_59) ;  /* 0x0000000000346947 */ /* 0x000fd80003800000 */
[----:B------:R-:W5:Y:S01]  /*1630*/  LDCU.64 UR4, c[0x0][0x3c0] ;  /* 0x00007800ff0477ac */ /* 0x000f620008000a00 */
[----:B------:R-:W-:Y:S01]  /*1640*/  IADD3 R9, P6, PT, R74, 0x18, RZ ;  /* 0x000000184a097810 */ /* 0x000fe20007fde0ff */
[----:B------:R-:W-:Y:S01]  /*1650*/  IMAD.MOV.U32 R17, RZ, RZ, R11 ;  /* 0x000000ffff117224 */ /* 0x000fe200078e000b */
[----:B------:R-:W-:Y:S01]  /*1660*/  MOV R16, R2 ;  /* 0x0000000200107202 */ /* 0x000fe20000000f00 */
[----:B------:R-:W0:Y:S02]  /*1670*/  LDCU.64 UR6, c[0x0][0x3a8] ;  /* 0x00007500ff0677ac */ /* 0x000e240008000a00 */
[----:B------:R-:W-:-:S04]  /*1680*/  IMAD.X R0, RZ, RZ, R75, P6 ;  /* 0x000000ffff007224 */ /* 0x000fc800030e064b */
[----:B-----5:R-:W-:Y:S02]  /*1690*/  IMAD R0, R0, UR4, RZ ;  /* 0x0000000400007c24 */ /* 0x020fe4000f8e02ff */
[----:B------:R-:W-:-:S04]  /*16a0*/  IMAD.WIDE.U32 R16, R9, UR4, R16 ;  /* 0x0000000409107c25 */ /* 0x000fc8000f8e0010 */
[----:B------:R-:W-:Y:S01]  /*16b0*/  IMAD R9, R9, UR5, R0 ;  /* 0x0000000509097c24 */ /* 0x000fe2000f8e0200 */
[----:B0-----:R-:W-:-:S04]  /*16c0*/  LEA R18, P6, R16, UR6, 0x1 ;  /* 0x0000000610127c11 */ /* 0x001fc8000f8c08ff */
[----:B------:R-:W-:-:S04]  /*16d0*/  IADD3 R9, PT, PT, R17, R9, RZ ;  /* 0x0000000911097210 */ /* 0x000fc80007ffe0ff */
[----:B------:R-:W-:-:S05]  /*16e0*/  LEA.HI.X R19, R16, UR7, R9, 0x1, P6 ;  /* 0x0000000710137c11 */ /* 0x000fca000b0f0c09 */
[----:B----4-:R0:W-:Y:S02]  /*16f0*/  STG.E.128 desc[UR8][R18.64], R12 ;  /* 0x0000000c12007986 */ /* 0x0101e4000c101d08 */
.L_x_59:
[----:B------:R-:W-:Y:S05]  /*1700*/  BSYNC.RECONVERGENT B0 ;  /* 0x0000000000007941 */ /* 0x000fea0003800200 */
.L_x_58:
[----:B0---4-:R0:W4:Y:S01]  /*1710*/  LDS.128 R12, [R8+0x14400] ;  /* 0x01440000080c7984 */ /* 0x0111220000000c00 */
[----:B------:R-:W-:Y:S04]  /*1720*/  BSSY.RECONVERGENT B0, `(.L_x_60) ;  /* 0x000000f000007945 */ /* 0x000fe80003800200 */
[----:B------:R-:W-:Y:S05]  /*1730*/  @P5 BRA `(.L_x_61) ;  /* 0x0000000000345947 */ /* 0x000fea0003800000 */
[----:B------:R-:W5:Y:S01]  /*1740*/  LDCU.64 UR4, c[0x0][0x3c0] ;  /* 0x00007800ff0477ac */ /* 0x000f620008000a00 */
[----:B------:R-:W-:Y:S01]  /*1750*/  IADD3 R9, P5, PT, R74, 0x20, RZ ;  /* 0x000000204a097810 */ /* 0x000fe20007fbe0ff */
[----:B------:R-:W-:Y:S01]  /*1760*/  IMAD.MOV.U32 R17, RZ, RZ, R11 ;  /* 0x000000ffff117224 */ /* 0x000fe200078e000b */
[----:B------:R-:W-:Y:S01]  /*1770*/  MOV R16, R2 ;  /* 0x0000000200107202 */ /* 0x000fe20000000f00 */
[----:B------:R-:W1:Y:S02]  /*1780*/  LDCU.64 UR6, c[0x0][0x3a8] ;  /* 0x00007500ff0677ac */ /* 0x000e640008000a00 */
[----:B------:R-:W-:-:S04]  /*1790*/  IMAD.X R0, RZ, RZ, R75, P5 ;  /* 0x000000ffff007224 */ /* 0x000fc800028e064b */
[----:B-----5:R-:W-:Y:S02]  /*17a0*/  IMAD R0, R0, UR4, RZ ;  /* 0x0000000400007c24 */ /* 0x020fe4000f8e02ff */
[----:B------:R-:W-:-:S04]  /*17b0*/  IMAD.WIDE.U32 R16, R9, UR4, R16 ;  /* 0x0000000409107c25 */ /* 0x000fc8000f8e0010 */
[----:B------:R-:W-:Y:S01]  /*17c0*/  IMAD R9, R9, UR5, R0 ;  /* 0x0000000509097c24 */ /* 0x000fe2000f8e0200 */
[----:B-1----:R-:W-:-:S04]  /*17d0*/  LEA R18, P5, R16, UR6, 0x1 ;  /* 0x0000000610127c11 */ /* 0x002fc8000f8a08ff */
[----:B------:R-:W-:-:S04]  /*17e0*/  IADD3 R9, PT, PT, R17, R9, RZ ;  /* 0x0000000911097210 */ /* 0x000fc80007ffe0ff */
[----:B------:R-:W-:-:S05]  /*17f0*/  LEA.HI.X R19, R16, UR7, R9, 0x1, P5 ;  /* 0x0000000710137c11 */ /* 0x000fca000a8f0c09 */
[----:B----4-:R1:W-:Y:S02]  /*1800*/  STG.E.128 desc[UR8][R18.64], R12 ;  /* 0x0000000c12007986 */ /* 0x0103e4000c101d08 */
.L_x_61:
[----:B------:R-:W-:Y:S05]  /*1810*/  BSYNC.RECONVERGENT B0 ;  /* 0x0000000000007941 */ /* 0x000fea0003800200 */
.L_x_60:
[----:B-1--4-:R1:W4:Y:S01]  /*1820*/  LDS.128 R12, [R8+0x14500] ;  /* 0x01450000080c7984 */ /* 0x0123220000000c00 */
[----:B------:R-:W-:Y:S04]  /*1830*/  BSSY.RECONVERGENT B0, `(.L_x_62) ;  /* 0x000000f000007945 */ /* 0x000fe80003800200 */
[----:B------:R-:W-:Y:S05]  /*1840*/  @P4 BRA `(.L_x_63) ;  /* 0x0000000000344947 */ /* 0x000fea0003800000 */
[----:B------:R-:W5:Y:S01]  /*1850*/  LDCU.64 UR4, c[0x0][0x3c0] ;  /* 0x00007800ff0477ac */ /* 0x000f620008000a00 */
[----:B------:R-:W-:Y:S01]  /*1860*/  IADD3 R9, P4, PT, R74, 0x28, RZ ;  /* 0x000000284a097810 */ /* 0x000fe20007f9e0ff */
[----:B------:R-:W-:Y:S01]  /*1870*/  IMAD.MOV.U32 R16, RZ, RZ, R2 ;  /* 0x000000ffff107224 */ /* 0x000fe200078e0002 */
[----:B------:R-:W-:Y:S01]  /*1880*/  MOV R17, R11 ;  /* 0x0000000b00117202 */ /* 0x000fe20000000f00 */
[----:B------:R-:W0:Y:S01]  /*1890*/  LDCU.64 UR6, c[0x0][0x3a8] ;  /* 0x00007500ff0677ac */ /* 0x000e220008000a00 */
[----:B------:R-:W-:-:S05]  /*18a0*/  IADD3.X R0, PT, PT, RZ, R75, RZ, P4, !PT ;  /* 0x0000004bff007210 */ /* 0x000fca00027fe4ff */
[----:B-----5:R-:W-:Y:S02]  /*18b0*/  IMAD R0, R0, UR4, RZ ;  /* 0x0000000400007c24 */ /* 0x020fe4000f8e02ff */
[----:B------:R-:W-:-:S04]  /*18c0*/  IMAD.WIDE.U32 R16, R9, UR4, R16 ;  /* 0x0000000409107c25 */ /* 0x000fc8000f8e0010 */
[----:B------:R-:W-:Y:S01]  /*18d0*/  IMAD R9, R9, UR5, R0 ;  /* 0x0000000509097c24 */ /* 0x000fe2000f8e0200 */
[----:B0-----:R-:W-:-:S04]  /*18e0*/  LEA R18, P4, R16, UR6, 0x1 ;  /* 0x0000000610127c11 */ /* 0x001fc8000f8808ff */
[----:B------:R-:W-:-:S04]  /*18f0*/  IADD3 R9, PT, PT, R17, R9, RZ ;  /* 0x0000000911097210 */ /* 0x000fc80007ffe0ff */
[----:B------:R-:W-:-:S05]  /*1900*/  LEA.HI.X R19, R16, UR7, R9, 0x1, P4 ;  /* 0x0000000710137c11 */ /* 0x000fca000a0f0c09 */
[----:B----4-:R0:W-:Y:S02]  /*1910*/  STG.E.128 desc[UR8][R18.64], R12 ;  /* 0x0000000c12007986 */ /* 0x0101e4000c101d08 */
.L_x_63:
[----:B------:R-:W-:Y:S05]  /*1920*/  BSYNC.RECONVERGENT B0 ;  /* 0x0000000000007941 */ /* 0x000fea0003800200 */
.L_x_62:
[----:B0---4-:R0:W4:Y:S01]  /*1930*/  LDS.128 R12, [R8+0x14600] ;  /* 0x01460000080c7984 */ /* 0x0111220000000c00 */
[----:B------:R-:W-:Y:S04]  /*1940*/  BSSY.RECONVERGENT B0, `(.L_x_64) ;  /* 0x000000f000007945 */ /* 0x000fe80003800200 */
[----:B------:R-:W-:Y:S05]  /*1950*/  @P3 BRA `(.L_x_65) ;  /* 0x0000000000343947 */ /* 0x000fea0003800000 */
[----:B------:R-:W5:Y:S01]  /*1960*/  LDCU.64 UR4, c[0x0][0x3c0] ;  /* 0x00007800ff0477ac */ /* 0x000f620008000a00 */
[----:B------:R-:W-:Y:S02]  /*1970*/  IADD3 R9, P3, PT, R74, 0x30, RZ ;  /* 0x000000304a097810 */ /* 0x000fe40007f7e0ff */
[----:B------:R-:W-:Y:S01]  /*1980*/  MOV R16, R2 ;  /* 0x0000000200107202 */ /* 0x000fe20000000f00 */
[----:B------:R-:W1:Y:S01]  /*1990*/  LDCU.64 UR6, c[0x0][0x3a8] ;  /* 0x00007500ff0677ac */ /* 0x000e620008000a00 */
[----:B------:R-:W-:Y:S01]  /*19a0*/  MOV R17, R11 ;  /* 0x0000000b00117202 */ /* 0x000fe20000000f00 */
[----:B------:R-:W-:-:S04]  /*19b0*/  IMAD.X R0, RZ, RZ, R75, P3 ;  /* 0x000000ffff007224 */ /* 0x000fc800018e064b */
[----:B-----5:R-:W-:Y:S02]  /*19c0*/  IMAD R0, R0, UR4, RZ ;  /* 0x0000000400007c24 */ /* 0x020fe4000f8e02ff */
[----:B------:R-:W-:-:S04]  /*19d0*/  IMAD.WIDE.U32 R16, R9, UR4, R16 ;  /* 0x0000000409107c25 */ /* 0x000fc8000f8e0010 */
[----:B------:R-:W-:Y:S01]  /*19e0*/  IMAD R9, R9, UR5, R0 ;  /* 0x0000000509097c24 */ /* 0x000fe2000f8e0200 */
[----:B-1----:R-:W-:-:S03]  /*19f0*/  LEA R18, P3, R16, UR6, 0x1 ;  /* 0x0000000610127c11 */ /* 0x002fc6000f8608ff */
[----:B------:R-:W-:-:S05]  /*1a00*/  IMAD.IADD R9, R17, 0x1, R9 ;  /* 0x0000000111097824 */ /* 0x000fca00078e0209 */
[----:B------:R-:W-:-:S05]  /*1a10*/  LEA.HI.X R19, R16, UR7, R9, 0x1, P3 ;  /* 0x0000000710137c11 */ /* 0x000fca00098f0c09 */
[----:B----4-:R1:W-:Y:S02]  /*1a20*/  STG.E.128 desc[UR8][R18.64], R12 ;  /* 0x0000000c12007986 */ /* 0x0103e4000c101d08 */
.L_x_65:
[----:B------:R-:W-:Y:S05]  /*1a30*/  BSYNC.RECONVERGENT B0 ;  /* 0x0000000000007941 */ /* 0x000fea0003800200 */
.L_x_64:
        /* <DEDUP_REMOVED lines=16> */
.L_x_67:
[----:B------:R-:W-:Y:S05]  /*1b40*/  BSYNC.RECONVERGENT B0 ;  /* 0x0000000000007941 */ /* 0x000fea0003800200 */
.L_x_66:
[----:B0---4-:R0:W4:Y:S01]  /*1b50*/  LDS.128 R12, [R8+0x14800] ;  /* 0x01480000080c7984 */ /* 0x0111220000000c00 */
[----:B------:R-:W-:Y:S04]  /*1b60*/  BSSY.RECONVERGENT B0, `(.L_x_68) ;  /* 0x000000f000007945 */ /* 0x000fe80003800200 */
[----:B------:R-:W-:Y:S05]  /*1b70*/  @P1 BRA `(.L_x_69) ;  /* 0x0000000000341947 */ /* 0x000fea0003800000 */
[----:B------:R-:W5:Y:S01]  /*1b80*/  LDCU.64 UR4, c[0x0][0x3c0] ;  /* 0x00007800ff0477ac */ /* 0x000f620008000a00 */
[----:B------:R-:W-:Y:S01]  /*1b90*/  IADD3 R17, P1, PT, R74, 0x40, RZ ;  /* 0x000000404a117810 */ /* 0x000fe20007f3e0ff */
[----:B0123--:R-:W-:Y:S01]  /*1ba0*/  IMAD.MOV.U32 R8, RZ, RZ, R2 ;  /* 0x000000ffff087224 */ /* 0x00ffe200078e0002 */
        /* <DEDUP_REMOVED lines=10> */
.L_x_69:
[----:B------:R-:W-:Y:S05]  /*1c50*/  BSYNC.RECONVERGENT B0 ;  /* 0x0000000000007941 */ /* 0x000fea0003800200 */
.L_x_68:
[----:B------:R-:W-:Y:S05]  /*1c60*/  @P0 EXIT ;  /* 0x000000000000094d */ /* 0x000fea0003800000 */
[----:B------:R-:W5:Y:S01]  /*1c70*/  LDCU.64 UR4, c[0x0][0x3c0] ;  /* 0x00007800ff0477ac */ /* 0x000f620008000a00 */
[----:B------:R-:W-:Y:S02]  /*1c80*/  IADD3 R9, P0, PT, R74, 0x48, RZ ;  /* 0x000000484a097810 */ /* 0x000fe40007f1e0ff */
[----:B------:R-:W-:Y:S01]  /*1c90*/  MOV R3, R11 ;  /* 0x0000000b00037202 */ /* 0x000fe20000000f00 */
[----:B------:R-:W0:Y:S02]  /*1ca0*/  LDCU.64 UR6, c[0x0][0x3a8] ;  /* 0x00007500ff0677ac */ /* 0x000e240008000a00 */
[----:B------:R-:W-:-:S04]  /*1cb0*/  IMAD.X R74, RZ, RZ, R75, P0 ;  /* 0x000000ffff4a7224 */ /* 0x000fc800000e064b */
[----:B-----5:R-:W-:Y:S02]  /*1cc0*/  IMAD R74, R74, UR4, RZ ;  /* 0x000000044a4a7c24 */ /* 0x020fe4000f8e02ff */
[----:B------:R-:W-:-:S04]  /*1cd0*/  IMAD.WIDE.U32 R2, R9, UR4, R2 ;  /* 0x0000000409027c25 */ /* 0x000fc8000f8e0002 */
[----:B------:R-:W-:Y:S01]  /*1ce0*/  IMAD R9, R9, UR5, R74 ;  /* 0x0000000509097c24 */ /* 0x000fe2000f8e024a */
[----:B0123--:R-:W-:-:S04]  /*1cf0*/  LEA R8, P0, R2, UR6, 0x1 ;  /* 0x0000000602087c11 */ /* 0x00ffc8000f8008ff */
[----:B------:R-:W-:-:S04]  /*1d00*/  IADD3 R3, PT, PT, R3, R9, RZ ;  /* 0x0000000903037210 */ /* 0x000fc80007ffe0ff */
[----:B------:R-:W-:-:S05]  /*1d10*/  LEA.HI.X R9, R2, UR7, R3, 0x1, P0 ;  /* 0x0000000702097c11 */ /* 0x000fca00080f0c03 */
[----:B------:R-:W-:Y:S01]  /*1d20*/  STG.E.128 desc[UR8][R8.64], R4 ;  /* 0x0000000408007986 */ /* 0x000fe2000c101d08 */
[----:B------:R-:W-:Y:S05]  /*1d30*/  EXIT ;  /* 0x000000000000794d */ /* 0x000fea0003800000 */
.L_x_70:
        /* <DEDUP_REMOVED lines=12> */
.L_x_144:


//--------------------- .text._ZN7cutlass13device_kernelIN5flash32FlashAttnBwdPostprocessConvertdQIN4cute5tupleIJNS3_1CILi64EEENS5_ILi256EEEEEENS_6half_tEfNS_4arch4Sm90ELi256ENS3_8TiledMMAINS3_8MMA_AtomIJNS3_4SM904GMMA25MMA_64x64x16_F32F16F16_SSILNSF_5MajorE1ELSH_0ELNSF_7ScaleInE1ELSI_1EEEEEENS3_6LayoutINS4_IJNS5_ILi2EEENS5_ILi1EEESN_EEENS4_IJSN_NS5_ILi0EEESP_EEEEENS4_IJNS3_10UnderscoreESS_SS_EEEEELb1EEEEEvNT_6ParamsE --------------------------
	.section	.text._ZN7cutlass13device_kernelIN5flash32FlashAttnBwdPostprocessConvertdQIN4cute5tupleIJNS3_1CILi64EEENS5_ILi256EEEEEENS_6half_tEfNS_4arch4Sm90ELi256ENS3_8TiledMMAINS3_8MMA_AtomIJNS3_4SM904GMMA25MMA_64x64x16_F32F16F16_SSILNSF_5MajorE1ELSH_0ELNSF_7ScaleInE1ELSI_1EEEEEENS3_6LayoutINS4_IJNS5_ILi2EEENS5_ILi1EEESN_EEENS4_IJSN_NS5_ILi0EEESP_EEEEENS4_IJNS3_10UnderscoreESS_SS_EEEEELb1EEEEEvNT_6ParamsE,"ax",@progbits
	.align	128
.text._ZN7cutlass13device_kernelIN5flash32FlashAttnBwdPostprocessConvertdQIN4cute5tupleIJNS3_1CILi64EEENS5_ILi256EEEEEENS_6half_tEfNS_4arch4Sm90ELi256ENS3_8TiledMMAINS3_8MMA_AtomIJNS3_4SM904GMMA25MMA_64x64x16_F32F16F16_SSILNSF_5MajorE1ELSH_0ELNSF_7ScaleInE1ELSI_1EEEEEENS3_6LayoutINS4_IJNS5_ILi2EEENS5_ILi1EEESN_EEENS4_IJSN_NS5_ILi0EEESP_EEEEENS4_IJNS3_10UnderscoreESS_SS_EEEEELb1EEEEEvNT_6ParamsE:
        .type           _ZN7cutlass13device_kernelIN5flash32FlashAttnBwdPostprocessConvertdQIN4cute5tupleIJNS3_1CILi64EEENS5_ILi256EEEEEENS_6half_tEfNS_4arch4Sm90ELi256ENS3_8TiledMMAINS3_8MMA_AtomIJNS3_4SM904GMMA25MMA_64x64x16_F32F16F16_SSILNSF_5MajorE1ELSH_0ELNSF_7ScaleInE1ELSI_1EEEEEENS3_6LayoutINS4_IJNS5_ILi2EEENS5_ILi1EEESN_EEENS4_IJSN_NS5_ILi0EEESP_EEEEENS4_IJNS3_10UnderscoreESS_SS_EEEEELb1EEEEEvNT_6ParamsE,@function
        .size           _ZN7cutlass13device_kernelIN5flash32FlashAttnBwdPostprocessConvertdQIN4cute5tupleIJNS3_1CILi64EEENS5_ILi256EEEEEENS_6half_tEfNS_4arch4Sm90ELi256ENS3_8TiledMMAINS3_8MMA_AtomIJNS3_4SM904GMMA25MMA_64x64x16_F32F16F16_SSILNSF_5MajorE1ELSH_0ELNSF_7ScaleInE1ELSI_1EEEEEENS3_6LayoutINS4_IJNS5_ILi2EEENS5_ILi1EEESN_EEENS4_IJSN_NS5_ILi0EEESP_EEEEENS4_IJNS3_10UnderscoreESS_SS_EEEEELb1EEEEEvNT_6ParamsE,(.L_x_145 - _ZN7cutlass13device_kernelIN5flash32FlashAttnBwdPostprocessConvertdQIN4cute5tupleIJNS3_1CILi64EEENS5_ILi256EEEEEENS_6half_tEfNS_4arch4Sm90ELi256ENS3_8TiledMMAINS3_8MMA_AtomIJNS3_4SM904GMMA25MMA_64x64x16_F32F16F16_SSILNSF_5MajorE1ELSH_0ELNSF_7ScaleInE1ELSI_1EEEEEENS3_6LayoutINS4_IJNS5_ILi2EEENS5_ILi1EEESN_EEENS4_IJSN_NS5_ILi0EEESP_EEEEENS4_IJNS3_10UnderscoreESS_SS_EEEEELb1EEEEEvNT_6ParamsE)
        .other          _ZN7cutlass13device_kernelIN5flash32FlashAttnBwdPostprocessConvertdQIN4cute5tupleIJNS3_1CILi64EEENS5_ILi256EEEEEENS_6half_tEfNS_4arch4Sm90ELi256ENS3_8TiledMMAINS3_8MMA_AtomIJNS3_4SM904GMMA25MMA_64x64x16_F32F16F16_SSILNSF_5MajorE1ELSH_0ELNSF_7ScaleInE1ELSI_1EEEEEENS3_6LayoutINS4_IJNS5_ILi2EEENS5_ILi1EEESN_EEENS4_IJSN_NS5_ILi0EEESP_EEEEENS4_IJNS3_10UnderscoreESS_SS_EEEEELb1EEEEEvNT_6ParamsE,@"STO_CUDA_ENTRY STV_DEFAULT"
_ZN7cutlass13device_kernelIN5flash32FlashAttnBwdPostprocessConvertdQIN4cute5tupleIJNS3_1CILi64EEENS5_ILi256EEEEEENS_6half_tEfNS_4arch4Sm90ELi256ENS3_8TiledMMAINS3_8MMA_AtomIJNS3_4SM904GMMA25MMA_64x64x16_F32F16F16_SSILNSF_5MajorE1ELSH_0ELNSF_7ScaleInE1ELSI_1EEEEEENS3_6LayoutINS4_IJNS5_ILi2EEENS5_ILi1EEESN_EEENS4_IJSN_NS5_ILi0EEESP_EEEEENS4_IJNS3_10UnderscoreESS_SS_EEEEELb1EEEEEvNT_6ParamsE:
        /* <DEDUP_REMOVED lines=9> */
[----:B------:R-:W-:Y:S02]  /*0090*/  CS2R R8, SRZ ;  /* 0x0000000000087805 */ /* 0x000fe4000001ff00 */
[----:B------:R-:W-:Y:S01]  /*00a0*/  CS2R R74, SRZ ;  /* 0x00000000004a7805 */ /* 0x000fe2000001ff00 */
[----:B------:R-:W1:Y:S01]  /*00b0*/  LDCU UR6, c[0x0][0x3b0] ;  /* 0x00007600ff0677ac */ /* 0x000e620008000800 */
[----:B0-----:R-:W-:-:S04]  /*00c0*/  UISETP.NE.U32.AND UP0, UPT, UR4, URZ, UPT ;  /* 0x000000ff0400728c */ /* 0x001fc8000bf05070 */
[----:B------:R-:W-:Y:S01]  /*00d0*/  UISETP.NE.AND.EX UP0, UPT, UR5, URZ, UPT, UP0 ;  /* 0x000000ff0500728c */ /* 0x000fe2000bf05300 */
[----:B-1----:R-:W-:-:S08]  /*00e0*/  IMAD.U32 R58, RZ, RZ, UR6 ;  /* 0x00000006ff3a7e24 */ /* 0x002fd0000f8e00ff */
[----:B------:R-:W-:Y:S05]  /*00f0*/  BRA.U !UP0, `(.L_x_72) ;  /* 0x0000000108547547 */ /* 0x000fea000b800000 */
[----:B------:R-:W-:Y:S05]  /*0100*/  BRA `(.L_x_73) ;  /* 0x0000000000387947 */ /* 0x000fea0003800000 */
.L_x_71:
[----:B------:R-:W0:Y:S01]  /*0110*/  LDC.64 R2, c[0x0][0x3e0] ;  /* 0x0000f800ff027b82 */ /* 0x000e220000000a00 */
[----:B------:R-:W1:Y:S01]  /*0120*/  LDCU.64 UR4, c[0x0][0x3e8] ;  /* 0x00007d00ff0477ac */ /* 0x000e620008000a00 */
[----:B0-----:R-:W-:-:S05]  /*0130*/  IMAD.WIDE.U32 R2, R7, 0x4, R2 ;  /* 0x0000000407027825 */ /* 0x001fca00078e0002 */
[----:B------:R-:W2:Y:S01]  /*0140*/  LDG.E R74, desc[UR8][R2.64] ;  /* 0x00000008024a7981 */ /* 0x000ea2000c1e1900 */
[----:B-1----:R-:W-:-:S04]  /*0150*/  UISETP.NE.U32.AND UP0, UPT, UR4, URZ, UPT ;  /* 0x000000ff0400728c */ /* 0x002fc8000bf05070 */
[----:B------:R-:W-:Y:S01]  /*0160*/  UISETP.NE.AND.EX UP0, UPT, UR5, URZ, UPT, UP0 ;  /* 0x000000ff0500728c */ /* 0x000fe2000bf05300 */
[--C-:B--2---:R-:W-:Y:S01]  /*0170*/  IMAD R0, R7, 0x40, R74.reuse ;  /* 0x0000004007007824 */ /* 0x104fe200078e024a */
[----:B------:R-:W-:-:S04]  /*0180*/  SHF.R.S32.HI R75, RZ, 0x1f, R74 ;  /* 0x0000001fff4b7819 */ /* 0x000fc8000001144a */
[----:B------:R-:W-:-:S04]  /*0190*/  SHF.R.S32.HI R5, RZ, 0x1f, R0 ;  /* 0x0000001fff057819 */ /* 0x000fc80000011400 */
[----:B------:R-:W-:-:S04]  /*01a0*/  LEA.HI R5, R5, R0, RZ, 0x6 ;  /* 0x0000000005057211 */ /* 0x000fc800078f30ff */
[----:B------:R-:W-:-:S04]  /*01b0*/  SHF.L.U32 R5, R5, 0x8, RZ ;  /* 0x0000000805057819 */ /* 0x000fc800000006ff */
[----:B------:R-:W-:-:S04]  /*01c0*/  LOP3.LUT R8, R5, 0xffffc000, RZ, 0xc0, !PT ;  /* 0xffffc00005087812 */ /* 0x000fc800078ec0ff */
[----:B------:R-:W-:Y:S01]  /*01d0*/  SHF.R.S32.HI R9, RZ, 0x1f, R8 ;  /* 0x0000001fff097819 */ /* 0x000fe20000011408 */
[----:B------:R-:W-:Y:S06]  /*01e0*/  BRA.U !UP0, `(.L_x_74) ;  /* 0x0000000108107547 */ /* 0x000fec000b800000 */
.L_x_73:
[----:B------:R-:W0:Y:S02]  /*01f0*/  LDC.64 R58, c[0x0][0x3e8] ;  /* 0x0000fa00ff3a7b82 */ /* 0x000e240000000a00 */
[----:B0-----:R-:W-:-:S06]  /*0200*/  IMAD.WIDE.U32 R58, R7, 0x4, R58 ;  /* 0x00000004073a7825 */ /* 0x001fcc00078e003a */
[----:B------:R0:W5:Y:S01]  /*0210*/  LDG.E R58, desc[UR8][R58.64] ;  /* 0x000000083a3a7981 */ /* 0x000162000c1e1900 */
[----:B------:R-:W-:Y:S05]  /*0220*/  BRA `(.L_x_72) ;  /* 0x0000000000087947 */ /* 0x000fea0003800000 */
.L_x_74:
[----:B------:R-:W2:Y:S02]  /*0230*/  LDG.E R3, desc[UR8][R2.64+0x4] ;  /* 0x0000040802037981 */ /* 0x000ea4000c1e1900 */
[----:B--2---:R-:W-:-:S07]  /*0240*/  IMAD.IADD R58, R3, 0x1, -R74 ;  /* 0x00000001033a7824 */ /* 0x004fce00078e0a4a */
.L_x_72:
[----:B------:R-:W-:Y:S01]  /*0250*/  IMAD.SHL.U32 R5, R6, 0x40, RZ ;  /* 0x0000004006057824 */ /* 0x000fe200078e00ff */
[----:B------:R-:W-:-:S04]  /*0260*/  ISETP.NE.AND.EX P0, PT, R11, RZ, PT, P0 ;  /* 0x000000ff0b00720c */ /* 0x000fc80003f05300 */
[----:B-----5:R-:W-:-:S13]  /*0270*/  ISETP.GT.AND P2, PT, R58, R5, PT ;  /* 0x000000053a00720c */ /* 0x020fda0003f44270 */
[----:B------:R-:W-:Y:S05]  /*0280*/  @!P2 EXIT P0 ;  /* 0x000000000000a94d */ /* 0x000fea0000000000 */
[----:B------:R-:W1:Y:S01]  /*0290*/  S2R R3, SR_CTAID.Y ;  /* 0x0000000000037919 */ /* 0x000e620000002600 */
[----:B------:R-:W1:Y:S01]  /*02a0*/  LDC.64 R10, c[0x0][0x398] ;  /* 0x0000e600ff0a7b82 */ /* 0x000e620000000a00 */
[----:B------:R-:W-:Y:S01]  /*02b0*/  LEA R8, P0, R6, R8, 0xe ;  /* 0x0000000806087211 */ /* 0x000fe200078070ff */
[----:B------:R-:W-:Y:S01]  /*02c0*/  BSSY.RECONVERGENT B0, `(.L_x_75) ;  /* 0x0000024000007945 */ /* 0x000fe20003800200 */
[----:B------:R-:W2:Y:S01]  /*02d0*/  S2R R2, SR_TID.X ;  /* 0x0000000000027919 */ /* 0x000ea20000002100 */
[----:B------:R-:W-:Y:S02]  /*02e0*/  SEL R4, R7, RZ, !P1 ;  /* 0x000000ff07047207 */ /* 0x000fe40004800000 */
[----:B------:R-:W-:Y:S01]  /*02f0*/  IADD3.X R9, PT, PT, RZ, R9, RZ, P0, !PT ;  /* 0x00000009ff097210 */ /* 0x000fe200007fe4ff */
[----:B------:R-:W3:Y:S01]  /*0300*/  S2R R16, SR_CgaCtaId ;  /* 0x0000000000107919 */ /* 0x000ee20000008800 */
[----:B------:R-:W4:Y:S08]  /*0310*/  LDC.64 R12, c[0x0][0x3a0] ;  /* 0x0000e800ff0c7b82 */ /* 0x000f300000000a00 */
[----:B------:R-:W5:Y:S01]  /*0320*/  LDC.64 R14, c[0x0][0x380] ;  /* 0x0000e000ff0e7b82 */ /* 0x000f620000000a00 */
[----:B-1----:R-:W-:Y:S01]  /*0330*/  IMAD.WIDE.U32 R8, R3, R10, R8 ;  /* 0x0000000a03087225 */ /* 0x002fe200078e0008 */
[----:B--2---:R-:W-:-:S03]  /*0340*/  ISETP.NE.AND P0, PT, R2, RZ, PT ;  /* 0x000000ff0200720c */ /* 0x004fc60003f05270 */
[----:B------:R-:W-:Y:S02]  /*0350*/  IMAD R9, R3, R11, R9 ;  /* 0x0000000b03097224 */ /* 0x000fe400078e0209 */
[----:B----4-:R-:W-:-:S04]  /*0360*/  IMAD.WIDE.U32 R8, R4, R12, R8 ;  /* 0x0000000c04087225 */ /* 0x010fc800078e0008 */
[----:B------:R-:W-:Y:S01]  /*0370*/  IMAD R0, R4, R13, R9 ;  /* 0x0000000d04007224 */ /* 0x000fe200078e0209 */
[----:B-----5:R-:W-:-:S04]  /*0380*/  LEA R14, P1, R8, R14, 0x2 ;  /* 0x0000000e080e7211 */ /* 0x020fc800078210ff */
[----:B------:R-:W-:Y:S01]  /*0390*/  LEA.HI.X R0, R8, R15, R0, 0x2, P1 ;  /* 0x0000000f08007211 */ /* 0x000fe200008f1400 */
[----:B---3--:R-:W-:Y:S08]  /*03a0*/  @P0 BRA `(.L_x_76) ;  /* 0x0000000000540947 */ /* 0x008ff00003800000 */
[----:B------:R-:W1:Y:S01]  /*03b0*/  S2UR UR7, SR_CgaCtaId ;  /* 0x00000000000779c3 */ /* 0x000e620000008800 */
[----:B------:R-:W-:Y:S01]  /*03c0*/  UMOV UR6, 0x400 ;  /* 0x0000040000067882 */ /* 0x000fe20000000000 */
[----:B------:R-:W-:Y:S01]  /*03d0*/  UMOV UR4, 0x1 ;  /* 0x0000000100047882 */ /* 0x000fe20000000000 */
[----:B------:R-:W-:Y:S01]  /*03e0*/  IMAD.MOV.U32 R7, RZ, RZ, 0x10000 ;  /* 0x00010000ff077424 */ /* 0x000fe200078e00ff */
[----:B------:R-:W-:-:S04]  /*03f0*/  UIADD3 UR4, UPT, UPT, -UR4, 0x100000, URZ ;  /* 0x0010000004047890 */ /* 0x000fc8000fffe1ff */
[----:B------:R-:W-:Y:S02]  /*0400*/  USHF.L.U32 UR5, UR4, 0xb, URZ ;  /* 0x0000000b04057899 */ /* 0x000fe400080006ff */
[----:B------:R-:W-:Y:S01]  /*0410*/  USHF.L.U32 UR4, UR4, 0x1, URZ ;  /* 0x0000000104047899 */ /* 0x000fe200080006ff */
[----:B------:R-:W-:Y:S01]  /*0420*/  PLOP3.LUT P0, PT, PT, PT, PT, 0x80, 0x8 ;  /* 0x000000000008781c */ /* 0x000fe20003f0f070 */
[----:B------:R-:W-:Y:S01]  /*0430*/  UMOV UR10, 0x1000 ;  /* 0x00001000000a7882 */ /* 0x000fe20000000000 */
[----:B-1----:R-:W-:-:S04]  /*0440*/  ULEA UR6, UR7, UR6, 0x18 ;  /* 0x0000000607067291 */ /* 0x002fc8000f8ec0ff */
[----:B------:R-:W-:Y:S01]  /*0450*/  UIADD3 UR7, UPT, UPT, UR6, 0x18000, URZ ;  /* 0x0001800006077890 */ /* 0x000fe2000fffe0ff */
[----:B------:R-:W1:Y:S07]  /*0460*/  FENCE.VIEW.ASYNC.S ;  /* 0x00000000000073c6 */ /* 0x000e6e0000000000 */
[----:B-1----:R1:W2:Y:S02]  /*0470*/  SYNCS.EXCH.64 URZ, [UR6+0x18000], UR4 ;  /* 0x0180000406ff75b2 */ /* 0x0022a40008000100 */
[----:B-1----:R-:W-:-:S02]  /*0480*/  R2UR UR4, R14 ;  /* 0x000000000e0472ca */ /* 0x002fc400000e0000 */
[----:B------:R-:W-:Y:S01]  /*0490*/  R2UR UR5, R0 ;  /* 0x00000000000572ca */ /* 0x000fe200000e0000 */
[----:B--2---:R1:W-:-:S14]  /*04a0*/  SYNCS.ARRIVE.TRANS64 RZ, [UR6+0x18000], R7 ;  /* 0x01800007ffff79a7 */ /* 0x0043dc0008000006 */
.L_x_77:
[----:B------:R-:W-:Y:S01]  /*04b0*/  @P0 ELECT P1, URZ, PT ;  /* 0x0000000000ff082f */ /* 0x000fe20003820000 */
[----:B------:R2:W-:-:S12]  /*04c0*/  UBLKCP.S.G [UR6], [UR4], UR10 ;  /* 0x00000006040073ba */ /* 0x0005d8000800020a */
[----:B------:R-:W-:Y:S02]  /*04d0*/  @P1 PLOP3.LUT P0, PT, P1, PT, PT, 0x8, 0x80 ;  /* 0x000000000080181c */ /* 0x000fe40000f0e170 */
[----:B------:R-:W-:-:S11]  /*04e0*/  PLOP3.LUT P1, PT, PT, PT, PT, 0x8, 0x80 ;  /* 0x000000000080781c */ /* 0x000fd60003f2e170 */
[----:B--2---:R-:W-:Y:S05]  /*04f0*/  @P0 BRA.U.ANY `(.L_x_77) ;  /* 0xfffffffd00ec0947 */ /* 0x004fea000393ffff */
.L_x_76:
[----:B------:R-:W-:Y:S05]  /*0500*/  BSYNC.RECONVERGENT B0 ;  /* 0x0000000000007941 */ /* 0x000fea0003800200 */
.L_x_75:
[----:B------:R-:W-:Y:S01]  /*0510*/  BAR.SYNC.DEFER_BLOCKING 0x0 ;  /* 0x0000000000007b1d */ /* 0x000fe20000010000 */
[----:B-1----:R-:W-:Y:S02]  /*0520*/  MOV R7, 0x400 ;  /* 0x0000040000077802 */ /* 0x002fe40000000f00 */
[----:B------:R-:W-:Y:S02]  /*0530*/  SHF.L.U32 R0, RZ, 0x1f, RZ ;  /* 0x0000001fff007819 */ /* 0x000fe400000006ff */
[----:B------:R-:W-:-:S07]  /*0540*/  LEA R45, R16, R7, 0x18 ;  /* 0x00000007102d7211 */ /* 0x000fce00078ec0ff */
.L_x_78:
[----:B-1----:R1:W2:Y:S02]  /*0550*/  SYNCS.PHASECHK.TRANS64.TRYWAIT P0, [R45+URZ+0x18000], R0 ;  /* 0x018000002d0075a7 */ /* 0x0022a400080011ff */
[----:B--2---:R-:W-:Y:S05]  /*0560*/  @!P0 NANOSLEEP.SYNCS 0x989680 ;  /* 0x009896800000895d */ /* 0x004fea0003900000 */
[----:B------:R-:W2:Y:S02]  /*0570*/  @!P0 SYNCS.PHASECHK.TRANS64 P0, [R45+URZ+0x18000], R0 ;  /* 0x018000002d0085a7 */ /* 0x000ea400080010ff */
[----:B--2---:R-:W-:Y:S05]  /*0580*/  @!P0 BRA `(.L_x_78) ;  /* 0xfffffffc00f08947 */ /* 0x004fea000383ffff */
[C---:B------:R-:W-:Y:S01]  /*0590*/  IMAD.SHL.U32 R7, R2.reuse, 0x10, RZ ;  /* 0x0000001002077824 */ /* 0x040fe200078e00ff */
[C---:B-1----:R-:W-:Y:S01]  /*05a0*/  SHF.L.U32 R0, R2.reuse, 0x8, RZ ;  /* 0x0000000802007819 */ /* 0x042fe200000006ff */
[C---:B------:R-:W-:Y:S01]  /*05b0*/  IMAD.SHL.U32 R25, R2.reuse, 0x400, RZ ;  /* 0x0000040002197824 */ /* 0x040fe200078e00ff */
[----:B------:R-:W-:Y:S01]  /*05c0*/  SHF.L.U32 R16, R2, 0x1, RZ ;  /* 0x0000000102107819 */ /* 0x000fe200000006ff */
[----:B------:R-:W1:Y:S01]  /*05d0*/  LDCU UR4, c[0x0][0x3d8] ;  /* 0x00007b00ff0477ac */ /* 0x000e620008000800 */
[----:B------:R-:W-:Y:S01]  /*05e0*/  LOP3.LUT R7, R7, 0x7f0, RZ, 0xc0, !PT ;  /* 0x000007f007077812 */ /* 0x000fe200078ec0ff */
[----:B------:R-:W-:Y:S01]  /*05f0*/  BSSY.RECONVERGENT B0, `(.L_x_79) ;  /* 0x00000b6000007945 */ /* 0x000fe20003800200 */
[----:B------:R-:W-:Y:S01]  /*0600*/  SHF.R.U32.HI R21, RZ, 0x2, R2 ;  /* 0x00000002ff157819 */ /* 0x000fe20000011602 */
[----:B------:R-:W2:Y:S01]  /*0610*/  LDCU.64 UR6, c[0x0][0x3c8] ;  /* 0x00007900ff0677ac */ /* 0x000ea20008000a00 */
[----:B------:R-:W-:Y:S02]  /*0620*/  LOP3.LUT R0, R7, 0x38000, R0, 0xf8, !PT ;  /* 0x0003800007007812 */ /* 0x000fe400078ef800 */
[----:B------:R-:W-:Y:S01]  /*0630*/  SHF.R.U32.HI R7, RZ, 0x1, R2 ;  /* 0x00000001ff077819 */ /* 0x000fe20000011602 */
[----:B------:R-:W3:Y:S01]  /*0640*/  LDCU.64 UR10, c[0x0][0x3d0] ;  /* 0x00007a00ff0a77ac */ /* 0x000ee20008000a00 */
[----:B------:R-:W-:Y:S01]  /*0650*/  LOP3.LUT R20, R16, 0x1c0, RZ, 0xc0, !PT ;  /* 0x000001c010147812 */ /* 0x000fe200078ec0ff */
[----:B------:R-:W-:Y:S01]  /*0660*/  IMAD.IADD R57, R45, 0x1, R0 ;  /* 0x000000012d397824 */ /* 0x000fe200078e0200 */
[----:B------:R-:W-:Y:S01]  /*0670*/  LOP3.LUT R7, R7, 0x30, RZ, 0xc0, !PT ;  /* 0x0000003007077812 */ /* 0x000fe200078ec0ff */
[----:B------:R-:W-:Y:S01]  /*0680*/  IMAD.SHL.U32 R0, R2, 0x40, RZ ;  /* 0x0000004002007824 */ /* 0x000fe200078e00ff */
[----:B------:R-:W-:-:S02]  /*0690*/  LOP3.LUT R26, R20, 0x38, R21, 0xf8, !PT ;  /* 0x00000038141a7812 */ /* 0x000fc400078ef815 */
[----:B------:R-:W-:Y:S01]  /*06a0*/  LOP3.LUT R7, R7, 0x8, R2, 0xf8, !PT ;  /* 0x0000000807077812 */ /* 0x000fe200078ef802 */
[----:B------:R-:W1:Y:S01]  /*06b0*/  LDS.128 R28, [R57+0x800] ;  /* 0x00080000391c7984 */ /* 0x000e620000000c00 */
[----:B------:R-:W-:Y:S02]  /*06c0*/  LOP3.LUT R43, R25, 0x6000, RZ, 0xc0, !PT ;  /* 0x00006000192b7812 */ /* 0x000fe400078ec0ff */
[----:B------:R-:W-:Y:S01]  /*06d0*/  LOP3.LUT R24, R7, 0x1c0, R0, 0xf8, !PT ;  /* 0x000001c007187812 */ /* 0x000fe200078ef800 */
[----:B------:R-:W4:Y:S01]  /*06e0*/  LDS.128 R8, [R57] ;  /* 0x0000000039087984 */ /* 0x000f220000000c00 */
[C---:B------:R-:W-:Y:S01]  /*06f0*/  SHF.L.U32 R7, R2.reuse, 0x3, RZ ;  /* 0x0000000302077819 */ /* 0x040fe200000006ff */
[----:B------:R-:W-:Y:S01]  /*0700*/  IMAD.SHL.U32 R0, R2, 0x20, RZ ;  /* 0x0000002002007824 */ /* 0x000fe200078e00ff */
[----:B------:R-:W-:Y:S01]  /*0710*/  VIADDMNMX R58, R58, -R5, 0x40, PT ;  /* 0x000000403a3a7446 */ /* 0x000fe20003800905 */
[----:B------:R-:W5:Y:S01]  /*0720*/  LDS.128 R36, [R57+0x1800] ;  /* 0x0018000039247984 */ /* 0x000f620000000c00 */
[----:B------:R-:W-:-:S02]  /*0730*/  LOP3.LUT R40, R26, 0x38, R7, 0x78, !PT ;  /* 0x000000381a287812 */ /* 0x000fc400078e7807 */
[----:B------:R-:W-:Y:S01]  /*0740*/  LOP3.LUT R41, R24, 0x38, R7, 0x78, !PT ;  /* 0x0000003818297812 */ /* 0x000fe200078e7807 */
[----:B------:R-:W0:Y:S01]  /*0750*/  LDS.128 R16, [R57+0x2800] ;  /* 0x0028000039107984 */ /* 0x000e220000000c00 */
[----:B------:R-:W-:Y:S02]  /*0760*/  LEA R40, R40, R43, 0x1 ;  /* 0x0000002b28287211 */ /* 0x000fe400078e08ff */
[----:B------:R-:W-:Y:S01]  /*0770*/  LOP3.LUT R41, R41, 0x7200, R0, 0xf8, !PT ;  /* 0x0000720029297812 */ /* 0x000fe200078ef800 */
[----:B------:R-:W2:Y:S02]  /*0780*/  LDS.128 R12, [R57+0x2000] ;  /* 0x00200000390c7984 */ /* 0x000ea40000000c00 */
[----:B------:R-:W-:Y:S01]  /*0790*/  IMAD.IADD R0, R45, 0x1, R40 ;  /* 0x000000012d007824 */ /* 0x000fe200078e0228 */
[----:B------:R-:W-:Y:S01]  /*07a0*/  LEA R56, R41, R45, 0x1 ;  /* 0x0000002d29387211 */ /* 0x000fe200078e08ff */
[----:B------:R-:W3:Y:S04]  /*07b0*/  LDS.128 R32, [R57+0x1000] ;  /* 0x0010000039207984 */ /* 0x000ee80000000c00 */
[----:B------:R-:W3:Y:S04]  /*07c0*/  LDS.128 R20, [R57+0x3000] ;  /* 0x0030000039147984 */ /* 0x000ee80000000c00 */
[----:B------:R-:W3:Y:S01]  /*07d0*/  LDS.128 R24, [R57+0x3800] ;  /* 0x0038000039187984 */ /* 0x000ee20000000c00 */
[----:B-1----:R-:W-:Y:S01]  /*07e0*/  FMUL.FTZ R28, R28, UR4 ;  /* 0x000000041c1c7c20 */ /* 0x002fe20008410000 */
        /* <DEDUP_REMOVED lines=11> */
[----:B------:R-:W1:Y:S01]  /*08a0*/  LDS.128 R8, [R57+0x4000] ;  /* 0x0040000039087984 */ /* 0x000e620000000c00 */
[----:B0-----:R-:W-:Y:S01]  /*08b0*/  FMUL.FTZ R51, R16, UR4 ;  /* 0x0000000410337c20 */ /* 0x001fe20008410000 */
[----:B------:R-:W-:Y:S01]  /*08c0*/  FMUL.FTZ R52, R17, UR4 ;  /* 0x0000000411347c20 */ /* 0x000fe20008410000 */
[----:B------:R-:W-:Y:S01]  /*08d0*/  FMUL.FTZ R53, R18, UR4 ;  /* 0x0000000412357c20 */ /* 0x000fe20008410000 */
[----:B------:R-:W-:Y:S01]  /*08e0*/  FMUL.FTZ R60, R19, UR4 ;  /* 0x00000004133c7c20 */ /* 0x000fe20008410000 */
[----:B--2---:R-:W-:Y:S01]  /*08f0*/  FMUL.FTZ R48, R12, UR4 ;  /* 0x000000040c307c20 */ /* 0x004fe20008410000 */
[----:B------:R-:W-:Y:S01]  /*0900*/  FMUL.FTZ R61, R13, UR4 ;  /* 0x000000040d3d7c20 */ /* 0x000fe20008410000 */
[----:B------:R-:W-:Y:S01]  /*0910*/  FMUL.FTZ R49, R14, UR4 ;  /* 0x000000040e317c20 */ /* 0x000fe20008410000 */
[----:B------:R-:W-:Y:S01]  /*0920*/  FMUL.FTZ R50, R15, UR4 ;  /* 0x000000040f327c20 */ /* 0x000fe20008410000 */
[----:B------:R-:W0:Y:S01]  /*0930*/  LDS.128 R16, [R57+0x5000] ;  /* 0x0050000039107984 */ /* 0x000e220000000c00 */
[----:B---3--:R-:W-:Y:S01]  /*0940*/  FMUL.FTZ R62, R34, UR4 ;  /* 0x00000004223e7c20 */ /* 0x008fe20008410000 */
[----:B------:R-:W-:Y:S01]  /*0950*/  FMUL.FTZ R41, R32, UR4 ;  /* 0x0000000420297c20 */ /* 0x000fe20008410000 */
[----:B------:R-:W-:Y:S01]  /*0960*/  FMUL.FTZ R54, R20, UR4 ;  /* 0x0000000414367c20 */ /* 0x000fe20008410000 */
[----:B------:R-:W2:Y:S01]  /*0970*/  LDS.128 R12, [R57+0x4800] ;  /* 0x00480000390c7984 */ /* 0x000ea20000000c00 */
[----:B------:R-:W-:Y:S01]  /*0980*/  FMUL.FTZ R59, R21, UR4 ;  /* 0x00000004153b7c20 */ /* 0x000fe20008410000 */
[----:B------:R-:W-:Y:S01]  /*0990*/  FMUL.FTZ R55, R22, UR4 ;  /* 0x0000000416377c20 */ /* 0x000fe20008410000 */
[----:B------:R-:W-:Y:S01]  /*09a0*/  FMUL.FTZ R68, R23, UR4 ;  /* 0x0000000417447c20 */ /* 0x000fe20008410000 */
[----:B------:R-:W-:Y:S01]  /*09b0*/  FMUL.FTZ R67, R35, UR4 ;  /* 0x0000000423437c20 */ /* 0x000fe20008410000 */
[----:B------:R-:W3:Y:S01]  /*09c0*/  LDS.128 R20, [R57+0x5800] ;  /* 0x0058000039147984 */ /* 0x000ee20000000c00 */
[----:B------:R-:W-:Y:S01]  /*09d0*/  FMUL.FTZ R66, R24, UR4 ;  /* 0x0000000418427c20 */ /* 0x000fe20008410000 */
[----:B------:R-:W-:Y:S01]  /*09e0*/  FMUL.FTZ R71, R25, UR4 ;  /* 0x0000000419477c20 */ /* 0x000fe20008410000 */
[----:B------:R-:W-:Y:S01]  /*09f0*/  FMUL.FTZ R70, R26, UR4 ;  /* 0x000000041a467c20 */ /* 0x000fe20008410000 */
[----:B------:R-:W-:Y:S01]  /*0a00*/  FMUL.FTZ R73, R27, UR4 ;  /* 0x000000041b497c20 */ /* 0x000fe20008410000 */
[----:B------:R-:W-:Y:S01]  /*0a10*/  F2FP.F16.F32.PACK_AB R34, R29, R28 ;  /* 0x0000001c1d22723e */ /* 0x000fe200000000ff */
[----:B------:R-:W4:Y:S01]  /*0a20*/  LDS.128 R24, [R57+0x6000] ;  /* 0x0060000039187984 */ /* 0x000f220000000c00 */
[----:B------:R-:W-:Y:S01]  /*0a30*/  F2FP.F16.F32.PACK_AB R32, R65, R46 ;  /* 0x0000002e4120723e */ /* 0x000fe200000000ff */
[----:B------:R-:W-:Y:S01]  /*0a40*/  FMUL.FTZ R64, R33, UR4 ;  /* 0x0000000421407c20 */ /* 0x000fe20008410000 */
[----:B------:R-:W-:Y:S01]  /*0a50*/  F2FP.F16.F32.PACK_AB R35, R47, R40 ;  /* 0x000000282f23723e */ /* 0x000fe200000000ff */
[----:B------:R-:W5:Y:S01]  /*0a60*/  LDS.128 R28, [R57+0x6800] ;  /* 0x00680000391c7984 */ /* 0x000f620000000c00 */
[----:B------:R-:W-:-:S02]  /*0a70*/  F2FP.F16.F32.PACK_AB R42, R45, R42 ;  /* 0x0000002a2d2a723e */ /* 0x000fc400000000ff */
[----:B------:R-:W-:Y:S01]  /*0a80*/  F2FP.F16.F32.PACK_AB R43, R44, R43 ;  /* 0x0000002b2c2b723e */ /* 0x000fe200000000ff */
[----:B------:R-:W5:Y:S01]  /*0a90*/  LDS.128 R36, [R57+0x7000] ;  /* 0x0070000039247984 */ /* 0x000f620000000c00 */
[----:B------:R-:W-:Y:S02]  /*0aa0*/  F2FP.F16.F32.PACK_AB R49, R50, R49 ;  /* 0x000000313231723e */ /* 0x000fe400000000ff */
[----:B------:R-:W-:Y:S01]  /*0ab0*/  F2FP.F16.F32.PACK_AB R33, R69, R63 ;  /* 0x0000003f4521723e */ /* 0x000fe200000000ff */
[----:B------:R-:W5:Y:S01]  /*0ac0*/  LDS.128 R44, [R57+0x7800] ;  /* 0x00780000392c7984 */ /* 0x000f620000000c00 */
[----:B------:R-:W-:Y:S02]  /*0ad0*/  F2FP.F16.F32.PACK_AB R40, R64, R41 ;  /* 0x000000294028723e */ /* 0x000fe400000000ff */
[----:B------:R-:W-:Y:S01]  /*0ae0*/  F2FP.F16.F32.PACK_AB R50, R52, R51 ;  /* 0x000000333432723e */ /* 0x000fe200000000ff */
[----:B-1----:R-:W-:Y:S01]  /*0af0*/  FMUL.FTZ R8, R8, UR4 ;  /* 0x0000000408087c20 */ /* 0x002fe20008410000 */
[----:B------:R-:W-:Y:S01]  /*0b00*/  FMUL.FTZ R9, R9, UR4 ;  /* 0x0000000409097c20 */ /* 0x000fe20008410000 */
[----:B------:R-:W-:Y:S01]  /*0b10*/  FMUL.FTZ R10, R10, UR4 ;  /* 0x000000040a0a7c20 */ /* 0x000fe20008410000 */
[----:B------:R-:W-:Y:S01]  /*0b20*/  FMUL.FTZ R11, R11, UR4 ;  /* 0x000000040b0b7c20 */ /* 0x000fe20008410000 */
[----:B------:R-:W-:Y:S01]  /*0b30*/  F2FP.F16.F32.PACK_AB R41, R67, R62 ;  /* 0x0000003e4329723e */ /* 0x000fe200000000ff */
[----:B------:R-:W-:Y:S01]  /*0b40*/  STSM.16.MT88.4 [R56+0x10000], R32 ;  /* 0x0100002038007844 */ /* 0x000fe20000004200 */
[----:B------:R-:W-:-:S02]  /*0b50*/  F2FP.F16.F32.PACK_AB R51, R60, R53 ;  /* 0x000000353c33723e */ /* 0x000fc400000000ff */
[----:B------:R-:W-:Y:S01]  /*0b60*/  F2FP.F16.F32.PACK_AB R48, R61, R48 ;  /* 0x000000303d30723e */ /* 0x000fe200000000ff */
        /* <DEDUP_REMOVED lines=8> */
[----:B------:R-:W-:Y:S01]  /*0bf0*/  F2FP.F16.F32.PACK_AB R52, R59, R54 ;  /* 0x000000363b34723e */ /* 0x000fe200000000ff */
[----:B---3--:R-:W-:Y:S01]  /*0c00*/  FMUL.FTZ R20, R20, UR4 ;  /* 0x0000000414147c20 */ /* 0x008fe20008410000 */
[----:B------:R-:W-:Y:S01]  /*0c10*/  FMUL.FTZ R21, R21, UR4 ;  /* 0x0000000415157c20 */ /* 0x000fe20008410000 */
[----:B------:R-:W-:Y:S01]  /*0c20*/  FMUL.FTZ R22, R22, UR4 ;  /* 0x0000000416167c20 */ /* 0x000fe20008410000 */
[----:B------:R-:W-:Y:S01]  /*0c30*/  FMUL.FTZ R23, R23, UR4 ;  /* 0x0000000417177c20 */ /* 0x000fe20008410000 */
[----:B------:R-:W-:Y:S01]  /*0c40*/  F2FP.F16.F32.PACK_AB R53, R68, R55 ;  /* 0x000000374435723e */ /* 0x000fe200000000ff */
[----:B------:R-:W-:Y:S01]  /*0c50*/  STSM.16.MT88.4 [R56+0x10800], R40 ;  /* 0x0108002838007844 */ /* 0x000fe20000004200 */
        /* <DEDUP_REMOVED lines=19> */
[----:B------:R-:W0:Y:S01]  /*0d90*/  LDCU UR4, c[0x0][0x3b4] ;  /* 0x00007680ff0477ac */ /* 0x000e220008000800 */
[----:B------:R-:W-:-:S02]  /*0da0*/  F2FP.F16.F32.PACK_AB R55, R73, R70 ;  /* 0x000000464937723e */ /* 0x000fc400000000ff */
[----:B------:R-:W-:Y:S02]  /*0db0*/  F2FP.F16.F32.PACK_AB R9, R11, R10 ;  /* 0x0000000a0b09723e */ /* 0x000fe400000000ff */
[----:B------:R-:W-:Y:S01]  /*0dc0*/  F2FP.F16.F32.PACK_AB R16, R17, R16 ;  /* 0x000000101110723e */ /* 0x000fe200000000ff */
[----:B------:R-:W-:Y:S01]  /*0dd0*/  STSM.16.MT88.4 [R56+0x11800], R52 ;  /* 0x0118003438007844 */ /* 0x000fe20000004200 */
[----:B------:R-:W-:Y:S02]  /*0de0*/  F2FP.F16.F32.PACK_AB R10, R13, R12 ;  /* 0x0000000c0d0a723e */ /* 0x000fe400000000ff */
[----:B------:R-:W-:Y:S02]  /*0df0*/  F2FP.F16.F32.PACK_AB R11, R15, R14 ;  /* 0x0000000e0f0b723e */ /* 0x000fe400000000ff */
[----:B------:R-:W-:Y:S02]  /*0e00*/  F2FP.F16.F32.PACK_AB R17, R19, R18 ;  /* 0x000000121311723e */ /* 0x000fe400000000ff */
[----:B------:R-:W-:Y:S01]  /*0e10*/  F2FP.F16.F32.PACK_AB R18, R21, R20 ;  /* 0x000000141512723e */ /* 0x000fe200000000ff */
[----:B------:R1:W-:Y:S01]  /*0e20*/  STSM.16.MT88.4 [R56+0x14000], R8 ;  /* 0x0140000838007844 */ /* 0x0003e20000004200 */
[----:B------:R-:W-:-:S02]  /*0e30*/  F2FP.F16.F32.PACK_AB R19, R23, R22 ;  /* 0x000000161713723e */ /* 0x000fc400000000ff */
[----:B------:R-:W-:Y:S02]  /*0e40*/  F2FP.F16.F32.PACK_AB R20, R25, R24 ;  /* 0x000000181914723e */ /* 0x000fe400000000ff */
[----:B------:R-:W-:Y:S01]  /*0e50*/  F2FP.F16.F32.PACK_AB R21, R27, R26 ;  /* 0x0000001a1b15723e */ /* 0x000fe200000000ff */
[----:B------:R-:W-:Y:S01]  /*0e60*/  STSM.16.MT88.4 [R56+0x14800], R16 ;  /* 0x0148001038007844 */ /* 0x000fe20000004200 */
[----:B------:R-:W-:Y:S01]  /*0e70*/  F2FP.F16.F32.PACK_AB R22, R29, R28 ;  /* 0x0000001c1d16723e */ /* 0x000fe200000000ff */
[----:B------:R-:W-:Y:S01]  /*0e80*/  HFMA2 R29, -RZ, RZ, 0, 0 ;  /* 0x00000000ff1d7431 */ /* 0x000fe200000001ff */
[----:B------:R-:W-:Y:S02]  /*0e90*/  F2FP.F16.F32.PACK_AB R23, R31, R30 ;  /* 0x0000001e1f17723e */ /* 0x000fe400000000ff */
[----:B------:R-:W-:Y:S02]  /*0ea0*/  F2FP.F16.F32.PACK_AB R24, R37, R36 ;  /* 0x000000242518723e */ /* 0x000fe400000000ff */
[----:B------:R-:W-:Y:S01]  /*0eb0*/  F2FP.F16.F32.PACK_AB R25, R39, R38 ;  /* 0x000000262719723e */ /* 0x000fe200000000ff */
[----:B------:R2:W-:Y:S01]  /*0ec0*/  STSM.16.MT88.4 [R56+0x15000], R20 ;  /* 0x0150001438007844 */ /* 0x0005e20000004200 */
[----:B------:R-:W-:-:S02]  /*0ed0*/  F2FP.F16.F32.PACK_AB R26, R45, R44 ;  /* 0x0000002c2d1a723e */ /* 0x000fc400000000ff */
[----:B------:R-:W-:Y:S02]  /*0ee0*/  F2FP.F16.F32.PACK_AB R27, R47, R46 ;  /* 0x0000002e2f1b723e */ /* 0x000fe400000000ff */
[----:B------:R-:W-:Y:S02]  /*0ef0*/  SHF.R.U32.HI R31, RZ, 0x5, R2 ;  /* 0x00000005ff1f7819 */ /* 0x000fe40000011602 */
[----:B------:R-:W-:Y:S01]  /*0f00*/  LOP3.LUT R28, R7, 0xf8, RZ, 0xc0, !PT ;  /* 0x000000f8071c7812 */ /* 0x000fe200078ec0ff */
[----:B------:R3:W-:Y:S01]  /*0f10*/  STSM.16.MT88.4 [R56+0x15800], R24 ;  /* 0x0158001838007844 */ /* 0x0007e20000004200 */
[----:B------:R-:W-:Y:S01]  /*0f20*/  BAR.SYNC.DEFER_BLOCKING 0x0 ;  /* 0x0000000000007b1d */ /* 0x000fe20000010000 */
[C---:B-1----:R-:W-:Y:S01]  /*0f30*/  IADD3 R8, P1, PT, R31.reuse, R74, RZ ;  /* 0x0000004a1f087210 */ /* 0x042fe20007f3e0ff */
[----:B------:R-:W-:Y:S01]  /*0f40*/  VIADD R2, R31, 0x8 ;  /* 0x000000081f027836 */ /* 0x000fe20000000000 */
[----:B0-----:R-:W-:Y:S01]  /*0f50*/  ISETP.GE.AND P0, PT, R28, UR4, PT ;  /* 0x000000041c007c0c */ /* 0x001fe2000bf06270 */
[----:B------:R-:W-:Y:S01]  /*0f60*/  IMAD.WIDE.U32 R10, R3, UR6, R28 ;  /* 0x00000006030a7c25 */ /* 0x000fe2000f8e001c */
[----:B------:R-:W-:-:S02]  /*0f70*/  IADD3.X R9, PT, PT, RZ, R75, RZ, P1, !PT ;  /* 0x0000004bff097210 */ /* 0x000fc40000ffe4ff */
[CC--:B------:R-:W-:Y:S01]  /*0f80*/  ISETP.GE.OR P1, PT, R31.reuse, R58.reuse, P0 ;  /* 0x0000003a1f00720c */ /* 0x0c0fe20000726670 */
[----:B------:R-:W-:Y:S01]  /*0f90*/  VIADD R5, R31, 0x10 ;  /* 0x000000101f057836 */ /* 0x000fe20000000000 */
[-C--:B------:R-:W-:Y:S01]  /*0fa0*/  ISETP.GE.OR P6, PT, R2, R58.reuse, P0 ;  /* 0x0000003a0200720c */ /* 0x080fe200007c6670 */
[----:B------:R-:W-:Y:S01]  /*0fb0*/  IMAD R11, R3, UR7, R11 ;  /* 0x00000007030b7c24 */ /* 0x000fe2000f8e020b */
[C---:B--2---:R-:W-:Y:S01]  /*0fc0*/  IADD3 R20, PT, PT, R31.reuse, 0x30, RZ ;  /* 0x000000301f147810 */ /* 0x044fe20007ffe0ff */
[----:B------:R-:W-:Y:S01]  /*0fd0*/  VIADD R2, R31, 0x18 ;  /* 0x000000181f027836 */ /* 0x000fe20000000000 */
[-C--:B------:R-:W-:Y:S01]  /*0fe0*/  ISETP.GE.OR P5, PT, R5, R58.reuse, P0 ;  /* 0x0000003a0500720c */ /* 0x080fe200007a6670 */
[C---:B------:R-:W-:Y:S01]  /*0ff0*/  VIADD R3, R31.reuse, 0x28 ;  /* 0x000000281f037836 */ /* 0x040fe20000000000 */
[----:B------:R-:W-:Y:S01]  /*1000*/  IADD3 R5, PT, PT, R31, 0x20, RZ ;  /* 0x000000201f057810 */ /* 0x000fe20007ffe0ff */
[----:B------:R-:W-:Y:S01]  /*1010*/  IMAD.WIDE.U32 R6, R6, 0x40, R8 ;  /* 0x0000004006067825 */ /* 0x000fe200078e0008 */
[----:B------:R-:W-:-:S02]  /*1020*/  ISETP.GE.OR P4, PT, R2, R58, P0 ;  /* 0x0000003a0200720c */ /* 0x000fc40000786670 */
[-C--:B------:R-:W-:Y:S01]  /*1030*/  ISETP.GE.OR P2, PT, R3, R58.reuse, P0 ;  /* 0x0000003a0300720c */ /* 0x080fe20000746670 */
[C---:B------:R-:W-:Y:S01]  /*1040*/  IMAD.WIDE.U32 R2, R4.reuse, UR10, R10 ;  /* 0x0000000a04027c25 */ /* 0x040fe2000f8e000a */
[----:B------:R-:W-:Y:S01]  /*1050*/  ISETP.GE.OR P3, PT, R5, R58, P0 ;  /* 0x0000003a0500720c */ /* 0x000fe20000766670 */
[----:B------:R3:W0:Y:S02]  /*1060*/  LDS.128 R12, [R0+0x11c00] ;  /* 0x011c0000000c7984 */ /* 0x0006240000000c00 */
[----:B------:R-:W-:Y:S02]  /*1070*/  IMAD R5, R4, UR11, R3 ;  /* 0x0000000b04057c24 */ /* 0x000fe4000f8e0203 */
[----:B------:R-:W-:Y:S01]  /*1080*/  VIADD R31, R31, 0x38 ;  /* 0x000000381f1f7836 */ /* 0x000fe20000000000 */
[----:B------:R-:W-:Y:S07]  /*1090*/  @P1 BRA `(.L_x_80) ;  /* 0x00000000002c1947 */ /* 0x000fee0003800000 */
[----:B------:R-:W1:Y:S01]  /*10a0*/  LDS.128 R8, [R0+0x10000] ;  /* 0x0100000000087984 */ /* 0x000e620000000c00 */
[----:B------:R-:W2:Y:S01]  /*10b0*/  LDCU.64 UR4, c[0x0][0x3c0] ;  /* 0x00007800ff0477ac */ /* 0x000ea20008000a00 */
[----:B------:R-:W-:Y:S01]  /*10c0*/  MOV R4, R2 ;  /* 0x0000000200047202 */ /* 0x000fe20000000f00 */
[----:B------:R-:W4:Y:S01]  /*10d0*/  LDCU.64 UR6, c[0x0][0x3a8] ;  /* 0x00007500ff0677ac */ /* 0x000f220008000a00 */
[----:B--2---:R-:W-:-:S03]  /*10e0*/  IMAD R19, R7, UR4, RZ ;  /* 0x0000000407137c24 */ /* 0x004fc6000f8e02ff */
[----:B------:R-:W-:-:S04]  /*10f0*/  IMAD.WIDE.U32 R16, R6, UR4, R4 ;  /* 0x0000000406107c25 */ /* 0x000fc8000f8e0004 */
[----:B------:R-:W-:Y:S01]  /*1100*/  IMAD R19, R6, UR5, R19 ;  /* 0x0000000506137c24 */ /* 0x000fe2000f8e0213 */
[----:B----4-:R-:W-:-:S03]  /*1110*/  LEA R18, P1, R16, UR6, 0x1 ;  /* 0x0000000610127c11 */ /* 0x010fc6000f8208ff */
[----:B------:R-:W-:-:S05]  /*1120*/  IMAD.IADD R17, R17, 0x1, R19 ;  /* 0x0000000111117824 */ /* 0x000fca00078e0213 */
[----:B------:R-:W-:-:S05]  /*1130*/  LEA.HI.X R19, R16, UR7, R17, 0x1, P1 ;  /* 0x0000000710137c11 */ /* 0x000fca00088f0c11 */
[----:B-1----:R1:W-:Y:S02]  /*1140*/  STG.E.128 desc[UR8][R18.64], R8 ;  /* 0x0000000812007986 */ /* 0x0023e4000c101d08 */
.L_x_80:
[----:B------:R-:W-:Y:S05]  /*1150*/  BSYNC.RECONVERGENT B0 ;  /* 0x0000000000007941 */ /* 0x000fea0003800200 */
.L_x_79:
[----:B-1----:R1:W2:Y:S01]  /*1160*/  LDS.128 R8, [R0+0x10400] ;  /* 0x0104000000087984 */ /* 0x0022a20000000c00 */
[----:B------:R-:W-:Y:S01]  /*1170*/  BSSY.RECONVERGENT B0, `(.L_x_81) ;  /* 0x0000011000007945 */ /* 0x000fe20003800200 */
[-C--:B------:R-:W-:Y:S02]  /*1180*/  ISETP.GE.OR P1, PT, R20, R58.reuse, P0 ;  /* 0x0000003a1400720c */ /* 0x080fe40000726670 */
[----:B------:R-:W-:Y:S01]  /*1190*/  ISETP.GE.OR P0, PT, R31, R58, P0 ;  /* 0x0000003a1f00720c */ /* 0x000fe20000706670 */
[----:B------:R-:W-:-:S12]  /*11a0*/  @P6 BRA `(.L_x_82) ;  /* 0x0000000000346947 */ /* 0x000fd80003800000 */
[----:B------:R-:W4:Y:S01]  /*11b0*/  LDCU.64 UR4, c[0x0][0x3c0] ;  /* 0x00007800ff0477ac */ /* 0x000f220008000a00 */
[----:B------:R-:W-:Y:S02]  /*11c0*/  IADD3 R19, P6, PT, R6, 0x8, RZ ;  /* 0x0000000806137810 */ /* 0x000fe40007fde0ff */
[----:B------:R-:W-:Y:S01]  /*11d0*/  MOV R17, R5 ;  /* 0x0000000500117202 */ /* 0x000fe20000000f00 */
[----:B------:R-:W5:Y:S01]  /*11e0*/  LDCU.64 UR6, c[0x0][0x3a8] ;  /* 0x00007500ff0677ac */ /* 0x000f620008000a00 */
[----:B------:R-:W-:-:S05]  /*11f0*/  IADD3.X R16, PT, PT, RZ, R7, RZ, P6, !PT ;  /* 0x00000007ff107210 */ /* 0x000fca00037fe4ff */
[----:B----4-:R-:W-:Y:S02]  /*1200*/  IMAD R18, R16, UR4, RZ ;  /* 0x0000000410127c24 */ /* 0x010fe4000f8e02ff */
[----:B------:R-:W-:-:S04]  /*1210*/  IMAD.MOV.U32 R16, RZ, RZ, R2 ;  /* 0x000000ffff107224 */ /* 0x000fc800078e0002 */
[----:B------:R-:W-:-:S04]  /*1220*/  IMAD.WIDE.U32 R16, R19, UR4, R16 ;  /* 0x0000000413107c25 */ /* 0x000fc8000f8e0010 */
[----:B------:R-:W-:Y:S01]  /*1230*/  IMAD R19, R19, UR5, R18 ;  /* 0x0000000513137c24 */ /* 0x000fe2000f8e0212 */
[----:B-----5:R-:W-:-:S03]  /*1240*/  LEA R18, P6, R16, UR6, 0x1 ;  /* 0x0000000610127c11 */ /* 0x020fc6000f8c08ff */
[----:B------:R-:W-:-:S05]  /*1250*/  IMAD.IADD R17, R17, 0x1, R19 ;  /* 0x0000000111117824 */ /* 0x000fca00078e0213 */
[----:B------:R-:W-:-:S05]  /*1260*/  LEA.HI.X R19, R16, UR7, R17, 0x1, P6 ;  /* 0x0000000710137c11 */ /* 0x000fca000b0f0c11 */
[----:B--2---:R4:W-:Y:S02]  /*1270*/  STG.E.128 desc[UR8][R18.64], R8 ;  /* 0x0000000812007986 */ /* 0x0049e4000c101d08 */
.L_x_82:
[----:B------:R-:W-:Y:S05]  /*1280*/  BSYNC.RECONVERGENT B0 ;  /* 0x0000000000007941 */ /* 0x000fea0003800200 */
.L_x_81:
[----:B--2-4-:R2:W4:Y:S01]  /*1290*/  LDS.128 R8, [R0+0x10800] ;  /* 0x0108000000087984 */ /* 0x0145220000000c00 */
[----:B------:R-:W-:Y:S04]  /*12a0*/  BSSY.RECONVERGENT B0, `(.L_x_83) ;  /* 0x000000f000007945 */ /* 0x000fe80003800200 */
[----:B------:R-:W-:Y:S05]  /*12b0*/  @P5 BRA `(.L_x_84) ;  /* 0x0000000000345947 */ /* 0x000fea0003800000 */
[----:B------:R-:W5:Y:S01]  /*12c0*/  LDCU.64 UR4, c[0x0][0x3c0] ;  /* 0x00007800ff0477ac */ /* 0x000f620008000a00 */
[----:B------:R-:W-:Y:S02]  /*12d0*/  IADD3 R19, P5, PT, R6, 0x10, RZ ;  /* 0x0000001006137810 */ /* 0x000fe40007fbe0ff */
[----:B------:R-:W-:Y:S01]  /*12e0*/  MOV R17, R5 ;  /* 0x0000000500117202 */ /* 0x000fe20000000f00 */
[----:B------:R-:W0:Y:S01]  /*12f0*/  LDCU.64 UR6, c[0x0][0x3a8] ;  /* 0x00007500ff0677ac */ /* 0x000e220008000a00 */
[----:B------:R-:W-:-:S05]  /*1300*/  IADD3.X R16, PT, PT, RZ, R7, RZ, P5, !PT ;  /* 0x00000007ff107210 */ /* 0x000fca0002ffe4ff */
[----:B-----5:R-:W-:Y:S02]  /*1310*/  IMAD R18, R16, UR4, RZ ;  /* 0x0000000410127c24 */ /* 0x020fe4000f8e02ff */
[----:B------:R-:W-:-:S04]  /*1320*/  IMAD.MOV.U32 R16, RZ, RZ, R2 ;  /* 0x000000ffff107224 */ /* 0x000fc800078e0002 */
[----:B------:R-:W-:-:S04]  /*1330*/  IMAD.WIDE.U32 R16, R19, UR4, R16 ;  /* 0x0000000413107c25 */ /* 0x000fc8000f8e0010 */
[----:B------:R-:W-:Y:S01]  /*1340*/  IMAD R19, R19, UR5, R18 ;  /* 0x0000000513137c24 */ /* 0x000fe2000f8e0212 */
[----:B0-----:R-:W-:-:S03]  /*1350*/  LEA R18, P5, R16, UR6, 0x1 ;  /* 0x0000000610127c11 */ /* 0x001fc6000f8a08ff */
[----:B------:R-:W-:-:S05]  /*1360*/  IMAD.IADD R17, R17, 0x1, R19 ;  /* 0x0000000111117824 */ /* 0x000fca00078e0213 */
[----:B------:R-:W-:-:S05]  /*1370*/  LEA.HI.X R19, R16, UR7, R17, 0x1, P5 ;  /* 0x0000000710137c11 */ /* 0x000fca000a8f0c11 */
[----:B----4-:R0:W-:Y:S02]  /*1380*/  STG.E.128 desc[UR8][R18.64], R8 ;  /* 0x0000000812007986 */ /* 0x0101e4000c101d08 */
.L_x_84:
[----:B------:R-:W-:Y:S05]  /*1390*/  BSYNC.RECONVERGENT B0 ;  /* 0x0000000000007941 */ /* 0x000fea0003800200 */
.L_x_83:
[----:B0---4-:R0:W4:Y:S01]  /*13a0*/  LDS.128 R8, [R0+0x10c00] ;  /* 0x010c000000087984 */ /* 0x0111220000000c00 */
[----:B------:R-:W-:Y:S04]  /*13b0*/  BSSY.RECONVERGENT B0, `(.L_x_85) ;  /* 0x000000f000007945 */ /* 0x000fe80003800200 */
[----:B------:R-:W-:Y:S05]  /*13c0*/  @P4 BRA `(.L_x_86) ;  /* 0x0000000000344947 */ /* 0x000fea0003800000 */
[----:B------:R-:W5:Y:S01]  /*13d0*/  LDCU.64 UR4, c[0x0][0x3c0] ;  /* 0x00007800ff0477ac */ /* 0x000f620008000a00 */
[----:B------:R-:W-:Y:S02]  /*13e0*/  IADD3 R19, P4, PT, R6, 0x18, RZ ;  /* 0x0000001806137810 */ /* 0x000fe40007f9e0ff */
[----:B------:R-:W-:Y:S01]  /*13f0*/  MOV R17, R5 ;  /* 0x0000000500117202 */ /* 0x000fe20000000f00 */
[----:B------:R-:W1:Y:S01]  /*1400*/  LDCU.64 UR6, c[0x0][0x3a8] ;  /* 0x00007500ff0677ac */ /* 0x000e620008000a00 */
[----:B------:R-:W-:-:S05]  /*1410*/  IADD3.X R16, PT, PT, RZ, R7, RZ, P4, !PT ;  /* 0x00000007ff107210 */ /* 0x000fca00027fe4ff */
[----:B-----5:R-:W-:Y:S02]  /*1420*/  IMAD R18, R16, UR4, RZ ;  /* 0x0000000410127c24 */ /* 0x020fe4000f8e02ff */
[----:B------:R-:W-:-:S04]  /*1430*/  IMAD.MOV.U32 R16, RZ, RZ, R2 ;  /* 0x000000ffff107224 */ /* 0x000fc800078e0002 */
[----:B------:R-:W-:-:S04]  /*1440*/  IMAD.WIDE.U32 R16, R19, UR4, R16 ;  /* 0x0000000413107c25 */ /* 0x000fc8000f8e0010 */
[----:B------:R-:W-:Y:S01]  /*1450*/  IMAD R19, R19, UR5, R18 ;  /* 0x0000000513137c24 */ /* 0x000fe2000f8e0212 */
[----:B-1----:R-:W-:-:S03]  /*1460*/  LEA R18, P4, R16, UR6, 0x1 ;  /* 0x0000000610127c11 */ /* 0x002fc6000f8808ff */
[----:B------:R-:W-:-:S05]  /*1470*/  IMAD.IADD R17, R17, 0x1, R19 ;  /* 0x0000000111117824 */ /* 0x000fca00078e0213 */
[----:B------:R-:W-:-:S05]  /*1480*/  LEA.HI.X R19, R16, UR7, R17, 0x1, P4 ;  /* 0x0000000710137c11 */ /* 0x000fca000a0f0c11 */
[----:B----4-:R1:W-:Y:S02]  /*1490*/  STG.E.128 desc[UR8][R18.64], R8 ;  /* 0x0000000812007986 */ /* 0x0103e4000c101d08 */
.L_x_86:
[----:B------:R-:W-:Y:S05]  /*14a0*/  BSYNC.RECONVERGENT B0 ;  /* 0x0000000000007941 */ /* 0x000fea0003800200 */
.L_x_85:
[----:B-1--4-:R1:W4:Y:S01]  /*14b0*/  LDS.128 R8, [R0+0x11000] ;  /* 0x0110000000087984 */ /* 0x0123220000000c00 */
        /* <DEDUP_REMOVED lines=15> */
.L_x_88:
[----:B------:R-:W-:Y:S05]  /*15b0*/  BSYNC.RECONVERGENT B0 ;  /* 0x0000000000007941 */ /* 0x000fea0003800200 */
.L_x_87:
        /* <DEDUP_REMOVED lines=16> */
.L_x_90:
[----:B------:R-:W-:Y:S05]  /*16c0*/  BSYNC.RECONVERGENT B0 ;  /* 0x0000000000007941 */ /* 0x000fea0003800200 */
.L_x_89:
[----:B-1--4-:R1:W4:Y:S01]  /*16d0*/  LDS.128 R8, [R0+0x11800] ;  /* 0x0118000000087984 */ /* 0x0123220000000c00 */
[----:B------:R-:W-:Y:S04]  /*16e0*/  BSSY.RECONVERGENT B0, `(.L_x_91) ;  /* 0x000000f000007945 */ /* 0x000fe80003800200 */
[----:B------:R-:W-:Y:S05]  /*16f0*/  @P1 BRA `(.L_x_92) ;  /* 0x0000000000341947 */ /* 0x000fea0003800000 */
[----:B------:R-:W5:Y:S01]  /*1700*/  LDCU.64 UR4, c[0x0][0x3c0] ;  /* 0x00007800ff0477ac */ /* 0x000f620008000a00 */
[----:B------:R-:W-:Y:S01]  /*1710*/  IADD3 R19, P1, PT, R6, 0x30, RZ ;  /* 0x0000003006137810 */ /* 0x000fe20007f3e0ff */
[----:B------:R-:W-:Y:S01]  /*1720*/  IMAD.MOV.U32 R16, RZ, RZ, R2 ;  /* 0x000000ffff107224 */ /* 0x000fe200078e0002 */
[----:B------:R-:W-:Y:S01]  /*1730*/  MOV R17, R5 ;  /* 0x0000000500117202 */ /* 0x000fe20000000f00 */
[----:B------:R-:W5:Y:S01]  /*1740*/  LDCU.64 UR6, c[0x0][0x3a8] ;  /* 0x00007500ff0677ac */ /* 0x000f620008000a00 */
[----:B0123--:R-:W-:-:S05]  /*1750*/  IADD3.X R0, PT, PT, RZ, R7, RZ, P1, !PT ;  /* 0x00000007ff007210 */ /* 0x00ffca0000ffe4ff */
[----:B-----5:R-:W-:Y:S02]  /*1760*/  IMAD R0, R0, UR4, RZ ;  /* 0x0000000400007c24 */ /* 0x020fe4000f8e02ff */
[----:B------:R-:W-:-:S04]  /*1770*/  IMAD.WIDE.U32 R16, R19, UR4, R16 ;  /* 0x0000000413107c25 */ /* 0x000fc8000f8e0010 */
[----:B------:R-:W-:Y:S01]  /*1780*/  IMAD R19, R19, UR5, R0 ;  /* 0x0000000513137c24 */ /* 0x000fe2000f8e0200 */
[----:B------:R-:W-:-:S03]  /*1790*/  LEA R18, P1, R16, UR6, 0x1 ;  /* 0x0000000610127c11 */ /* 0x000fc6000f8208ff */
[----:B------:R-:W-:-:S05]  /*17a0*/  IMAD.IADD R17, R17, 0x1, R19 ;  /* 0x0000000111117824 */ /* 0x000fca00078e0213 */
[----:B------:R-:W-:-:S05]  /*17b0*/  LEA.HI.X R19, R16, UR7, R17, 0x1, P1 ;  /* 0x0000000710137c11 */ /* 0x000fca00088f0c11 */
[----:B----4-:R0:W-:Y:S02]  /*17c0*/  STG.E.128 desc[UR8][R18.64], R8 ;  /* 0x0000000812007986 */ /* 0x0101e4000c101d08 */
.L_x_92:
[----:B------:R-:W-:Y:S05]  /*17d0*/  BSYNC.RECONVERGENT B0 ;  /* 0x0000000000007941 */ /* 0x000fea0003800200 */
.L_x_91:
[----:B------:R-:W-:Y:S05]  /*17e0*/  @P0 EXIT ;  /* 0x000000000000094d */ /* 0x000fea0003800000 */
[----:B------:R-:W5:Y:S01]  /*17f0*/  LDCU.64 UR4, c[0x0][0x3c0] ;  /* 0x00007800ff0477ac */ /* 0x000f620008000a00 */
[----:B0---4-:R-:W-:Y:S01]  /*1800*/  IADD3 R9, P0, PT, R6, 0x38, RZ ;  /* 0x0000003806097810 */ /* 0x011fe20007f1e0ff */
[----:B------:R-:W-:Y:S01]  /*1810*/  IMAD.MOV.U32 R3, RZ, RZ, R5 ;  /* 0x000000ffff037224 */ /* 0x000fe200078e0005 */
[----:B------:R-:W0:Y:S02]  /*1820*/  LDCU.64 UR6, c[0x0][0x3a8] ;  /* 0x00007500ff0677ac */ /* 0x000e240008000a00 */
[----:B------:R-:W-:-:S05]  /*1830*/  IADD3.X R6, PT, PT, RZ, R7, RZ, P0, !PT ;  /* 0x00000007ff067210 */ /* 0x000fca00007fe4ff */
[----:B-----5:R-:W-:Y:S02]  /*1840*/  IMAD R6, R6, UR4, RZ ;  /* 0x0000000406067c24 */ /* 0x020fe4000f8e02ff */
[----:B------:R-:W-:-:S04]  /*1850*/  IMAD.WIDE.U32 R2, R9, UR4, R2 ;  /* 0x0000000409027c25 */ /* 0x000fc8000f8e0002 */
[----:B------:R-:W-:Y:S01]  /*1860*/  IMAD R9, R9, UR5, R6 ;  /* 0x0000000509097c24 */ /* 0x000fe2000f8e0206 */
[----:B0-----:R-:W-:-:S04]  /*1870*/  LEA R4, P0, R2, UR6, 0x1 ;  /* 0x0000000602047c11 */ /* 0x001fc8000f8008ff */
[----:B------:R-:W-:-:S04]  /*1880*/  IADD3 R3, PT, PT, R3, R9, RZ ;  /* 0x0000000903037210 */ /* 0x000fc80007ffe0ff */
[----:B------:R-:W-:-:S05]  /*1890*/  LEA.HI.X R5, R2, UR7, R3, 0x1, P0 ;  /* 0x0000000702057c11 */ /* 0x000fca00080f0c03 */
[----:B------:R-:W-:Y:S01]  /*18a0*/  STG.E.128 desc[UR8][R4.64], R12 ;  /* 0x0000000c04007986 */ /* 0x000fe2000c101d08 */
[----:B------:R-:W-:Y:S05]  /*18b0*/  EXIT ;  /* 0x000000000000794d */ /* 0x000fea0003800000 */
.L_x_93:
        /* <DEDUP_REMOVED lines=12> */
.L_x_145:


//--------------------- .text._ZN7cutlass13device_kernelIN5flash11enable_sm90INS1_16FlashAttnBwdSm90INS1_25CollectiveMainloopBwdSm90ILi2ELi1ELi1EN4cute5tupleIJNS5_1CILi1EEES8_S8_EEENS6_IJNS7_ILi64EEENS7_ILi80EEENS7_ILi256EEEEEENS_6half_tEfNS_4arch4Sm90ELb1ELb0ELb0ELb1ELb0ELb0ELb1ELb1ELi2ELi1ELi1ELi1ELb0EEENS1_24CollectiveEpilogueBwdGQAISD_fSG_Li256ELb1ELb0EEENS1_25SingleTileBwdLPTSchedulerILb1ELi80ELb0EEEEEEEEEvNT_6ParamsE --------------------------
	.section	.text._ZN7cutlass13device_kernelIN5flash11enable_sm90INS1_16FlashAttnBwdSm90INS1_25CollectiveMainloopBwdSm90ILi2ELi1ELi1EN4cute5tupleIJNS5_1CILi1EEES8_S8_EEENS6_IJNS7_ILi64EEENS7_ILi80EEENS7_ILi256EEEEEENS_6half_tEfNS_4arch4Sm90ELb1ELb0ELb0ELb1ELb0ELb0ELb1ELb1ELi2ELi1ELi1ELi1ELb0EEENS1_24CollectiveEpilogueBwdGQAISD_fSG_Li256ELb1ELb0EEENS1_25SingleTileBwdLPTSchedulerILb1ELi80ELb0EEEEEEEEEvNT_6ParamsE,"ax",@progbits
	.align	128
.text._ZN7cutlass13device_kernelIN5flash11enable_sm90INS1_16FlashAttnBwdSm90INS1_25CollectiveMainloopBwdSm90ILi2ELi1ELi1EN4cute5tupleIJNS5_1CILi1EEES8_S8_EEENS6_IJNS7_ILi64EEENS7_ILi80EEENS7_ILi256EEEEEENS_6half_tEfNS_4arch4Sm90ELb1ELb0ELb0ELb1ELb0ELb0ELb1ELb1ELi2ELi1ELi1ELi1ELb0EEENS1_24CollectiveEpilogueBwdGQAISD_fSG_Li256ELb1ELb0EEENS1_25SingleTileBwdLPTSchedulerILb1ELi80ELb0EEEEEEEEEvNT_6ParamsE:
        .type           _ZN7cutlass13device_kernelIN5flash11enable_sm90INS1_16FlashAttnBwdSm90INS1_25CollectiveMainloopBwdSm90ILi2ELi1ELi1EN4cute5tupleIJNS5_1CILi1EEES8_S8_EEENS6_IJNS7_ILi64EEENS7_ILi80EEENS7_ILi256EEEEEENS_6half_tEfNS_4arch4Sm90ELb1ELb0ELb0ELb1ELb0ELb0ELb1ELb1ELi2ELi1ELi1ELi1ELb0EEENS1_24CollectiveEpilogueBwdGQAISD_fSG_Li256ELb1ELb0EEENS1_25SingleTileBwdLPTSchedulerILb1ELi80ELb0EEEEEEEEEvNT_6ParamsE,@function
        .size           _ZN7cutlass13device_kernelIN5flash11enable_sm90INS1_16FlashAttnBwdSm90INS1_25CollectiveMainloopBwdSm90ILi2ELi1ELi1EN4cute5tupleIJNS5_1CILi1EEES8_S8_EEENS6_IJNS7_ILi64EEENS7_ILi80EEENS7_ILi256EEEEEENS_6half_tEfNS_4arch4Sm90ELb1ELb0ELb0ELb1ELb0ELb0ELb1ELb1ELi2ELi1ELi1ELi1ELb0EEENS1_24CollectiveEpilogueBwdGQAISD_fSG_Li256ELb1ELb0EEENS1_25SingleTileBwdLPTSchedulerILb1ELi80ELb0EEEEEEEEEvNT_6ParamsE,(.L_x_146 - _ZN7cutlass13device_kernelIN5flash11enable_sm90INS1_16FlashAttnBwdSm90INS1_25CollectiveMainloopBwdSm90ILi2ELi1ELi1EN4cute5tupleIJNS5_1CILi1EEES8_S8_EEENS6_IJNS7_ILi64EEENS7_ILi80EEENS7_ILi256EEEEEENS_6half_tEfNS_4arch4Sm90ELb1ELb0ELb0ELb1ELb0ELb0ELb1ELb1ELi2ELi1ELi1ELi1ELb0EEENS1_24CollectiveEpilogueBwdGQAISD_fSG_Li256ELb1ELb0EEENS1_25SingleTileBwdLPTSchedulerILb1ELi80ELb0EEEEEEEEEvNT_6ParamsE)
        .other          _ZN7cutlass13device_kernelIN5flash11enable_sm90INS1_16FlashAttnBwdSm90INS1_25CollectiveMainloopBwdSm90ILi2ELi1ELi1EN4cute5tupleIJNS5_1CILi1EEES8_S8_EEENS6_IJNS7_ILi64EEENS7_ILi80EEENS7_ILi256EEEEEENS_6half_tEfNS_4arch4Sm90ELb1ELb0ELb0ELb1ELb0ELb0ELb1ELb1ELi2ELi1ELi1ELi1ELb0EEENS1_24CollectiveEpilogueBwdGQAISD_fSG_Li256ELb1ELb0EEENS1_25SingleTileBwdLPTSchedulerILb1ELi80ELb0EEEEEEEEEvNT_6ParamsE,@"STO_CUDA_ENTRY STV_DEFAULT"
_ZN7cutlass13device_kernelIN5flash11enable_sm90INS1_16FlashAttnBwdSm90INS1_25CollectiveMainloopBwdSm90ILi2ELi1ELi1EN4cute5tupleIJNS5_1CILi1EEES8_S8_EEENS6_IJNS7_ILi64EEENS7_ILi80EEENS7_ILi256EEEEEENS_6half_tEfNS_4arch4Sm90ELb1ELb0ELb0ELb1ELb0ELb0ELb1ELb1ELi2ELi1ELi1ELi1ELb0EEENS1_24CollectiveEpilogueBwdGQAISD_fSG_Li256ELb1ELb0EEENS1_25SingleTileBwdLPTSchedulerILb1ELi80ELb0EEEEEEEEEvNT_6ParamsE:
[----:B------:R-:W-:Y:S01]  /*0000*/  LDC R1, c[0x0][0x37c] ;  /* 0x0000df00ff017b82 */ /* 0x000fe20000000800 */
[----:B------:R-:W-:Y:S05]  /*0010*/  EXIT ;  /* 0x000000000000794d */ /* 0x000fea0003800000 */
.L_x_94:
        /* <DEDUP_REMOVED lines=14> */
.L_x_146:


//--------------------- .text._ZN7cutlass13device_kernelIN5flash22FlashAttnBwdPreprocessIN4cute5tupleIJNS3_1CILi64EEENS5_ILi256EEEEEENS_6half_tEfNS_4arch4Sm90ELb1ELb1EEEEEvNT_6ParamsE --------------------------
	.section	.text._ZN7cutlass13device_kernelIN5flash22FlashAttnBwdPreprocessIN4cute5tupleIJNS3_1CILi64EEENS5_ILi256EEEEEENS_6half_tEfNS_4arch4Sm90ELb1ELb1EEEEEvNT_6ParamsE,"ax",@progbits
	.align	128
.text._ZN7cutlass13device_kernelIN5flash22FlashAttnBwdPreprocessIN4cute5tupleIJNS3_1CILi64EEENS5_ILi256EEEEEENS_6half_tEfNS_4arch4Sm90ELb1ELb1EEEEEvNT_6ParamsE:
        .type           _ZN7cutlass13device_kernelIN5flash22FlashAttnBwdPreprocessIN4cute5tupleIJNS3_1CILi64EEENS5_ILi256EEEEEENS_6half_tEfNS_4arch4Sm90ELb1ELb1EEEEEvNT_6ParamsE,@function
        .size           _ZN7cutlass13device_kernelIN5flash22FlashAttnBwdPreprocessIN4cute5tupleIJNS3_1CILi64EEENS5_ILi256EEEEEENS_6half_tEfNS_4arch4Sm90ELb1ELb1EEEEEvNT_6ParamsE,(.L_x_147 - _ZN7cutlass13device_kernelIN5flash22FlashAttnBwdPreprocessIN4cute5tupleIJNS3_1CILi64EEENS5_ILi256EEEEEENS_6half_tEfNS_4arch4Sm90ELb1ELb1EEEEEvNT_6ParamsE)
        .other          _ZN7cutlass13device_kernelIN5flash22FlashAttnBwdPreprocessIN4cute5tupleIJNS3_1CILi64EEENS5_ILi256EEEEEENS_6half_tEfNS_4arch4Sm90ELb1ELb1EEEEEvNT_6ParamsE,@"STO_CUDA_ENTRY STV_DEFAULT"
_ZN7cutlass13device_kernelIN5flash22FlashAttnBwdPreprocessIN4cute5tupleIJNS3_1CILi64EEENS5_ILi256EEEEEENS_6half_tEfNS_4arch4Sm90ELb1ELb1EEEEEvNT_6ParamsE:
[----:B------:R-:W-:Y:S01]  /*0000*/  LDC R1, c[0x0][0x37c] ;  /* 0x0000df00ff017b82 */ /* 0x000fe20000000800 */
[----:B------:R-:W0:Y:S07]  /*0010*/  LDCU.64 UR10, c[0x0][0x460] ;  /* 0x00008c00ff0a77ac */ /* 0x000e2e0008000a00 */
[----:B------:R-:W1:Y:S01]  /*0020*/  S2UR UR16, SR_CTAID.X ;  /* 0x00000000001079c3 */ /* 0x000e620000002500 */
[----:B------:R-:W2:Y:S07]  /*0030*/  LDCU.64 UR12, c[0x0][0x358] ;  /* 0x00006b00ff0c77ac */ /* 0x000eae0008000a00 */
[----:B------:R-:W3:Y:S08]  /*0040*/  S2UR UR15, SR_CTAID.Y ;  /* 0x00000000000f79c3 */ /* 0x000ef00000002600 */
[----:B------:R-:W4:Y:S01]  /*0050*/  S2UR UR14, SR_CTAID.Z ;  /* 0x00000000000e79c3 */ /* 0x000f220000002700 */
[----:B0-----:R-:W-:-:S04]  /*0060*/  UISETP.NE.U32.AND UP1, UPT, UR10, URZ, UPT ;  /* 0x000000ff0a00728c */ /* 0x001fc8000bf25070 */
[----:B------:R-:W-:-:S09]  /*0070*/  UISETP.NE.AND.EX UP2, UPT, UR11, URZ, UPT, UP1 ;  /* 0x000000ff0b00728c */ /* 0x000fd2000bf45310 */
[----:B-12---:R-:W-:Y:S05]  /*0080*/  BRA.U UP2, `(.L_x_95) ;  /* 0x0000000102247547 */ /* 0x006fea000b800000 */
[----:B------:R-:W0:Y:S01]  /*0090*/  LDCU.64 UR6, c[0x0][0x468] ;  /* 0x00008d00ff0677ac */ /* 0x000e220008000a00 */
[----:B------:R-:W1:Y:S01]  /*00a0*/  LDCU UR5, c[0x0][0x388] ;  /* 0x00007100ff0577ac */ /* 0x000e620008000800 */
[----:B------:R-:W-:Y:S01]  /*00b0*/  UMOV UR4, URZ ;  /* 0x000000ff00047c82 */ /* 0x000fe20008000000 */
[----:B0-----:R-:W-:-:S03]  /*00c0*/  UISETP.NE.U32.AND UP0, UPT, UR6, URZ, UPT ;  /* 0x000000ff0600728c */ /* 0x001fc6000bf05070 */
[----:B------:R-:W-:Y:S01]  /*00d0*/  UMOV UR6, URZ ;  /* 0x000000ff00067c82 */ /* 0x000fe20008000000 */
[----:B------:R-:W-:-:S03]  /*00e0*/  UISETP.NE.AND.EX UP0, UPT, UR7, URZ, UPT, UP0 ;  /* 0x000000ff0700728c */ /* 0x000fc6000bf05300 */
[----:B------:R-:W-:-:S06]  /*00f0*/  UMOV UR7, URZ ;  /* 0x000000ff00077c82 */ /* 0x000fcc0008000000 */
[----:B-1----:R-:W-:Y:S05]  /*0100*/  BRA.U !UP0, `(.L_x_96) ;  /* 0x0000000108687547 */ /* 0x002fea000b800000 */
[----:B------:R-:W-:Y:S05]  /*0110*/  BRA `(.L_x_97) ;  /* 0x00000000003c7947 */ /* 0x000fea0003800000 */
.L_x_95:
[----:B------:R-:W4:Y:S01]  /*0120*/  LDCU.64 UR4, c[0x0][0x460] ;  /* 0x00008c00ff0477ac */ /* 0x000f220008000a00 */
[----:B------:R-:W0:Y:S01]  /*0130*/  LDCU.64 UR8, c[0x0][0x468] ;  /* 0x00008d00ff0877ac */ /* 0x000e220008000a00 */
[----:B----4-:R-:W-:-:S06]  /*0140*/  UIMAD.WIDE.U32 UR4, UR14, 0x4, UR4 ;  /* 0x000000040e0478a5 */ /* 0x010fcc000f8e0004 */
[----:B------:R-:W-:Y:S02]  /*0150*/  MOV R2, UR4 ;  /* 0x0000000400027c02 */ /* 0x000fe40008000f00 */
[----:B------:R-:W-:-:S05]  /*0160*/  MOV R3, UR5 ;  /* 0x0000000500037c02 */ /* 0x000fca0008000f00 */
[----:B------:R-:W2:Y:S01]  /*0170*/  LDG.E R0, desc[UR12][R2.64] ;  /* 0x0000000c02007981 */ /* 0x000ea2000c1e1900 */
[----:B0-----:R-:W-:-:S04]  /*0180*/  UISETP.NE.U32.AND UP0, UPT, UR8, URZ, UPT ;  /* 0x000000ff0800728c */ /* 0x001fc8000bf05070 */
[----:B------:R-:W-:Y:S01]  /*0190*/  UISETP.NE.AND.EX UP0, UPT, UR9, URZ, UPT, UP0 ;  /* 0x000000ff0900728c */ /* 0x000fe2000bf05300 */
[----:B--2---:R-:W-:-:S13]  /*01a0*/  R2UR UR6, R0 ;  /* 0x00000000000672ca */ /* 0x004fda00000e0000 */
[----:B------:R-:W-:Y:S02]  /*01b0*/  ULEA UR4, UR14, UR6, 0x6 ;  /* 0x000000060e047291 */ /* 0x000fe4000f8e30ff */
[----:B------:R-:W-:Y:S02]  /*01c0*/  USHF.R.S32.HI UR7, URZ, 0x1f, UR6 ;  /* 0x0000001fff077899 */ /* 0x000fe40008011406 */
[----:B------:R-:W-:-:S04]  /*01d0*/  USHF.R.S32.HI UR5, URZ, 0x1f, UR4 ;  /* 0x0000001fff057899 */ /* 0x000fc80008011404 */
[----:B------:R-:W-:-:S04]  /*01e0*/  ULEA.HI UR4, UR5, UR4, URZ, 0x6 ;  /* 0x0000000405047291 */ /* 0x000fc8000f8f30ff */
[----:B------:R-:W-:Y:S01]  /*01f0*/  ULOP3.LUT UR4, UR4, 0xffffffc0, URZ, 0xc0, !UPT ;  /* 0xffffffc004047892 */ /* 0x000fe2000f8ec0ff */
[----:B------:R-:W-:Y:S11]  /*0200*/  BRA.U !UP0, `(.L_x_98) ;  /* 0x00000001081c7547 */ /* 0x000ff6000b800000 */
.L_x_97:
[----:B------:R-:W4:Y:S02]  /*0210*/  LDCU.64 UR8, c[0x0][0x468] ;  /* 0x00008d00ff0877ac */ /* 0x000f240008000a00 */
[----:B----4-:R-:W-:-:S06]  /*0220*/  UIMAD.WIDE.U32 UR8, UR14, 0x4, UR8 ;  /* 0x000000040e0878a5 */ /* 0x010fcc000f8e0008 */
[----:B------:R-:W-:Y:S02]  /*0230*/  MOV R2, UR8 ;  /* 0x0000000800027c02 */ /* 0x000fe40008000f00 */
[----:B------:R-:W-:-:S05]  /*0240*/  MOV R3, UR9 ;  /* 0x0000000900037c02 */ /* 0x000fca0008000f00 */
[----:B------:R-:W2:Y:S02]  /*0250*/  LDG.E R2, desc[UR12][R2.64] ;  /* 0x0000000c02027981 */ /* 0x000ea4000c1e1900 */
[----:B--2---:R-:W-:Y:S01]  /*0260*/  R2UR UR5, R2 ;  /* 0x00000000020572ca */ /* 0x004fe200000e0000 */
[----:B------:R-:W-:-:S14]  /*0270*/  BRA `(.L_x_96) ;  /* 0x00000000000c7947 */ /* 0x000fdc0003800000 */
.L_x_98:
[----:B------:R-:W2:Y:S02]  /*0280*/  LDG.E R2, desc[UR12][R2.64+0x4] ;  /* 0x0000040c02027981 */ /* 0x000ea4000c1e1900 */
[----:B--2---:R-:W-:-:S13]  /*0290*/  R2UR UR5, R2 ;  /* 0x00000000020572ca */ /* 0x004fda00000e0000 */
[----:B------:R-:W-:-:S12]  /*02a0*/  UIADD3 UR5, UPT, UPT, -UR6, UR5, URZ ;  /* 0x0000000506057290 */ /* 0x000fd8000fffe1ff */
.L_x_96:
[----:B------:R-:W-:Y:S01]  /*02b0*/  USHF.L.U32 UR8, UR16, 0x6, URZ ;  /* 0x0000000610087899 */ /* 0x000fe200080006ff */
[----:B------:R-:W0:Y:S01]  /*02c0*/  S2R R64, SR_TID.X ;  /* 0x0000000000407919 */ /* 0x000e220000002100 */
[----:B------:R-:W-:Y:S02]  /*02d0*/  PLOP3.LUT P0, PT, PT, PT, UP1, 0x80, 0x8 ;  /* 0x000000000008781c */ /* 0x000fe40003f0f018 */
[----:B------:R-:W-:Y:S02]  /*02e0*/  UISETP.GT.AND UP0, UPT, UR5, UR8, UPT ;  /* 0x000000080500728c */ /* 0x000fe4000bf04270 */
[----:B------:R-:W-:-:S04]  /*02f0*/  ISETP.NE.AND.EX P0, PT, RZ, UR11, PT, P0 ;  /* 0x0000000bff007c0c */ /* 0x000fc8000bf05300 */
[----:B------:R-:W-:-:S13]  /*0300*/  PLOP3.LUT P1, PT, PT, PT, UP0, 0x80, 0x8 ;  /* 0x000000000008781c */ /* 0x000fda0003f2f008 */
[----:B---34-:R-:W-:Y:S05]  /*0310*/  @!P1 EXIT P0 ;  /* 0x000000000000994d */ /* 0x018fea0000000000 */
[----:B------:R-:W-:Y:S01]  /*0320*/  UIADD3 UR18, UPT, UPT, -UR8, UR5, URZ ;  /* 0x0000000508127290 */ /* 0x000fe2000fffe1ff */
[----:B------:R-:W1:Y:S01]  /*0330*/  LDC.64 R4, c[0x0][0x400] ;  /* 0x00010000ff047b82 */ /* 0x000e620000000a00 */
[----:B0-----:R-:W-:Y:S01]  /*0340*/  SHF.R.U32.HI R6, RZ, 0x4, R64 ;  /* 0x00000004ff067819 */ /* 0x001fe20000011640 */
[----:B------:R-:W-:Y:S01]  /*0350*/  HFMA2 R65, -RZ, RZ, 0, 0 ;  /* 0x00000000ff417431 */ /* 0x000fe200000001ff */
[----:B------:R-:W-:Y:S01]  /*0360*/  USEL UR17, UR14, URZ, !UP2 ;  /* 0x000000ff0e117287 */ /* 0x000fe2000d000000 */
[----:B------:R-:W-:Y:S01]  /*0370*/  MOV R7, UR16 ;  /* 0x0000001000077c02 */ /* 0x000fe20008000f00 */
[----:B------:R-:W-:Y:S01]  /*0380*/  BSSY.RECONVERGENT B0, `(.L_x_99) ;  /* 0x0000038000007945 */ /* 0x000fe20003800200 */
[----:B------:R-:W-:Y:S02]  /*0390*/  ISETP.GE.AND P0, PT, R64, UR18, PT ;  /* 0x0000001240007c0c */ /* 0x000fe4000bf06270 */
[----:B------:R-:W-:Y:S01]  /*03a0*/  CS2R R72, SRZ ;  /* 0x0000000000487805 */ /* 0x000fe2000001ff00 */
[----:B------:R-:W0:Y:S01]  /*03b0*/  LDC.64 R10, c[0x0][0x3a0] ;  /* 0x0000e800ff0a7b82 */ /* 0x000e220000000a00 */
[----:B------:R-:W-:-:S02]  /*03c0*/  IADD3 R66, P3, PT, R6, UR6, RZ ;  /* 0x0000000606427c10 */ /* 0x000fc4000ff7e0ff */
[----:B------:R-:W-:Y:S02]  /*03d0*/  CS2R R74, SRZ ;  /* 0x00000000004a7805 */ /* 0x000fe4000001ff00 */
[----:B------:R-:W-:Y:S02]  /*03e0*/  ISETP.GT.U32.OR P0, PT, R64, 0x3f, P0 ;  /* 0x0000003f4000780c */ /* 0x000fe40000704470 */
[----:B------:R-:W-:Y:S02]  /*03f0*/  CS2R R44, SRZ ;  /* 0x00000000002c7805 */ /* 0x000fe4000001ff00 */
[----:B------:R-:W-:Y:S02]  /*0400*/  IADD3.X R67, PT, PT, RZ, UR7, RZ, P3, !PT ;  /* 0x00000007ff437c10 */ /* 0x000fe40009ffe4ff */
[----:B------:R-:W-:Y:S02]  /*0410*/  CS2R R46, SRZ ;  /* 0x00000000002e7805 */ /* 0x000fe4000001ff00 */
[C---:B------:R-:W-:Y:S01]  /*0420*/  ISETP.GE.AND P3, PT, R6.reuse, UR18, PT ;  /* 0x0000001206007c0c */ /* 0x040fe2000bf66270 */
[----:B------:R-:W2:Y:S01]  /*0430*/  LDC.64 R8, c[0x0][0x408] ;  /* 0x00010200ff087b82 */ /* 0x000ea20000000a00 */
[----:B------:R-:W-:Y:S01]  /*0440*/  IADD3 R0, PT, PT, R6, 0x10, RZ ;  /* 0x0000001006007810 */ /* 0x000fe20007ffe0ff */
[----:B------:R-:W-:Y:S01]  /*0450*/  IMAD.WIDE.U32 R66, R7, 0x40, R66 ;  /* 0x0000004007427825 */ /* 0x000fe200078e0042 */
[----:B------:R-:W-:-:S02]  /*0460*/  CS2R R56, SRZ ;  /* 0x0000000000387805 */ /* 0x000fc4000001ff00 */
[----:B------:R-:W-:Y:S02]  /*0470*/  CS2R R58, SRZ ;  /* 0x00000000003a7805 */ /* 0x000fe4000001ff00 */
[----:B------:R-:W-:Y:S02]  /*0480*/  CS2R R36, SRZ ;  /* 0x0000000000247805 */ /* 0x000fe4000001ff00 */
[----:B------:R-:W-:Y:S02]  /*0490*/  CS2R R38, SRZ ;  /* 0x0000000000267805 */ /* 0x000fe4000001ff00 */
[----:B------:R-:W-:Y:S02]  /*04a0*/  CS2R R28, SRZ ;  /* 0x00000000001c7805 */ /* 0x000fe4000001ff00 */
[C---:B------:R-:W-:Y:S01]  /*04b0*/  @!P0 IADD3 R2, PT, PT, R64.reuse, UR8, RZ ;  /* 0x0000000840028c10 */ /* 0x040fe2000fffe0ff */
[----:B------:R-:W3:Y:S01]  /*04c0*/  LDC.64 R14, c[0x0][0x3a8] ;  /* 0x0000ea00ff0e7b82 */ /* 0x000ee20000000a00 */
[----:B------:R-:W-:-:S02]  /*04d0*/  SHF.L.U32 R64, R64, 0x3, RZ ;  /* 0x0000000340407819 */ /* 0x000fc400000006ff */
[----:B------:R-:W-:Y:S02]  /*04e0*/  CS2R R30, SRZ ;  /* 0x00000000001e7805 */ /* 0x000fe4000001ff00 */
[----:B------:R-:W-:Y:S02]  /*04f0*/  @!P0 IADD3 R2, P1, PT, R2, UR6, RZ ;  /* 0x0000000602028c10 */ /* 0x000fe4000ff3e0ff */
[----:B------:R-:W-:Y:S02]  /*0500*/  LOP3.LUT R64, R64, 0x78, RZ, 0xc0, !PT ;  /* 0x0000007840407812 */ /* 0x000fe400078ec0ff */
[----:B------:R-:W-:Y:S02]  /*0510*/  @!P0 IADD3.X R3, PT, PT, RZ, UR7, RZ, P1, !PT ;  /* 0x00000007ff038c10 */ /* 0x000fe40008ffe4ff */
[----:B------:R-:W-:Y:S02]  /*0520*/  ISETP.GE.AND P1, PT, R0, UR18, PT ;  /* 0x0000001200007c0c */ /* 0x000fe4000bf26270 */
[----:B------:R-:W-:Y:S01]  /*0530*/  IADD3 R0, PT, PT, R6, 0x20, RZ ;  /* 0x0000002006007810 */ /* 0x000fe20007ffe0ff */
[----:B-1----:R-:W-:Y:S01]  /*0540*/  @!P0 IMAD.WIDE.U32 R2, R4, UR15, R2 ;  /* 0x0000000f04028c25 */ /* 0x002fe2000f8e0002 */
[----:B------:R-:W-:-:S02]  /*0550*/  IADD3 R16, PT, PT, R6, 0x30, RZ ;  /* 0x0000003006107810 */ /* 0x000fc40007ffe0ff */
[----:B------:R-:W-:Y:S01]  /*0560*/  ISETP.GE.AND P2, PT, R0, UR18, PT ;  /* 0x0000001200007c0c */ /* 0x000fe2000bf46270 */
[----:B------:R-:W-:Y:S01]  /*0570*/  @!P0 IMAD R3, R5, UR15, R3 ;  /* 0x0000000f05038c24 */ /* 0x000fe2000f8e0203 */
[----:B------:R-:W-:Y:S01]  /*0580*/  LOP3.LUT R80, R64, 0x80, RZ, 0xfc, !PT ;  /* 0x0000008040507812 */ /* 0x000fe200078efcff */
[----:B0-----:R-:W-:-:S04]  /*0590*/  IMAD.WIDE.U32 R4, R10, UR15, R64 ;  /* 0x0000000f0a047c25 */ /* 0x001fc8000f8e0040 */
[----:B------:R-:W-:Y:S01]  /*05a0*/  IMAD R5, R11, UR15, R5 ;  /* 0x0000000f0b057c24 */ /* 0x000fe2000f8e0205 */
[----:B------:R-:W-:Y:S01]  /*05b0*/  CS2R R10, SRZ ;  /* 0x00000000000a7805 */ /* 0x000fe2000001ff00 */
[----:B--2---:R-:W-:-:S04]  /*05c0*/  @!P0 IMAD.WIDE.U32 R2, R8, UR17, R2 ;  /* 0x0000001108028c25 */ /* 0x004fc8000f8e0002 */
[----:B---3--:R-:W-:-:S04]  /*05d0*/  IMAD.WIDE.U32 R12, R14, UR17, R4 ;  /* 0x000000110e0c7c25 */ /* 0x008fc8000f8e0004 */
[----:B------:R-:W-:Y:S01]  /*05e0*/  @!P0 IMAD R0, R9, UR17, R3 ;  /* 0x0000001109008c24 */ /* 0x000fe2000f8e0203 */
[----:B------:R-:W-:Y:S01]  /*05f0*/  CS2R R8, SRZ ;  /* 0x0000000000087805 */ /* 0x000fe2000001ff00 */
[----:B------:R-:W-:Y:S01]  /*0600*/  IMAD R15, R15, UR17, R13 ;  /* 0x000000110f0f7c24 */ /* 0x000fe2000f8e020d */
[----:B------:R-:W-:Y:S06]  /*0610*/  @P3 BRA `(.L_x_100) ;  /* 0x0000000000383947 */ /* 0x000fec0003800000 */
[----:B------:R-:W0:Y:S01]  /*0620*/  LDCU.64 UR8, c[0x0][0x398] ;  /* 0x00007300ff0877ac */ /* 0x000e220008000a00 */
[----:B------:R-:W-:Y:S01]  /*0630*/  MOV R14, R12 ;  /* 0x0000000c000e7202 */ /* 0x000fe20000000f00 */
[----:B------:R-:W1:Y:S01]  /*0640*/  LDCU UR6, c[0x0][0x38c] ;  /* 0x00007180ff0677ac */ /* 0x000e620008000800 */
[----:B------:R-:W2:Y:S01]  /*0650*/  LDCU.64 UR10, c[0x0][0x380] ;  /* 0x00007000ff0a77ac */ /* 0x000ea20008000a00 */
[----:B0-----:R-:W-:Y:S02]  /*0660*/  IMAD R7, R67, UR8, RZ ;  /* 0x0000000843077c24 */ /* 0x001fe4000f8e02ff */
[----:B------:R-:W-:Y:S01]  /*0670*/  IMAD.WIDE.U32 R4, R66, UR8, R14 ;  /* 0x0000000842047c25 */ /* 0x000fe2000f8e000e */
[----:B-1----:R-:W-:-:S03]  /*0680*/  ISETP.GE.AND P4, PT, R64, UR6, PT ;  /* 0x0000000640007c0c */ /* 0x002fc6000bf86270 */
[----:B------:R-:W-:Y:S01]  /*0690*/  IMAD R7, R66, UR9, R7 ;  /* 0x0000000942077c24 */ /* 0x000fe2000f8e0207 */
[----:B------:R-:W-:Y:S02]  /*06a0*/  ISETP.GE.AND P5, PT, R80, UR6, PT ;  /* 0x0000000650007c0c */ /* 0x000fe4000bfa6270 */
[----:B--2---:R-:W-:Y:S02]  /*06b0*/  LEA R6, P6, R4, UR10, 0x1 ;  /* 0x0000000a04067c11 */ /* 0x004fe4000f8c08ff */
[----:B------:R-:W-:-:S04]  /*06c0*/  IADD3 R5, PT, PT, R5, R7, RZ ;  /* 0x0000000705057210 */ /* 0x000fc80007ffe0ff */
[----:B------:R-:W-:-:S05]  /*06d0*/  LEA.HI.X R7, R4, UR11, R5, 0x1, P6 ;  /* 0x0000000b04077c11 */ /* 0x000fca000b0f0c05 */
[----:B------:R0:W5:Y:S04]  /*06e0*/  @!P4 LDG.E.128 R72, desc[UR12][R6.64] ;  /* 0x0000000c0648c981 */ /* 0x000168000c1e1d00 */
[----:B------:R0:W5:Y:S02]  /*06f0*/  @!P5 LDG.E.128 R44, desc[UR12][R6.64+0x100] ;  /* 0x0001000c062cd981 */ /* 0x000164000c1e1d00 */
.L_x_100:
[----:B------:R-:W-:Y:S05]  /*0700*/  BSYNC.RECONVERGENT B0 ;  /* 0x0000000000007941 */ /* 0x000fea0003800200 */
.L_x_99:
[----:B------:R-:W-:Y:S04]  /*0710*/  BSSY.RECONVERGENT B0, `(.L_x_101) ;  /* 0x0000013000007945 */ /* 0x000fe80003800200 */
[----:B------:R-:W-:Y:S05]  /*0720*/  @P1 BRA `(.L_x_102) ;  /* 0x0000000000441947 */ /* 0x000fea0003800000 */
[----:B------:R-:W1:Y:S01]  /*0730*/  LDCU.64 UR8, c[0x0][0x398] ;  /* 0x00007300ff0877ac */ /* 0x000e620008000a00 */
[----:B0-----:R-:W-:Y:S02]  /*0740*/  IADD3 R7, P4, PT, R66, 0x10, RZ ;  /* 0x0000001042077810 */ /* 0x001fe40007f9e0ff */
[----:B------:R-:W-:Y:S01]  /*0750*/  MOV R5, R15 ;  /* 0x0000000f00057202 */ /* 0x000fe20000000f00 */
[----:B------:R-:W0:Y:S01]  /*0760*/  LDCU UR6, c[0x0][0x38c] ;  /* 0x00007180ff0677ac */ /* 0x000e220008000800 */
[----:B------:R-:W-:Y:S01]  /*0770*/  IADD3.X R4, PT, PT, RZ, R67, RZ, P4, !PT ;  /* 0x00000043ff047210 */ /* 0x000fe200027fe4ff */
[----:B------:R-:W2:Y:S04]  /*0780*/  LDCU.64 UR10, c[0x0][0x380] ;  /* 0x00007000ff0a77ac */ /* 0x000ea80008000a00 */
[----:B-1----:R-:W-:Y:S01]  /*0790*/  IMAD R6, R4, UR8, RZ ;  /* 0x0000000804067c24 */ /* 0x002fe2000f8e02ff */
[----:B------:R-:W-:-:S02]  /*07a0*/  MOV R4, R12 ;  /* 0x0000000c00047202 */ /* 0x000fc40000000f00 */
[----:B0-----:R-:W-:-:S03]  /*07b0*/  ISETP.GE.AND P5, PT, R64, UR6, PT ;  /* 0x0000000640007c0c */ /* 0x001fc6000bfa6270 */
[----:B------:R-:W-:Y:S01]  /*07c0*/  IMAD.WIDE.U32 R4, R7, UR8, R4 ;  /* 0x0000000807047c25 */ /* 0x000fe2000f8e0004 */
[----:B------:R-:W-:-:S03]  /*07d0*/  ISETP.GE.AND P6, PT, R80, UR6, PT ;  /* 0x0000000650007c0c */ /* 0x000fc6000bfc6270 */
[----:B------:R-:W-:Y:S01]  /*07e0*/  IMAD R7, R7, UR9, R6 ;  /* 0x0000000907077c24 */ /* 0x000fe2000f8e0206 */
[----:B--2---:R-:W-:-:S04]  /*07f0*/  LEA R6, P4, R4, UR10, 0x1 ;  /* 0x0000000a04067c11 */ /* 0x004fc8000f8808ff */
[----:B------:R-:W-:-:S04]  /*0800*/  IADD3 R5, PT, PT, R5, R7, RZ ;  /* 0x0000000705057210 */ /* 0x000fc80007ffe0ff */
[----:B------:R-:W-:-:S05]  /*0810*/  LEA.HI.X R7, R4, UR11, R5, 0x1, P4 ;  /* 0x0000000b04077c11 */ /* 0x000fca000a0f0c05 */
[----:B------:R1:W5:Y:S04]  /*0820*/  @!P5 LDG.E.128 R56, desc[UR12][R6.64] ;  /* 0x0000000c0638d981 */ /* 0x000368000c1e1d00 */
[----:B------:R1:W5:Y:S02]  /*0830*/  @!P6 LDG.E.128 R36, desc[UR12][R6.64+0x100] ;  /* 0x0001000c0624e981 */ /* 0x000364000c1e1d00 */
.L_x_102:
[----:B------:R-:W-:Y:S05]  /*0840*/  BSYNC.RECONVERGENT B0 ;  /* 0x0000000000007941 */ /* 0x000fea0003800200 */
.L_x_101:
[----:B------:R-:W-:Y:S04]  /*0850*/  BSSY.RECONVERGENT B0, `(.L_x_103) ;  /* 0x0000013000007945 */ /* 0x000fe80003800200 */
[----:B------:R-:W-:Y:S05]  /*0860*/  @P2 BRA `(.L_x_104) ;  /* 0x0000000000442947 */ /* 0x000fea0003800000 */
[----:B------:R-:W2:Y:S01]  /*0870*/  LDCU.64 UR8, c[0x0][0x398] ;  /* 0x00007300ff0877ac */ /* 0x000ea20008000a00 */
[----:B01----:R-:W-:Y:S02]  /*0880*/  IADD3 R7, P4, PT, R66, 0x20, RZ ;  /* 0x0000002042077810 */ /* 0x003fe40007f9e0ff */
[----:B------:R-:W-:Y:S01]  /*0890*/  MOV R5, R15 ;  /* 0x0000000f00057202 */ /* 0x000fe20000000f00 */
[----:B------:R-:W0:Y:S01]  /*08a0*/  LDCU UR6, c[0x0][0x38c] ;  /* 0x00007180ff0677ac */ /* 0x000e220008000800 */
[----:B------:R-:W-:Y:S01]  /*08b0*/  IADD3.X R4, PT, PT, RZ, R67, RZ, P4, !PT ;  /* 0x00000043ff047210 */ /* 0x000fe200027fe4ff */
[----:B------:R-:W1:Y:S04]  /*08c0*/  LDCU.64 UR10, c[0x0][0x380] ;  /* 0x00007000ff0a77ac */ /* 0x000e680008000a00 */
[----:B--2---:R-:W-:Y:S01]  /*08d0*/  IMAD R6, R4, UR8, RZ ;  /* 0x0000000804067c24 */ /* 0x004fe2000f8e02ff */
[----:B------:R-:W-:-:S02]  /*08e0*/  MOV R4, R12 ;  /* 0x0000000c00047202 */ /* 0x000fc40000000f00 */
[----:B0-----:R-:W-:-:S03]  /*08f0*/  ISETP.GE.AND P5, PT, R64, UR6, PT ;  /* 0x0000000640007c0c */ /* 0x001fc6000bfa6270 */
[----:B------:R-:W-:Y:S01]  /*0900*/  IMAD.WIDE.U32 R4, R7, UR8, R4 ;  /* 0x0000000807047c25 */ /* 0x000fe2000f8e0004 */
[----:B------:R-:W-:-:S03]  /*0910*/  ISETP.GE.AND P6, PT, R80, UR6, PT ;  /* 0x0000000650007c0c */ /* 0x000fc6000bfc6270 */
[----:B------:R-:W-:Y:S01]  /*0920*/  IMAD R7, R7, UR9, R6 ;  /* 0x0000000907077c24 */ /* 0x000fe2000f8e0206 */
[----:B-1----:R-:W-:-:S04]  /*0930*/  LEA R6, P4, R4, UR10, 0x1 ;  /* 0x0000000a04067c11 */ /* 0x002fc8000f8808ff */
[----:B------:R-:W-:-:S04]  /*0940*/  IADD3 R5, PT, PT, R5, R7, RZ ;  /* 0x0000000705057210 */ /* 0x000fc80007ffe0ff */
[----:B------:R-:W-:-:S05]  /*0950*/  LEA.HI.X R7, R4, UR11, R5, 0x1, P4 ;  /* 0x0000000b04077c11 */ /* 0x000fca000a0f0c05 */
[----:B------:R2:W5:Y:S04]  /*0960*/  @!P5 LDG.E.128 R8, desc[UR12][R6.64] ;  /* 0x0000000c0608d981 */ /* 0x000568000c1e1d00 */
[----:B------:R2:W5:Y:S02]  /*0970*/  @!P6 LDG.E.128 R28, desc[UR12][R6.64+0x100] ;  /* 0x0001000c061ce981 */ /* 0x000564000c1e1d00 */
.L_x_104:
[----:B------:R-:W-:Y:S05]  /*0980*/  BSYNC.RECONVERGENT B0 ;  /* 0x0000000000007941 */ /* 0x000fea0003800200 */
.L_x_103:
[----:B------:R-:W-:Y:S01]  /*0990*/  ISETP.GE.AND P4, PT, R16, UR18, PT ;  /* 0x0000001210007c0c */ /* 0x000fe2000bf86270 */
[----:B------:R-:W-:Y:S01]  /*09a0*/  BSSY.RECONVERGENT B0, `(.L_x_105) ;  /* 0x0000016000007945 */ /* 0x000fe20003800200 */
[----:B------:R-:W-:Y:S02]  /*09b0*/  CS2R R4, SRZ ;  /* 0x0000000000047805 */ /* 0x000fe4000001ff00 */
[----:B012---:R-:W-:Y:S02]  /*09c0*/  CS2R R6, SRZ ;  /* 0x0000000000067805 */ /* 0x007fe4000001ff00 */
[----:B------:R-:W-:Y:S02]  /*09d0*/  CS2R R20, SRZ ;  /* 0x0000000000147805 */ /* 0x000fe4000001ff00 */
[----:B------:R-:W-:-:S05]  /*09e0*/  CS2R R22, SRZ ;  /* 0x0000000000167805 */ /* 0x000fca000001ff00 */
[----:B------:R-:W-:Y:S05]  /*09f0*/  @P4 BRA `(.L_x_106) ;  /* 0x0000000000404947 */ /* 0x000fea0003800000 */
[----:B------:R-:W0:Y:S01]  /*0a00*/  LDCU.64 UR8, c[0x0][0x398] ;  /* 0x00007300ff0877ac */ /* 0x000e220008000a00 */
[----:B------:R-:W-:Y:S01]  /*0a10*/  IADD3 R17, P5, PT, R66, 0x30, RZ ;  /* 0x0000003042117810 */ /* 0x000fe20007fbe0ff */
[----:B------:R-:W1:Y:S03]  /*0a20*/  LDCU.64 UR10, c[0x0][0x380] ;  /* 0x00007000ff0a77ac */ /* 0x000e660008000a00 */
[----:B------:R-:W-:Y:S01]  /*0a30*/  IADD3.X R13, PT, PT, RZ, R67, RZ, P5, !PT ;  /* 0x00000043ff0d7210 */ /* 0x000fe20002ffe4ff */
[----:B------:R-:W2:Y:S04]  /*0a40*/  LDCU UR6, c[0x0][0x38c] ;  /* 0x00007180ff0677ac */ /* 0x000ea80008000800 */
[----:B0-----:R-:W-:Y:S01]  /*0a50*/  IMAD R14, R13, UR8, RZ ;  /* 0x000000080d0e7c24 */ /* 0x001fe2000f8e02ff */
[----:B------:R-:W-:-:S03]  /*0a60*/  MOV R13, R15 ;  /* 0x0000000f000d7202 */ /* 0x000fc60000000f00 */
[----:B------:R-:W-:Y:S01]  /*0a70*/  IMAD.WIDE.U32 R12, R17, UR8, R12 ;  /* 0x00000008110c7c25 */ /* 0x000fe2000f8e000c */
[----:B--2---:R-:W-:-:S03]  /*0a80*/  ISETP.GE.AND P5, PT, R64, UR6, PT ;  /* 0x0000000640007c0c */ /* 0x004fc6000bfa6270 */
[----:B------:R-:W-:Y:S01]  /*0a90*/  IMAD R17, R17, UR9, R14 ;  /* 0x0000000911117c24 */ /* 0x000fe2000f8e020e */
[----:B-1----:R-:W-:-:S04]  /*0aa0*/  LEA R14, P6, R12, UR10, 0x1 ;  /* 0x0000000a0c0e7c11 */ /* 0x002fc8000f8c08ff */
[----:B------:R-:W-:-:S04]  /*0ab0*/  IADD3 R13, PT, PT, R13, R17, RZ ;  /* 0x000000110d0d7210 */ /* 0x000fc80007ffe0ff */
[----:B------:R-:W-:Y:S02]  /*0ac0*/  LEA.HI.X R15, R12, UR11, R13, 0x1, P6 ;  /* 0x0000000b0c0f7c11 */ /* 0x000fe4000b0f0c0d */
[----:B------:R-:W-:-:S03]  /*0ad0*/  ISETP.GE.AND P6, PT, R80, UR6, PT ;  /* 0x0000000650007c0c */ /* 0x000fc6000bfc6270 */
[----:B------:R0:W5:Y:S10]  /*0ae0*/  @!P5 LDG.E.128 R4, desc[UR12][R14.64] ;  /* 0x0000000c0e04d981 */ /* 0x000174000c1e1d00 */
[----:B------:R0:W5:Y:S02]  /*0af0*/  @!P6 LDG.E.128 R20, desc[UR12][R14.64+0x100] ;  /* 0x0001000c0e14e981 */ /* 0x000164000c1e1d00 */
.L_x_106:
[----:B------:R-:W-:Y:S05]  /*0b00*/  BSYNC.RECONVERGENT B0 ;  /* 0x0000000000007941 */ /* 0x000fea0003800200 */
.L_x_105:
[----:B0-----:R-:W0:Y:S01]  /*0b10*/  LDC.64 R14, c[0x0][0x3c0] ;  /* 0x0000f000ff0e7b82 */ /* 0x001e220000000a00 */
[----:B------:R-:W-:Y:S01]  /*0b20*/  BSSY.RECONVERGENT B0, `(.L_x_107) ;  /* 0x0000024000007945 */ /* 0x000fe20003800200 */
[----:B------:R-:W-:Y:S02]  /*0b30*/  CS2R R60, SRZ ;  /* 0x00000000003c7805 */ /* 0x000fe4000001ff00 */
[----:B------:R-:W-:Y:S02]  /*0b40*/  CS2R R62, SRZ ;  /* 0x00000000003e7805 */ /* 0x000fe4000001ff00 */
[----:B------:R-:W-:Y:S02]  /*0b50*/  CS2R R48, SRZ ;  /* 0x0000000000307805 */ /* 0x000fe4000001ff00 */
[----:B------:R-:W-:Y:S02]  /*0b60*/  CS2R R50, SRZ ;  /* 0x0000000000327805 */ /* 0x000fe4000001ff00 */
[----:B------:R-:W-:-:S02]  /*0b70*/  CS2R R40, SRZ ;  /* 0x0000000000287805 */ /* 0x000fc4000001ff00 */
[----:B------:R-:W-:Y:S01]  /*0b80*/  CS2R R42, SRZ ;  /* 0x00000000002a7805 */ /* 0x000fe2000001ff00 */
[----:B------:R-:W1:Y:S01]  /*0b90*/  LDC.64 R70, c[0x0][0x3c8] ;  /* 0x0000f200ff467b82 */ /* 0x000e620000000a00 */
[----:B------:R-:W-:Y:S02]  /*0ba0*/  CS2R R52, SRZ ;  /* 0x0000000000347805 */ /* 0x000fe4000001ff00 */
[----:B------:R-:W-:Y:S02]  /*0bb0*/  CS2R R54, SRZ ;  /* 0x0000000000367805 */ /* 0x000fe4000001ff00 */
[----:B------:R-:W-:Y:S02]  /*0bc0*/  CS2R R32, SRZ ;  /* 0x0000000000207805 */ /* 0x000fe4000001ff00 */
[----:B------:R-:W-:Y:S02]  /*0bd0*/  CS2R R34, SRZ ;  /* 0x0000000000227805 */ /* 0x000fe4000001ff00 */
[----:B------:R-:W-:-:S02]  /*0be0*/  CS2R R16, SRZ ;  /* 0x0000000000107805 */ /* 0x000fc4000001ff00 */
[----:B------:R-:W-:Y:S02]  /*0bf0*/  CS2R R18, SRZ ;  /* 0x0000000000127805 */ /* 0x000fe4000001ff00 */
[----:B------:R-:W-:Y:S02]  /*0c00*/  CS2R R24, SRZ ;  /* 0x0000000000187805 */ /* 0x000fe4000001ff00 */
[----:B------:R-:W-:Y:S01]  /*0c10*/  CS2R R26, SRZ ;  /* 0x00000000001a7805 */ /* 0x000fe2000001ff00 */
[----:B0-----:R-:W-:-:S04]  /*0c20*/  IMAD.WIDE.U32 R12, R14, UR15, R64 ;  /* 0x0000000f0e0c7c25 */ /* 0x001fc8000f8e0040 */
[----:B------:R-:W-:Y:S01]  /*0c30*/  IMAD R13, R15, UR15, R13 ;  /* 0x0000000f0f0d7c24 */ /* 0x000fe2000f8e020d */
[----:B------:R-:W-:Y:S01]  /*0c40*/  CS2R R14, SRZ ;  /* 0x00000000000e7805 */ /* 0x000fe2000001ff00 */
[----:B-1----:R-:W-:Y:S01]  /*0c50*/  IMAD.WIDE.U32 R68, R70, UR17, R12 ;  /* 0x0000001146447c25 */ /* 0x002fe2000f8e000c */
[----:B------:R-:W-:-:S03]  /*0c60*/  CS2R R12, SRZ ;  /* 0x00000000000c7805 */ /* 0x000fc6000001ff00 */
[----:B------:R-:W-:Y:S01]  /*0c70*/  IMAD R71, R71, UR17, R69 ;  /* 0x0000001147477c24 */ /* 0x000fe2000f8e0245 */
[----:B------:R-:W-:Y:S06]  /*0c80*/  @P3 BRA `(.L_x_108) ;  /* 0x0000000000343947 */ /* 0x000fec0003800000 */
[----:B------:R-:W0:Y:S01]  /*0c90*/  LDCU.128 UR8, c[0x0][0x3b0] ;  /* 0x00007600ff0877ac */ /* 0x000e220008000c00 */
[----:B------:R-:W-:Y:S01]  /*0ca0*/  MOV R70, R68 ;  /* 0x0000004400467202 */ /* 0x000fe20000000f00 */
[----:B------:R-:W1:Y:S01]  /*0cb0*/  LDCU UR6, c[0x0][0x38c] ;  /* 0x00007180ff0677ac */ /* 0x000e620008000800 */
[----:B0-----:R-:W-:-:S03]  /*0cc0*/  IMAD R79, R67, UR10, RZ ;  /* 0x0000000a434f7c24 */ /* 0x001fc6000f8e02ff */
[----:B------:R-:W-:Y:S01]  /*0cd0*/  IMAD.WIDE.U32 R76, R66, UR10, R70 ;  /* 0x0000000a424c7c25 */ /* 0x000fe2000f8e0046 */
[----:B-1----:R-:W-:-:S03]  /*0ce0*/  ISETP.GE.AND P5, PT, R64, UR6, PT ;  /* 0x0000000640007c0c */ /* 0x002fc6000bfa6270 */
[----:B------:R-:W-:Y:S01]  /*0cf0*/  IMAD R79, R66, UR11, R79 ;  /* 0x0000000b424f7c24 */ /* 0x000fe2000f8e024f */
[----:B------:R-:W-:Y:S02]  /*0d00*/  ISETP.GE.AND P6, PT, R80, UR6, PT ;  /* 0x0000000650007c0c */ /* 0x000fe4000bfc6270 */
[----:B------:R-:W-:Y:S02]  /*0d10*/  LEA R78, P3, R76, UR8, 0x1 ;  /* 0x000000084c4e7c11 */ /* 0x000fe4000f8608ff */
[----:B------:R-:W-:-:S04]  /*0d20*/  IADD3 R77, PT, PT, R77, R79, RZ ;  /* 0x0000004f4d4d7210 */ /* 0x000fc80007ffe0ff */
[----:B------:R-:W-:-:S05]  /*0d30*/  LEA.HI.X R79, R76, UR9, R77, 0x1, P3 ;  /* 0x000000094c4f7c11 */ /* 0x000fca00098f0c4d */
[----:B------:R0:W5:Y:S04]  /*0d40*/  @!P5 LDG.E.128 R60, desc[UR12][R78.64] ;  /* 0x0000000c4e3cd981 */ /* 0x000168000c1e1d00 */
[----:B------:R0:W5:Y:S02]  /*0d50*/  @!P6 LDG.E.128 R48, desc[UR12][R78.64+0x100] ;  /* 0x0001000c4e30e981 */ /* 0x000164000c1e1d00 */
.L_x_108:
[----:B------:R-:W-:Y:S05]  /*0d60*/  BSYNC.RECONVERGENT B0 ;  /* 0x0000000000007941 */ /* 0x000fea0003800200 */
.L_x_107:
[----:B------:R-:W-:Y:S04]  /*0d70*/  BSSY.RECONVERGENT B0, `(.L_x_109) ;  /* 0x0000012000007945 */ /* 0x000fe80003800200 */
[----:B------:R-:W-:Y:S05]  /*0d80*/  @P1 BRA `(.L_x_110) ;  /* 0x0000000000401947 */ /* 0x000fea0003800000 */
[----:B------:R-:W1:Y:S01]  /*0d90*/  LDCU.128 UR8, c[0x0][0x3b0] ;  /* 0x00007600ff0877ac */ /* 0x000e620008000c00 */
[----:B0-----:R-:W-:Y:S02]  /*0da0*/  IADD3 R79, P1, PT, R66, 0x10, RZ ;  /* 0x00000010424f7810 */ /* 0x001fe40007f3e0ff */
[----:B------:R-:W-:Y:S01]  /*0db0*/  MOV R76, R68 ;  /* 0x00000044004c7202 */ /* 0x000fe20000000f00 */
[----:B------:R-:W0:Y:S01]  /*0dc0*/  LDCU UR6, c[0x0][0x38c] ;  /* 0x00007180ff0677ac */ /* 0x000e220008000800 */
[----:B------:R-:W-:Y:S02]  /*0dd0*/  IADD3.X R78, PT, PT, RZ, R67, RZ, P1, !PT ;  /* 0x00000043ff4e7210 */ /* 0x000fe40000ffe4ff */
        /* <DEDUP_REMOVED lines=11> */
.L_x_110:
[----:B------:R-:W-:Y:S05]  /*0e90*/  BSYNC.RECONVERGENT B0 ;  /* 0x0000000000007941 */ /* 0x000fea0003800200 */
.L_x_109:
[----:B------:R-:W-:Y:S04]  /*0ea0*/  BSSY.RECONVERGENT B0, `(.L_x_111) ;  /* 0x0000012000007945 */ /* 0x000fe80003800200 */
[----:B------:R-:W-:Y:S05]  /*0eb0*/  @P2 BRA `(.L_x_112) ;  /* 0x0000000000402947 */ /* 0x000fea0003800000 */
[----:B------:R-:W2:Y:S01]  /*0ec0*/  LDCU.128 UR8, c[0x0][0x3b0] ;  /* 0x00007600ff0877ac */ /* 0x000ea20008000c00 */
[----:B01----:R-:W-:Y:S02]  /*0ed0*/  IADD3 R79, P1, PT, R66, 0x20, RZ ;  /* 0x00000020424f7810 */ /* 0x003fe40007f3e0ff */
[----:B------:R-:W-:Y:S01]  /*0ee0*/  MOV R76, R68 ;  /* 0x00000044004c7202 */ /* 0x000fe20000000f00 */
[----:B------:R-:W0:Y:S01]  /*0ef0*/  LDCU UR6, c[0x0][0x38c] ;  /* 0x00007180ff0677ac */ /* 0x000e220008000800 */
[----:B------:R-:W-:Y:S02]  /*0f00*/  IADD3.X R78, PT, PT, RZ, R67, RZ, P1, !PT ;  /* 0x00000043ff4e7210 */ /* 0x000fe40000ffe4ff */
        /* <DEDUP_REMOVED lines=11> */
.L_x_112:
[----:B------:R-:W-:Y:S05]  /*0fc0*/  BSYNC.RECONVERGENT B0 ;  /* 0x0000000000007941 */ /* 0x000fea0003800200 */
.L_x_111:
[----:B------:R-:W-:Y:S04]  /*0fd0*/  BSSY.RECONVERGENT B0, `(.L_x_113) ;  /* 0x0000012000007945 */ /* 0x000fe80003800200 */
[----:B------:R-:W-:Y:S05]  /*0fe0*/  @P4 BRA `(.L_x_114) ;  /* 0x0000000000404947 */ /* 0x000fea0003800000 */
[----:B------:R-:W3:Y:S01]  /*0ff0*/  LDCU.128 UR8, c[0x0][0x3b0] ;  /* 0x00007600ff0877ac */ /* 0x000ee20008000c00 */
[----:B------:R-:W-:Y:S02]  /*1000*/  IADD3 R69, P1, PT, R66, 0x30, RZ ;  /* 0x0000003042457810 */ /* 0x000fe40007f3e0ff */
[----:B------:R-:W-:Y:S01]  /*1010*/  MOV R66, R68 ;  /* 0x0000004400427202 */ /* 0x000fe20000000f00 */
[----:B------:R-:W4:Y:S01]  /*1020*/  LDCU UR6, c[0x0][0x38c] ;  /* 0x00007180ff0677ac */ /* 0x000f220008000800 */
[----:B------:R-:W-:Y:S02]  /*1030*/  IADD3.X R65, PT, PT, RZ, R67, RZ, P1, !PT ;  /* 0x00000043ff417210 */ /* 0x000fe40000ffe4ff */
[----:B------:R-:W-:-:S03]  /*1040*/  MOV R67, R71 ;  /* 0x0000004700437202 */ /* 0x000fc60000000f00 */
        /* <DEDUP_REMOVED lines=10> */
.L_x_114:
[----:B------:R-:W-:Y:S05]  /*10f0*/  BSYNC.RECONVERGENT B0 ;  /* 0x0000000000007941 */ /* 0x000fea0003800200 */
.L_x_113:
[----:B---3-5:R-:W-:Y:S02]  /*1100*/  HADD2.F32 R64, -RZ, R60.H0_H0 ;  /* 0x2000003cff407230 */ /* 0x028fe40000004100 */
[----:B------:R-:W-:Y:S02]  /*1110*/  HADD2.F32 R65, -RZ, R72.H1_H1 ;  /* 0x30000048ff417230 */ /* 0x000fe40000004100 */
[----:B------:R-:W-:Y:S02]  /*1120*/  HADD2.F32 R60, -RZ, R60.H1_H1 ;  /* 0x3000003cff3c7230 */ /* 0x000fe40000004100 */
[----:B------:R-:W-:Y:S02]  /*1130*/  HADD2.F32 R84, -RZ, R56.H1_H1 ;  /* 0x30000038ff547230 */ /* 0x000fe40000004100 */
[----:B------:R-:W-:Y:S02]  /*1140*/  HADD2.F32 R89, -RZ, R12.H1_H1 ;  /* 0x3000000cff597230 */ /* 0x000fe40000004100 */
[----:B------:R-:W-:Y:S01]  /*1150*/  FMUL.FTZ R116, R65, R60 ;  /* 0x0000003c41747220 */ /* 0x000fe20000410000 */
[----:B------:R-:W-:-:S02]  /*1160*/  HADD2.F32 R80, -RZ, R48.H0_H0 ;  /* 0x20000030ff507230 */ /* 0x000fc40000004100 */
[----:B------:R-:W-:Y:S02]  /*1170*/  HADD2.F32 R81, -RZ, R48.H1_H1 ;  /* 0x30000030ff517230 */ /* 0x000fe40000004100 */
[----:B------:R-:W-:Y:S01]  /*1180*/  FMUL.FTZ R114, R84, R89 ;  /* 0x0000005954727220 */ /* 0x000fe20000410000 */
[--C-:B012---:R-:W-:Y:S02]  /*1190*/  HADD2.F32 R79, -RZ, R49.reuse.H0_H0 ;  /* 0x20000031ff4f7230 */ /* 0x107fe40000004100 */
[----:B------:R-:W-:Y:S02]  /*11a0*/  HADD2.F32 R82, -RZ, R49.H1_H1 ;  /* 0x30000031ff527230 */ /* 0x000fe40000004100 */
[--C-:B------:R-:W-:Y:S02]  /*11b0*/  HADD2.F32 R48, -RZ, R50.reuse.H0_H0 ;  /* 0x20000032ff307230 */ /* 0x100fe40000004100 */
[----:B------:R-:W-:Y:S02]  /*11c0*/  HADD2.F32 R83, -RZ, R50.H1_H1 ;  /* 0x30000032ff537230 */ /* 0x000fe40000004100 */
[----:B------:R-:W-:-:S02]  /*11d0*/  HADD2.F32 R49, -RZ, R51.H0_H0 ;  /* 0x20000033ff317230 */ /* 0x000fc40000004100 */
[----:B------:R-:W-:Y:S02]  /*11e0*/  HADD2.F32 R50, -RZ, R51.H1_H1 ;  /* 0x30000033ff327230 */ /* 0x000fe40000004100 */
[----:B------:R-:W-:Y:S02]  /*11f0*/  HADD2.F32 R112, -RZ, R8.H1_H1 ;  /* 0x30000008ff707230 */ /* 0x000fe40000004100 */
[----:B------:R-:W-:Y:S02]  /*1200*/  HADD2.F32 R109, -RZ, R52.H1_H1 ;  /* 0x30000034ff6d7230 */ /* 0x000fe40000004100 */
[----:B------:R-:W-:Y:S02]  /*1210*/  HADD2.F32 R67, -RZ, R72.H0_H0 ;  /* 0x20000048ff437230 */ /* 0x000fe40000004100 */
[----:B------:R-:W-:Y:S02]  /*1220*/  HADD2.F32 R51, -RZ, R56.H0_H0 ;  /* 0x20000038ff337230 */ /* 0x000fe40000004100 */
[----:B------:R-:W-:Y:S01]  /*1230*/  FMUL.FTZ R112, R112, R109 ;  /* 0x0000006d70707220 */ /* 0x000fe20000410000 */
[----:B------:R-:W-:-:S02]  /*1240*/  HADD2.F32 R88, -RZ, R12.H0_H0 ;  /* 0x2000000cff587230 */ /* 0x000fc40000004100 */
[----:B------:R-:W-:Y:S01]  /*1250*/  FFMA.FTZ R67, R67, R64, R116 ;  /* 0x0000004043437223 */ /* 0x000fe20000010074 */
[--C-:B------:R-:W-:Y:S02]  /*1260*/  HADD2.F32 R95, -RZ, R40.reuse.H0_H0 ;  /* 0x20000028ff5f7230 */ /* 0x100fe40000004100 */
[----:B------:R-:W-:Y:S02]  /*1270*/  HADD2.F32 R97, -RZ, R40.H1_H1 ;  /* 0x30000028ff617230 */ /* 0x000fe40000004100 */
[----:B------:R-:W-:Y:S01]  /*1280*/  FFMA.FTZ R51, R51, R88, R114 ;  /* 0x0000005833337223 */ /* 0x000fe20000010072 */
[--C-:B------:R-:W-:Y:S02]  /*1290*/  HADD2.F32 R40, -RZ, R41.reuse.H0_H0 ;  /* 0x20000029ff287230 */ /* 0x100fe40000004100 */
[----:B------:R-:W-:Y:S02]  /*12a0*/  HADD2.F32 R98, -RZ, R41.H1_H1 ;  /* 0x30000029ff627230 */ /* 0x000fe40000004100 */
[----:B------:R-:W-:-:S02]  /*12b0*/  HADD2.F32 R96, -RZ, R42.H0_H0 ;  /* 0x2000002aff607230 */ /* 0x000fc40000004100 */
[----:B------:R-:W-:Y:S02]  /*12c0*/  HADD2.F32 R99, -RZ, R42.H1_H1 ;  /* 0x3000002aff637230 */ /* 0x000fe40000004100 */
[----:B------:R-:W-:Y:S02]  /*12d0*/  HADD2.F32 R110, -RZ, R4.H1_H1 ;  /* 0x30000004ff6e7230 */ /* 0x000fe40000004100 */
[----:B------:R-:W-:Y:S02]  /*12e0*/  HADD2.F32 R111, -RZ, R16.H1_H1 ;  /* 0x30000010ff6f7230 */ /* 0x000fe40000004100 */
[--C-:B------:R-:W-:Y:S02]  /*12f0*/  HADD2.F32 R41, -RZ, R43.reuse.H0_H0 ;  /* 0x2000002bff297230 */ /* 0x100fe40000004100 */
[----:B------:R-:W-:Y:S02]  /*1300*/  HADD2.F32 R42, -RZ, R43.H1_H1 ;  /* 0x3000002bff2a7230 */ /* 0x000fe40000004100 */
[----:B------:R-:W-:-:S02]  /*1310*/  HADD2.F32 R43, -RZ, R8.H0_H0 ;  /* 0x20000008ff2b7230 */ /* 0x000fc40000004100 */
[----:B------:R-:W-:Y:S02]  /*1320*/  HADD2.F32 R102, -RZ, R52.H0_H0 ;  /* 0x20000034ff667230 */ /* 0x000fe40000004100 */
[--C-:B------:R-:W-:Y:S02]  /*1330*/  HADD2.F32 R60, -RZ, R32.reuse.H0_H0 ;  /* 0x20000020ff3c7230 */ /* 0x100fe40000004100 */
[----:B------:R-:W-:Y:S02]  /*1340*/  HADD2.F32 R89, -RZ, R32.H1_H1 ;  /* 0x30000020ff597230 */ /* 0x000fe40000004100 */
[--C-:B------:R-:W-:Y:S02]  /*1350*/  HADD2.F32 R65, -RZ, R33.reuse.H0_H0 ;  /* 0x20000021ff417230 */ /* 0x100fe40000004100 */
[----:B------:R-:W-:Y:S02]  /*1360*/  HADD2.F32 R84, -RZ, R33.H1_H1 ;  /* 0x30000021ff547230 */ /* 0x000fe40000004100 */
[----:B------:R-:W-:-:S02]  /*1370*/  HADD2.F32 R32, -RZ, R34.H0_H0 ;  /* 0x20000022ff207230 */ /* 0x000fc40000004100 */
[----:B------:R-:W-:Y:S02]  /*1380*/  HADD2.F32 R109, -RZ, R34.H1_H1 ;  /* 0x30000022ff6d7230 */ /* 0x000fe40000004100 */
[--C-:B------:R-:W-:Y:S02]  /*1390*/  HADD2.F32 R33, -RZ, R35.reuse.H0_H0 ;  /* 0x20000023ff217230 */ /* 0x100fe40000004100 */
[----:B------:R-:W-:Y:S02]  /*13a0*/  HADD2.F32 R34, -RZ, R35.H1_H1 ;  /* 0x30000023ff227230 */ /* 0x000fe40000004100 */
[----:B------:R-:W-:Y:S01]  /*13b0*/  FMUL.FTZ R35, R110, R111 ;  /* 0x0000006f6e237220 */ /* 0x000fe20000410000 */
[----:B------:R-:W-:Y:S02]  /*13c0*/  HADD2.F32 R116, -RZ, R4.H0_H0 ;  /* 0x20000004ff747230 */ /* 0x000fe40000004100 */
[----:B------:R-:W-:Y:S01]  /*13d0*/  FFMA.FTZ R111, R43, R102, R112 ;  /* 0x000000662b6f7223 */ /* 0x000fe20000010070 */
[----:B------:R-:W-:-:S02]  /*13e0*/  HADD2.F32 R88, -RZ, R16.H0_H0 ;  /* 0x20000010ff587230 */ /* 0x000fc40000004100 */
[--C-:B------:R-:W-:Y:S02]  /*13f0*/  HADD2.F32 R66, -RZ, R73.reuse.H0_H0 ;  /* 0x20000049ff427230 */ /* 0x100fe40000004100 */
[----:B------:R-:W-:Y:S02]  /*1400*/  HADD2.F32 R3, -RZ, R73.H1_H1 ;  /* 0x30000049ff037230 */ /* 0x000fe40000004100 */
[----:B------:R-:W-:Y:S01]  /*1410*/  FFMA.FTZ R35, R116, R88, R35 ;  /* 0x0000005874237223 */ /* 0x000fe20000010023 */
[----:B------:R-:W-:Y:S02]  /*1420*/  HADD2.F32 R73, -RZ, R61.H0_H0 ;  /* 0x2000003dff497230 */ /* 0x000fe40000004100 */
        /* <DEDUP_REMOVED lines=10> */
[----:B------:R-:W-:-:S02]  /*14d0*/  HADD2.F32 R57, -RZ, R57.H1_H1 ;  /* 0x30000039ff397230 */ /* 0x000fc40000004100 */
[----:B------:R-:W-:Y:S01]  /*14e0*/  FFMA.FTZ R4, R4, R43, R35 ;  /* 0x0000002b04047223 */ /* 0x000fe20000010023 */
[----:B------:R-:W-:Y:S02]  /*14f0*/  HADD2.F32 R12, -RZ, R13.H1_H1 ;  /* 0x3000000dff0c7230 */ /* 0x000fe40000004100 */
[----:B------:R-:W-:Y:S01]  /*1500*/  FFMA.FTZ R3, R3, R72, R88 ;  /* 0x0000004803037223 */ /* 0x000fe20000010058 */
[----:B------:R-:W-:Y:S02]  /*1510*/  HADD2.F32 R100, -RZ, R9.H1_H1 ;  /* 0x30000009ff647230 */ /* 0x000fe40000004100 */
[----:B------:R-:W-:Y:S02]  /*1520*/  HADD2.F32 R53, -RZ, R53.H1_H1 ;  /* 0x30000035ff357230 */ /* 0x000fe40000004100 */
[----:B------:R-:W-:Y:S01]  /*1530*/  FFMA.FTZ R12, R57, R12, R112 ;  /* 0x0000000c390c7223 */ /* 0x000fe20000010070 */
[----:B------:R-:W-:Y:S02]  /*1540*/  HADD2.F32 R5, -RZ, R5.H1_H1 ;  /* 0x30000005ff057230 */ /* 0x000fe40000004100 */
[----:B------:R-:W-:-:S02]  /*1550*/  HADD2.F32 R16, -RZ, R17.H1_H1 ;  /* 0x30000011ff107230 */ /* 0x000fc40000004100 */
        /* <DEDUP_REMOVED lines=37> */
[----:B------:R-:W-:-:S02]  /*17b0*/  HADD2.F32 R68, -RZ, R75.H1_H1 ;  /* 0x3000004bff447230 */ /* 0x000fc40000004100 */
[----:B------:R-:W-:Y:S02]  /*17c0*/  HADD2.F32 R75, -RZ, R63.H1_H1 ;  /* 0x3000003fff4b7230 */ /* 0x000fe40000004100 */
[----:B------:R-:W-:Y:S01]  /*17d0*/  FFMA.FTZ R110, R110, R113, R5 ;  /* 0x000000716e6e7223 */ /* 0x000fe20000010005 */
[----:B------:R-:W-:Y:S01]  /*17e0*/  HADD2.F32 R59, -RZ, R59.H1_H1 ;  /* 0x3000003bff3b7230 */ /* 0x000fe20000004100 */
[----:B------:R-:W0:Y:S01]  /*17f0*/  @!P0 LDC.64 R4, c[0x0][0x3f8] ;  /* 0x0000fe00ff048b82 */ /* 0x000e220000000a00 */
        /* <DEDUP_REMOVED lines=8> */
[----:B------:R-:W-:Y:S02]  /*1880*/  HADD2.F32 R63, -RZ, R44.H0_H0 ;  /* 0x2000002cff3f7230 */ /* 0x000fe40000004100 */
[----:B------:R-:W-:Y:S02]  /*1890*/  HADD2.F32 R14, -RZ, R36.H0_H0 ;  /* 0x20000024ff0e7230 */ /* 0x000fe40000004100 */
[----:B------:R-:W-:Y:S01]  /*18a0*/  FFMA.FTZ R18, R7, R18, R110 ;  /* 0x0000001207127223 */ /* 0x000fe2000001006e */
[----:B------:R-:W-:-:S02]  /*18b0*/  HADD2.F32 R55, -RZ, R28.H0_H0 ;  /* 0x2000001cff377230 */ /* 0x000fc40000004100 */
[----:B------:R-:W-:Y:S01]  /*18c0*/  FFMA.FTZ R63, R63, R80, R68 ;  /* 0x000000503f3f7223 */ /* 0x000fe20000010044 */
[----:B------:R-:W-:Y:S02]  /*18d0*/  HADD2.F32 R67, -RZ, R20.H0_H0 ;  /* 0x20000014ff437230 */ /* 0x000fe40000004100 */
[----:B------:R-:W-:Y:S01]  /*18e0*/  FFMA.FTZ R59, R14, R95, R59 ;  /* 0x0000005f0e3b7223 */ /* 0x000fe2000001003b */
[----:B------:R-:W-:Y:S02]  /*18f0*/  HADD2.F32 R102, -RZ, R24.H0_H0 ;  /* 0x20000018ff667230 */ /* 0x000fe40000004100 */
[----:B------:R-:W-:Y:S01]  /*1900*/  FFMA.FTZ R55, R55, R60, R10 ;  /* 0x0000003c37377223 */ /* 0x000fe2000001000a */
[----:B------:R-:W-:Y:S02]  /*1910*/  HADD2.F32 R76, -RZ, R44.H1_H1 ;  /* 0x3000002cff4c7230 */ /* 0x000fe40000004100 */
[----:B------:R-:W-:Y:S02]  /*1920*/  HADD2.F32 R36, -RZ, R36.H1_H1 ;  /* 0x30000024ff247230 */ /* 0x000fe40000004100 */
[----:B------:R-:W-:Y:S01]  /*1930*/  FFMA.FTZ R67, R67, R102, R18 ;  /* 0x0000006643437223 */ /* 0x000fe20000010012 */
[----:B------:R-:W-:-:S02]  /*1940*/  HADD2.F32 R106, -RZ, R28.H1_H1 ;  /* 0x3000001cff6a7230 */ /* 0x000fc40000004100 */
[----:B------:R-:W-:Y:S01]  /*1950*/  FFMA.FTZ R63, R76, R81, R63 ;  /* 0x000000514c3f7223 */ /* 0x000fe2000001003f */
[----:B------:R-:W-:Y:S02]  /*1960*/  HADD2.F32 R20, -RZ, R20.H1_H1 ;  /* 0x30000014ff147230 */ /* 0x000fe40000004100 */
[----:B------:R-:W-:Y:S01]  /*1970*/  FFMA.FTZ R36, R36, R97, R59 ;  /* 0x0000006124247223 */ /* 0x000fe2000001003b */
[----:B------:R-:W-:Y:S02]  /*1980*/  HADD2.F32 R87, -RZ, R24.H1_H1 ;  /* 0x30000018ff577230 */ /* 0x000fe40000004100 */
[----:B------:R-:W-:Y:S01]  /*1990*/  FFMA.FTZ R55, R106, R89, R55 ;  /* 0x000000596a377223 */ /* 0x000fe20000010037 */
[----:B------:R-:W-:Y:S01]  /*19a0*/  HADD2.F32 R44, -RZ, R45.H0_H0 ;  /* 0x2000002dff2c7230 */ /* 0x000fe20000004100 */
[----:B0-----:R-:W-:Y:S01]  /*19b0*/  @!P0 LEA R4, P1, R2, R4, 0x2 ;  /* 0x0000000402048211 */ /* 0x001fe200078210ff */
        /* <DEDUP_REMOVED lines=8> */
[----:B------:R-:W-:Y:S01]  /*1a40*/  HADD2.F32 R77, -RZ, R45.H1_H1 ;  /* 0x3000002dff4d7230 */ /* 0x000fe20000004100 */
[----:B------:R-:W-:Y:S01]  /*1a50*/  @!P0 LEA.HI.X R5, R2, R5, R0, 0x2, P1 ;  /* 0x0000000502058211 */ /* 0x000fe200008f1400 */
        /* <DEDUP_REMOVED lines=9> */
[----:B------:R-:W-:Y:S01]  /*1af0*/  MOV R0, 0x7f800000 ;  /* 0x7f80000000007802 */ /* 0x000fe20000000f00 */
        /* <DEDUP_REMOVED lines=9> */
[----:B------:R0:W5:Y:S01]  /*1b90*/  @!P0 LDG.E R0, desc[UR12][R4.64] ;  /* 0x0000000c04008981 */ /* 0x000162000c1e1900 */
        /* <DEDUP_REMOVED lines=26> */
[----:B------:R-:W1:Y:S02]  /*1d40*/  SHFL.BFLY PT, R3, R46, 0x8, 0x1f ;  /* 0x0d001f002e037f89 */ /* 0x000e6400000e0000 */
[----:B------:R-:W-:Y:S02]  /*1d50*/  FFMA.FTZ R22, R23, R8, R22 ;  /* 0x0000000817167223 */ /* 0x000fe40000010016 */
[----:B------:R-:W2:Y:S04]  /*1d60*/  SHFL.BFLY PT, R7, R38, 0x8, 0x1f ;  /* 0x0d001f0026077f89 */ /* 0x000ea800000e0000 */
[----:B------:R-:W3:Y:S04]  /*1d70*/  SHFL.BFLY PT, R9, R30, 0x8, 0x1f ;  /* 0x0d001f001e097f89 */ /* 0x000ee800000e0000 */
[----:B------:R-:W4:Y:S01]  /*1d80*/  SHFL.BFLY PT, R11, R22, 0x8, 0x1f ;  /* 0x0d001f00160b7f89 */ /* 0x000f2200000e0000 */
[----:B-1----:R-:W-:Y:S01]  /*1d90*/  FADD.FTZ R3, R46, R3 ;  /* 0x000000032e037221 */ /* 0x002fe20000010000 */
[----:B--2---:R-:W-:Y:S01]  /*1da0*/  FADD.FTZ R7, R38, R7 ;  /* 0x0000000726077221 */ /* 0x004fe20000010000 */
[----:B---3--:R-:W-:Y:S01]  /*1db0*/  FADD.FTZ R8, R30, R9 ;  /* 0x000000091e087221 */ /* 0x008fe20000010000 */
[----:B----4-:R-:W-:-:S02]  /*1dc0*/  FADD.FTZ R12, R22, R11 ;  /* 0x0000000b160c7221 */ /* 0x010fc40000010000 */
[----:B------:R-:W1:Y:S04]  /*1dd0*/  SHFL.BFLY PT, R2, R3, 0x4, 0x1f ;  /* 0x0c801f0003027f89 */ /* 0x000e6800000e0000 */
[----:B------:R-:W2:Y:S04]  /*1de0*/  SHFL.BFLY PT, R6, R7, 0x4, 0x1f ;  /* 0x0c801f0007067f89 */ /* 0x000ea800000e0000 */
[----:B------:R-:W3:Y:S04]  /*1df0*/  SHFL.BFLY PT, R9, R8, 0x4, 0x1f ;  /* 0x0c801f0008097f89 */ /* 0x000ee800000e0000 */
[----:B------:R-:W4:Y:S01]  /*1e00*/  SHFL.BFLY PT, R11, R12, 0x4, 0x1f ;  /* 0x0c801f000c0b7f89 */ /* 0x000f2200000e0000 */
[----:B------:R-:W0:Y:S01]  /*1e10*/  S2R R14, SR_TID.X ;  /* 0x00000000000e7919 */ /* 0x000e220000002100 */
[----:B-1----:R-:W-:Y:S01]  /*1e20*/  FADD.FTZ R2, R3, R2 ;  /* 0x0000000203027221 */ /* 0x002fe20000010000 */
[----:B--2---:R-:W-:Y:S01]  /*1e30*/  FADD.FTZ R6, R7, R6 ;  /* 0x0000000607067221 */ /* 0x004fe20000010000 */
[----:B---3--:R-:W-:Y:S01]  /*1e40*/  FADD.FTZ R10, R8, R9 ;  /* 0x00000009080a7221 */ /* 0x008fe20000010000 */
[----:B----4-:R-:W-:-:S02]  /*1e50*/  FADD.FTZ R13, R12, R11 ;  /* 0x0000000b0c0d7221 */ /* 0x010fc40000010000 */
[----:B0-----:R-:W0:Y:S04]  /*1e60*/  SHFL.BFLY PT, R5, R2, 0x2, 0x1f ;  /* 0x0c401f0002057f89 */ /* 0x001e2800000e0000 */
[----:B------:R-:W1:Y:S04]  /*1e70*/  SHFL.BFLY PT, R9, R6, 0x2, 0x1f ;  /* 0x0c401f0006097f89 */ /* 0x000e6800000e0000 */
[----:B------:R-:W2:Y:S04]  /*1e80*/  SHFL.BFLY PT, R11, R10, 0x2, 0x1f ;  /* 0x0c401f000a0b7f89 */ /* 0x000ea800000e0000 */
[----:B------:R-:W3:Y:S01]  /*1e90*/  SHFL.BFLY PT, R4, R13, 0x2, 0x1f ;  /* 0x0c401f000d047f89 */ /* 0x000ee200000e0000 */
[----:B------:R-:W-:Y:S01]  /*1ea0*/  SHF.L.U32 R7, R14, 0x3, RZ ;  /* 0x000000030e077819 */ /* 0x000fe200000006ff */
[----:B0-----:R-:W-:Y:S01]  /*1eb0*/  FADD.FTZ R5, R2, R5 ;  /* 0x0000000502057221 */ /* 0x001fe20000010000 */
[----:B-1----:R-:W-:Y:S01]  /*1ec0*/  FADD.FTZ R9, R6, R9 ;  /* 0x0000000906097221 */ /* 0x002fe20000010000 */
[----:B--2---:R-:W-:Y:S01]  /*1ed0*/  FADD.FTZ R11, R10, R11 ;  /* 0x0000000b0a0b7221 */ /* 0x004fe20000010000 */
[----:B---3--:R-:W-:-:S03]  /*1ee0*/  FADD.FTZ R3, R13, R4 ;  /* 0x000000040d037221 */ /* 0x008fc60000010000 */
[----:B------:R-:W0:Y:S04]  /*1ef0*/  SHFL.BFLY PT, R8, R9, 0x1, 0x1f ;  /* 0x0c201f0009087f89 */ /* 0x000e2800000e0000 */
[----:B------:R-:W1:Y:S04]  /*1f00*/  SHFL.BFLY PT, R4, R5, 0x1, 0x1f ;  /* 0x0c201f0005047f89 */ /* 0x000e6800000e0000 */
[----:B------:R-:W2:Y:S04]  /*1f10*/  SHFL.BFLY PT, R2, R11, 0x1, 0x1f ;  /* 0x0c201f000b027f89 */ /* 0x000ea800000e0000 */
[----:B------:R-:W3:Y:S01]  /*1f20*/  SHFL.BFLY PT, R6, R3, 0x1, 0x1f ;  /* 0x0c201f0003067f89 */ /* 0x000ee200000e0000 */
[----:B------:R-:W-:Y:S01]  /*1f30*/  LOP3.LUT P0, RZ, R7, 0x78, RZ, 0xc0, !PT ;  /* 0x0000007807ff7812 */ /* 0x000fe2000780c0ff */
[----:B------:R-:W-:Y:S01]  /*1f40*/  USHF.L.U32 UR21, UR16, 0x6, URZ ;  /* 0x0000000610157899 */ /* 0x000fe200080006ff */
[----:B------:R-:W-:Y:S01]  /*1f50*/  BSSY.RECONVERGENT B0, `(.L_x_115) ;  /* 0x0000025000007945 */ /* 0x000fe20003800200 */
[----:B------:R-:W-:Y:S01]  /*1f60*/  USHF.R.S32.HI UR20, URZ, 0x1f, UR4 ;  /* 0x0000001fff147899 */ /* 0x000fe20008011404 */
[----:B0-----:R-:W-:Y:S01]  /*1f70*/  FADD.FTZ R8, R9, R8 ;  /* 0x0000000809087221 */ /* 0x001fe20000010000 */
[----:B-1----:R-:W-:Y:S01]  /*1f80*/  FADD.FTZ R7, R5, R4 ;  /* 0x0000000405077221 */ /* 0x002fe20000010000 */
[----:B--2---:R-:W-:Y:S01]  /*1f90*/  FADD.FTZ R10, R11, R2 ;  /* 0x000000020b0a7221 */ /* 0x004fe20000010000 */
[----:B---3--:R-:W-:-:S06]  /*1fa0*/  FADD.FTZ R6, R3, R6 ;  /* 0x0000000603067221 */ /* 0x008fcc0000010000 */
[----:B------:R-:W-:Y:S05]  /*1fb0*/  @P0 BRA `(.L_x_116) ;  /* 0x0000000000780947 */ /* 0x000fea0003800000 */
[----:B------:R-:W0:Y:S01]  /*1fc0*/  LDCU.64 UR8, c[0x0][0x3e8] ;  /* 0x00007d00ff0877ac */ /* 0x000e220008000a00 */
[----:B------:R-:W-:Y:S01]  /*1fd0*/  SHF.R.U32.HI R2, RZ, 0x4, R14 ;  /* 0x00000004ff027819 */ /* 0x000fe2000001160e */
[----:B------:R-:W1:Y:S03]  /*1fe0*/  LDCU.64 UR10, c[0x0][0x3f0] ;  /* 0x00007e00ff0a77ac */ /* 0x000e660008000a00 */
[C---:B------:R-:W-:Y:S02]  /*1ff0*/  IADD3 R9, PT, PT, R2.reuse, 0x10, RZ ;  /* 0x0000001002097810 */ /* 0x040fe40007ffe0ff */
[C---:B------:R-:W-:Y:S01]  /*2000*/  IADD3 R11, PT, PT, R2.reuse, 0x20, RZ ;  /* 0x00000020020b7810 */ /* 0x040fe20007ffe0ff */
[----:B------:R-:W-:Y:S01]  /*2010*/  UIADD3 UR6, UP0, UPT, UR21, UR4, URZ ;  /* 0x0000000415067290 */ /* 0x000fe2000ff1e0ff */
[----:B------:R-:W-:Y:S01]  /*2020*/  IADD3 R5, PT, PT, R2, 0x30, RZ ;  /* 0x0000003002057810 */ /* 0x000fe20007ffe0ff */
[----:B------:R-:W2:Y:S02]  /*2030*/  LDCU.64 UR18, c[0x0][0x3d0] ;  /* 0x00007a00ff1277ac */ /* 0x000ea40008000a00 */
[----:B------:R-:W-:-:S04]  /*2040*/  UIADD3.X UR7, UPT, UPT, URZ, UR20, URZ, UP0, !UPT ;  /* 0x00000014ff077290 */ /* 0x000fc800087fe4ff */
[----:B0-----:R-:W-:Y:S02]  /*2050*/  UIMAD.WIDE.U32 UR6, UR15, UR8, UR6 ;  /* 0x000000080f0672a5 */ /* 0x001fe4000f8e0006 */
[----:B------:R-:W-:Y:S02]  /*2060*/  UIADD3 UR8, UPT, UPT, -UR21, UR5, URZ ;  /* 0x0000000515087290 */ /* 0x000fe4000fffe1ff */
[----:B------:R-:W-:-:S04]  /*2070*/  UIMAD UR7, UR15, UR9, UR7 ;  /* 0x000000090f0772a4 */ /* 0x000fc8000f8e0207 */
[----:B-1----:R-:W-:Y:S01]  /*2080*/  UIMAD.WIDE.U32 UR6, UR17, UR10, UR6 ;  /* 0x0000000a110672a5 */ /* 0x002fe2000f8e0006 */
[C---:B------:R-:W-:Y:S02]  /*2090*/  ISETP.GE.AND P3, PT, R2.reuse, UR8, PT ;  /* 0x0000000802007c0c */ /* 0x040fe4000bf66270 */
[----:B------:R-:W-:Y:S01]  /*20a0*/  ISETP.GE.AND P2, PT, R9, UR8, PT ;  /* 0x0000000809007c0c */ /* 0x000fe2000bf46270 */
[----:B------:R-:W-:Y:S01]  /*20b0*/  UIMAD UR7, UR17, UR11, UR7 ;  /* 0x0000000b110772a4 */ /* 0x000fe2000f8e0207 */
[----:B------:R-:W-:Y:S02]  /*20c0*/  ISETP.GE.AND P1, PT, R11, UR8, PT ;  /* 0x000000080b007c0c */ /* 0x000fe4000bf26270 */
[----:B------:R-:W-:Y:S02]  /*20d0*/  IADD3 R3, P0, PT, R2, UR6, RZ ;  /* 0x0000000602037c10 */ /* 0x000fe4000ff1e0ff */
[----:B------:R-:W-:Y:S02]  /*20e0*/  FSEL R9, R10, RZ, !P1 ;  /* 0x000000ff0a097208 */ /* 0x000fe40004800000 */
[----:B------:R-:W-:-:S02]  /*20f0*/  IADD3.X R4, PT, PT, RZ, UR7, RZ, P0, !PT ;  /* 0x00000007ff047c10 */ /* 0x000fc400087fe4ff */
[----:B--2---:R-:W-:Y:S02]  /*2100*/  LEA R2, P4, R3, UR18, 0x2 ;  /* 0x0000001203027c11 */ /* 0x004fe4000f8810ff */
[----:B------:R-:W-:Y:S02]  /*2110*/  ISETP.GE.AND P0, PT, R5, UR8, PT ;  /* 0x0000000805007c0c */ /* 0x000fe4000bf06270 */
[----:B------:R-:W-:Y:S02]  /*2120*/  FSEL R5, R7, RZ, !P3 ;  /* 0x000000ff07057208 */ /* 0x000fe40005800000 */
[----:B------:R-:W-:Y:S02]  /*2130*/  LEA.HI.X R3, R3, UR19, R4, 0x2, P4 ;  /* 0x0000001303037c11 */ /* 0x000fe4000a0f1404 */
[----:B------:R-:W-:Y:S02]  /*2140*/  FSEL R7, R8, RZ, !P2 ;  /* 0x000000ff08077208 */ /* 0x000fe40005000000 */
[----:B------:R-:W-:Y:S01]  /*2150*/  FSEL R11, R6, RZ, !P0 ;  /* 0x000000ff060b7208 */ /* 0x000fe20004000000 */
[----:B------:R0:W-:Y:S04]  /*2160*/  STG.E desc[UR12][R2.64], R5 ;  /* 0x0000000502007986 */ /* 0x0001e8000c10190c */
[----:B------:R0:W-:Y:S04]  /*2170*/  STG.E desc[UR12][R2.64+0x40], R7 ;  /* 0x0000400702007986 */ /* 0x0001e8000c10190c */
[----:B------:R0:W-:Y:S04]  /*2180*/  STG.E desc[UR12][R2.64+0x80], R9 ;  /* 0x0000800902007986 */ /* 0x0001e8000c10190c */
[----:B------:R0:W-:Y:S02]  /*2190*/  STG.E desc[UR12][R2.64+0xc0], R11 ;  /* 0x0000c00b02007986 */ /* 0x0001e4000c10190c */
.L_x_116:
[----:B------:R-:W-:Y:S05]  /*21a0*/  BSYNC.RECONVERGENT B0 ;  /* 0x0000000000007941 */ /* 0x000fea0003800200 */
.L_x_115:
[----:B------:R-:W-:Y:S01]  /*21b0*/  UIADD3 UR5, UPT, UPT, UR5, 0x3f, URZ ;  /* 0x0000003f05057890 */ /* 0x000fe2000fffe0ff */
[----:B0-----:R-:W0:Y:S01]  /*21c0*/  LDC.64 R10, c[0x0][0x440] ;  /* 0x00011000ff0a7b82 */ /* 0x001e220000000a00 */
[----:B------:R-:W-:Y:S02]  /*21d0*/  BSSY.RECONVERGENT B0, `(.L_x_117) ;  /* 0x000001b000007945 */ /* 0x000fe40003800200 */
[----:B------:R-:W-:-:S04]  /*21e0*/  USHF.R.S32.HI UR6, URZ, 0x1f, UR5 ;  /* 0x0000001fff067899 */ /* 0x000fc80008011405 */
[----:B------:R-:W-:-:S04]  /*21f0*/  ULEA.HI UR6, UR6, UR5, URZ, 0x6 ;  /* 0x0000000506067291 */ /* 0x000fc8000f8f30ff */
[----:B------:R-:W-:-:S04]  /*2200*/  ULOP3.LUT UR6, UR6, 0xffffffc0, URZ, 0xc0, !UPT ;  /* 0xffffffc006067892 */ /* 0x000fc8000f8ec0ff */
[----:B------:R-:W-:-:S04]  /*2210*/  UIADD3 UR6, UPT, UPT, UR21, UR5, -UR6 ;  /* 0x0000000515067290 */ /* 0x000fc8000fffe806 */
[----:B------:R-:W-:-:S06]  /*2220*/  UIADD3 UR6, UPT, UPT, UR5, -UR6, URZ ;  /* 0x8000000605067290 */ /* 0x000fcc000fffe0ff */
[----:B------:R-:W-:-:S04]  /*2230*/  ISETP.GE.AND P0, PT, R14, UR6, PT ;  /* 0x000000060e007c0c */ /* 0x000fc8000bf06270 */
[----:B------:R-:W-:-:S13]  /*2240*/  ISETP.GT.U32.OR P0, PT, R14, 0x3f, P0 ;  /* 0x0000003f0e00780c */ /* 0x000fda0000704470 */
[----:B------:R-:W-:Y:S05]  /*2250*/  @P0 BRA `(.L_x_118) ;  /* 0x0000000000480947 */ /* 0x000fea0003800000 */
[----:B------:R-:W1:Y:S01]  /*2260*/  LDC.64 R4, c[0x0][0x418] ;  /* 0x00010600ff047b82 */ /* 0x000e620000000a00 */
[----:B------:R-:W-:Y:S01]  /*2270*/  IADD3 R2, PT, PT, R14, UR21, RZ ;  /* 0x000000150e027c10 */ /* 0x000fe2000fffe0ff */
[----:B------:R-:W2:Y:S01]  /*2280*/  LDCU.64 UR6, c[0x0][0x420] ;  /* 0x00008400ff0677ac */ /* 0x000ea20008000a00 */
[----:B-----5:R-:W-:Y:S02]  /*2290*/  FMUL.FTZ R6, R0, 1.4426950216293334961 ;  /* 0x3fb8aa3b00067820 */ /* 0x020fe40000410000 */
[----:B------:R-:W-:-:S03]  /*22a0*/  IADD3 R2, P0, PT, R2, UR4, RZ ;  /* 0x0000000402027c10 */ /* 0x000fc6000ff1e0ff */
[----:B------:R-:W3:Y:S01]  /*22b0*/  LDC.64 R8, c[0x0][0x410] ;  /* 0x00010400ff087b82 */ /* 0x000ee20000000a00 */
[----:B------:R-:W-:Y:S02]  /*22c0*/  IADD3.X R3, PT, PT, RZ, UR20, RZ, P0, !PT ;  /* 0x00000014ff037c10 */ /* 0x000fe400087fe4ff */
[----:B------:R-:W-:Y:S02]  /*22d0*/  FSETP.NEU.FTZ.AND P0, PT, R0, -INF , PT ;  /* 0xff8000000000780b */ /* 0x000fe40003f1d000 */
[----:B--2---:R-:W-:Y:S01]  /*22e0*/  MOV R7, UR7 ;  /* 0x0000000700077c02 */ /* 0x004fe20008000f00 */
[----:B-1----:R-:W-:-:S04]  /*22f0*/  IMAD.WIDE.U32 R2, R4, UR15, R2 ;  /* 0x0000000f04027c25 */ /* 0x002fc8000f8e0002 */
[----:B------:R-:W-:Y:S01]  /*2300*/  IMAD R3, R5, UR15, R3 ;  /* 0x0000000f05037c24 */ /* 0x000fe2000f8e0203 */
[----:B------:R-:W-:-:S05]  /*2310*/  MOV R5, UR6 ;  /* 0x0000000600057c02 */ /* 0x000fca0008000f00 */
[----:B------:R-:W-:-:S04]  /*2320*/  IMAD.WIDE.U32 R2, R5, UR17, R2 ;  /* 0x0000001105027c25 */ /* 0x000fc8000f8e0002 */
[----:B------:R-:W-:Y:S01]  /*2330*/  IMAD R3, R7, UR17, R3 ;  /* 0x0000001107037c24 */ /* 0x000fe2000f8e0203 */
[----:B---3--:R-:W-:-:S04]  /*2340*/  LEA R4, P1, R2, R8, 0x2 ;  /* 0x0000000802047211 */ /* 0x008fc800078210ff */
[----:B------:R-:W-:Y:S02]  /*2350*/  LEA.HI.X R5, R2, R9, R3, 0x2, P1 ;  /* 0x0000000902057211 */ /* 0x000fe400008f1403 */
[----:B------:R-:W-:-:S05]  /*2360*/  FSEL R3, R6, RZ, P0 ;  /* 0x000000ff06037208 */ /* 0x000fca0000000000 */
[----:B------:R1:W-:Y:S02]  /*2370*/  STG.E desc[UR12][R4.64], R3 ;  /* 0x0000000304007986 */ /* 0x0003e4000c10190c */
.L_x_118:
[----:B------:R-:W-:Y:S05]  /*2380*/  BSYNC.RECONVERGENT B0 ;  /* 0x0000000000007941 */ /* 0x000fea0003800200 */
.L_x_117:
[----:B------:R-:W-:Y:S01]  /*2390*/  USHF.L.U32 UR6, UR16, 0xe, URZ ;  /* 0x0000000e10067899 */ /* 0x000fe200080006ff */
[----:B-----5:R-:W-:Y:S01]  /*23a0*/  SHF.L.U32 R0, R14, 0x2, RZ ;  /* 0x000000020e007819 */ /* 0x020fe200000006ff */
[----:B-1----:R-:W1:Y:S01]  /*23b0*/  LDC.64 R4, c[0x0][0x448] ;  /* 0x00011200ff047b82 */ /* 0x002e620000000a00 */
[----:B------:R-:W2:Y:S03]  /*23c0*/  LDCU.64 UR8, c[0x0][0x458] ;  /* 0x00008b00ff0877ac */ /* 0x000ea60008000a00 */
[----:B------:R-:W-:Y:S01]  /*23d0*/  LOP3.LUT R0, R0, UR6, RZ, 0xfc, !PT ;  /* 0x0000000600007c12 */ /* 0x000fe2000f8efcff */
[----:B------:R-:W-:-:S04]  /*23e0*/  USHF.L.U32 UR5, UR4, 0x8, URZ ;  /* 0x0000000804057899 */ /* 0x000fc800080006ff */
[----:B------:R-:W3:Y:S02]  /*23f0*/  LDCU.64 UR6, c[0x0][0x428] ;  /* 0x00008500ff0677ac */ /* 0x000ee40008000a00 */
[----:B------:R-:W-:Y:S02]  /*2400*/  MOV R3, UR5 ;  /* 0x0000000500037c02 */ /* 0x000fe40008000f00 */
[----:B------:R-:W-:-:S04]  /*2410*/  IADD3 R2, P0, PT, R0, UR5, RZ ;  /* 0x0000000500027c10 */ /* 0x000fc8000ff1e0ff */
[----:B------:R-:W-:Y:S02]  /*2420*/  LEA.HI.X.SX32 R3, R3, RZ, 0x1, P0 ;  /* 0x000000ff03037211 */ /* 0x000fe400000f0eff */
[----:B--2---:R-:W-:Y:S01]  /*2430*/  ISETP.NE.U32.AND P0, PT, RZ, UR8, PT ;  /* 0x00000008ff007c0c */ /* 0x004fe2000bf05070 */
[----:B0-----:R-:W-:-:S03]  /*2440*/  IMAD.WIDE.U32 R2, R10, UR15, R2 ;  /* 0x0000000f0a027c25 */ /* 0x001fc6000f8e0002 */
[----:B------:R-:W-:Y:S01]  /*2450*/  ISETP.NE.AND.EX P0, PT, RZ, UR9, PT, P0 ;  /* 0x00000009ff007c0c */ /* 0x000fe2000bf05300 */
[----:B------:R-:W-:-:S03]  /*2460*/  IMAD R3, R11, UR15, R3 ;  /* 0x0000000f0b037c24 */ /* 0x000fc6000f8e0203 */
[----:B------:R-:W-:Y:S01]  /*2470*/  ISETP.NE.OR P0, PT, R14, RZ, !P0 ;  /* 0x000000ff0e00720c */ /* 0x000fe20004705670 */
[----:B-1----:R-:W-:-:S04]  /*2480*/  IMAD.WIDE.U32 R2, R4, UR17, R2 ;  /* 0x0000001104027c25 */ /* 0x002fc8000f8e0002 */
[----:B------:R-:W-:Y:S01]  /*2490*/  IMAD R3, R5, UR17, R3 ;  /* 0x0000001105037c24 */ /* 0x000fe2000f8e0203 */
[----:B---3--:R-:W-:-:S04]  /*24a0*/  LEA R4, P1, R2, UR6, 0x2 ;  /* 0x0000000602047c11 */ /* 0x008fc8000f8210ff */
        /* <DEDUP_REMOVED lines=18> */
[----:B------:R-:W1:Y:S01]  /*25d0*/  LDCU UR6, c[0x0][0x450] ;  /* 0x00008a00ff0677ac */ /* 0x000e620008000800 */
[----:B------:R-:W2:Y:S01]  /*25e0*/  LDCU UR7, c[0x0][0x390] ;  /* 0x00007200ff0777ac */ /* 0x000ea20008000800 */
[----:B------:R-:W3:Y:S01]  /*25f0*/  LDCU.64 UR4, c[0x0][0x458] ;  /* 0x00008b00ff0477ac */ /* 0x000ee20008000a00 */
[----:B-1----:R-:W-:-:S04]  /*2600*/  UIMAD UR6, UR16, UR6, UR14 ;  /* 0x00000006100672a4 */ /* 0x002fc8000f8e020e */
[----:B--2---:R-:W-:-:S04]  /*2610*/  UIMAD UR6, UR6, UR7, UR15 ;  /* 0x00000007060672a4 */ /* 0x004fc8000f8e020f */
[----:B---3--:R-:W-:-:S06]  /*2620*/  UIMAD.WIDE UR4, UR6, 0x4, UR4 ;  /* 0x00000004060478a5 */ /* 0x008fcc000f8e0204 */
[----:B------:R-:W-:Y:S02]  /*2630*/  MOV R2, UR4 ;  /* 0x0000000400027c02 */ /* 0x000fe40008000f00 */
[----:B------:R-:W-:-:S05]  /*2640*/  MOV R3, UR5 ;  /* 0x0000000500037c02 */ /* 0x000fca0008000f00 */
[----:B------:R-:W-:Y:S01]  /*2650*/  STG.E desc[UR12][R2.64], RZ ;  /* 0x000000ff02007986 */ /* 0x000fe2000c10190c */
[----:B------:R-:W-:Y:S05]  /*2660*/  EXIT ;  /* 0x000000000000794d */ /* 0x000fea0003800000 */
.L_x_119:
        /* <DEDUP_REMOVED lines=9> */
.L_x_147:


//--------------------- .nv.shared._ZN7cutlass13device_kernelIN5flash11enable_sm90INS1_16FlashAttnBwdSm90INS1_25CollectiveMainloopBwdSm90ILi2ELi1ELi1EN4cute5tupleIJNS5_1CILi1EEES8_S8_EEENS6_IJNS7_ILi64EEENS7_ILi80EEENS7_ILi256EEEEEENS_6half_tEfNS_4arch4Sm90ELb0ELb0ELb1ELb0ELb0ELb0ELb1ELb1ELi2ELi1ELi1ELi1ELb0EEENS1_21CollectiveEpilogueBwdISD_SE_SG_Li256ELb0ELb1ELi2EEENS1_19SingleTileSchedulerILb0ELb0ELb0ELi80EEEEEEEEEvNT_6ParamsE --------------------------
	.section	.nv.shared._ZN7cutlass13device_kernelIN5flash11enable_sm90INS1_16FlashAttnBwdSm90INS1_25CollectiveMainloopBwdSm90ILi2ELi1ELi1EN4cute5tupleIJNS5_1CILi1EEES8_S8_EEENS6_IJNS7_ILi64EEENS7_ILi80EEENS7_ILi256EEEEEENS_6half_tEfNS_4arch4Sm90ELb0ELb0ELb1ELb0ELb0ELb0ELb1ELb1ELi2ELi1ELi1ELi1ELb0EEENS1_21CollectiveEpilogueBwdISD_SE_SG_Li256ELb0ELb1ELi2EEENS1_19SingleTileSchedulerILb0ELb0ELb0ELi80EEEEEEEEEvNT_6ParamsE,"aw",@nobits
	.sectionflags	@""
	.align	16
	.zero		1024


//--------------------- .nv.shared.reserved.0     --------------------------
	.section	.nv.shared.reserved.0,"aw",@nobits
	.weak		__nv_reservedSMEM_offset_0_alias
	.size		__nv_reservedSMEM_offset_0_alias, 0, 64
	.other		__nv_reservedSMEM_offset_0_alias,@"STO_CUDA_RESERVED_SHARED STV_DEFAULT"
__nv_reservedSMEM_offset_0_alias:
	.zero		0
	.zero		64


//--------------------- .nv.global                --------------------------
	.section	.nv.global,"aw",@nobits
.nv.global:
	.type		_ZN77_INTERNAL_002f1f51_41_flash_bwd_hdim256_fp16_softcapall_sm90_cu_49158569_28494cute1_E,@object
	.size		_ZN77_INTERNAL_002f1f51_41_flash_bwd_hdim256_fp16_softcapall_sm90_cu_49158569_28494cute1_E,(_ZN77_INTERNAL_002f1f51_41_flash_bwd_hdim256_fp16_softcapall_sm90_cu_49158569_28494cuda3std3__45__cpo6cbeginE - _ZN77_INTERNAL_002f1f51_41_flash_bwd_hdim256_fp16_softcapall_sm90_cu_49158569_28494cute1_E)
_ZN77_INTERNAL_002f1f51_41_flash_bwd_hdim256_fp16_softcapall_sm90_cu_49158569_28494cute1_E:
	.zero		1
	.type		_ZN77_INTERNAL_002f1f51_41_flash_bwd_hdim256_fp16_softcapall_sm90_cu_49158569_28494cuda3std3__45__cpo6cbeginE,@object
	.size		_ZN77_INTERNAL_002f1f51_41_flash_bwd_hdim256_fp16_softcapall_sm90_cu_49158569_28494cuda3std3__45__cpo6cbeginE,(_ZN77_INTERNAL_002f1f51_41_flash_bwd_hdim256_fp16_softcapall_sm90_cu_49158569_28494cuda3std3__48in_placeE - _ZN77_INTERNAL_002f1f51_41_flash_bwd_hdim256_fp16_softcapall_sm90_cu_49158569_28494cuda3std3__45__cpo6cbeginE)
_ZN77_INTERNAL_002f1f51_41_flash_bwd_hdim256_fp16_softcapall_sm90_cu_49158569_28494cuda3std3__45__cpo6cbeginE:
	.zero		1
	.type		_ZN77_INTERNAL_002f1f51_41_flash_bwd_hdim256_fp16_softcapall_sm90_cu_49158569_28494cuda3std3__48in_placeE,@object
	.size		_ZN77_INTERNAL_002f1f51_41_flash_bwd_hdim256_fp16_softcapall_sm90_cu_49158569_28494cuda3std3__48in_placeE,(_ZN77_INTERNAL_002f1f51_41_flash_bwd_hdim256_fp16_softcapall_sm90_cu_49158569_28494cuda3std6ranges3__45__cpo9iter_moveE - _ZN77_INTERNAL_002f1f51_41_flash_bwd_hdim256_fp16_softcapall_sm90_cu_49158569_28494cuda3std3__48in_placeE)
_ZN77_INTERNAL_002f1f51_41_flash_bwd_hdim256_fp16_softcapall_sm90_cu_49158569_28494cuda3std3__48in_placeE:
	.zero		1
	.type		_ZN77_INTERNAL_002f1f51_41_flash_bwd_hdim256_fp16_softcapall_sm90_cu_49158569_28494cuda3std6ranges3__45__cpo9iter_moveE,@object
	.size		_ZN77_INTERNAL_002f1f51_41_flash_bwd_hdim256_fp16_softcapall_sm90_cu_49158569_28494cuda3std6ranges3__45__cpo9iter_moveE,(_ZN77_INTERNAL_002f1f51_41_flash_bwd_hdim256_fp16_softcapall_sm90_cu_49158569_28494cuda3std3__45__cpo5beginE - _ZN77_INTERNAL_002f1f51_41_flash_bwd_hdim256_fp16_softcapall_sm90_cu_49158569_28494cuda3std6ranges3__45__cpo9iter_moveE)
_ZN77_INTERNAL_002f1f51_41_flash_bwd_hdim256_fp16_softcapall_sm90_cu_49158569_28494cuda3std6ranges3__45__cpo9iter_moveE:
	.zero		1
	.type		_ZN77_INTERNAL_002f1f51_41_flash_bwd_hdim256_fp16_softcapall_sm90_cu_49158569_28494cuda3std3__45__cpo5beginE,@object
	.size		_ZN77_INTERNAL_002f1f51_41_flash_bwd_hdim256_fp16_softcapall_sm90_cu_49158569_28494cuda3std3__45__cpo5beginE,(_ZN77_INTERNAL_002f1f51_41_flash_bwd_hdim256_fp16_softcapall_sm90_cu_49158569_28494cuda3std3__479_GLOBAL__N__002f1f51_41_flash_bwd_hdim256_fp16_softcapall_sm90_cu_49158569_28496ignoreE - _ZN77_INTERNAL_002f1f51_41_flash_bwd_hdim256_fp16_softcapall_sm90_cu_49158569_28494cuda3std3__45__cpo5beginE)
_ZN77_INTERNAL_002f1f51_41_flash_bwd_hdim256_fp16_softcapall_sm90_cu_49158569_28494cuda3std3__45__cpo5beginE:
	.zero		1
	.type		_ZN77_INTERNAL_002f1f51_41_flash_bwd_hdim256_fp16_softcapall_sm90_cu_49158569_28494cuda3std3__479_GLOBAL__N__002f1f51_41_flash_bwd_hdim256_fp16_softcapall_sm90_cu_49158569_28496ignoreE,@object
	.size		_ZN77_INTERNAL_002f1f51_41_flash_bwd_hdim256_fp16_softcapall_sm90_cu_49158569_28494cuda3std3__479_GLOBAL__N__002f1f51_41_flash_bwd_hdim256_fp16_softcapall_sm90_cu_49158569_28496ignoreE,(_ZN77_INTERNAL_002f1f51_41_flash_bwd_hdim256_fp16_softcapall_sm90_cu_49158569_28494cute7productE - _ZN77_INTERNAL_002f1f51_41_flash_bwd_hdim256_fp16_softcapall_sm90_cu_49158569_28494cuda3std3__479_GLOBAL__N__002f1f51_41_flash_bwd_hdim256_fp16_softcapall_sm90_cu_49158569_28496ignoreE)
_ZN77_INTERNAL_002f1f51_41_flash_bwd_hdim256_fp16_softcapall_sm90_cu_49158569_28494cuda3std3__479_GLOBAL__N__002f1f51_41_flash_bwd_hdim256_fp16_softcapall_sm90_cu_49158569_28496ignoreE:
	.zero		1
	.type		_ZN77_INTERNAL_002f1f51_41_flash_bwd_hdim256_fp16_softcapall_sm90_cu_49158569_28494cute7productE,@object
	.size		_ZN77_INTERNAL_002f1f51_41_flash_bwd_hdim256_fp16_softcapall_sm90_cu_49158569_28494cute7productE,(_ZN77_INTERNAL_002f1f51_41_flash_bwd_hdim256_fp16_softcapall_sm90_cu_49158569_28494cuda3std3__45__cpo3endE - _ZN77_INTERNAL_002f1f51_41_flash_bwd_hdim256_fp16_softcapall_sm90_cu_49158569_28494cute7productE)
_ZN77_INTERNAL_002f1f51_41_flash_bwd_hdim256_fp16_softcapall_sm90_cu_49158569_28494cute7productE:
	.zero		1
	.type		_ZN77_INTERNAL_002f1f51_41_flash_bwd_hdim256_fp16_softcapall_sm90_cu_49158569_28494cuda3std3__45__cpo3endE,@object
	.size		_ZN77_INTERNAL_002f1f51_41_flash_bwd_hdim256_fp16_softcapall_sm90_cu_49158569_28494cuda3std3__45__cpo3endE,(_ZN77_INTERNAL_002f1f51_41_flash_bwd_hdim256_fp16_softcapall_sm90_cu_49158569_28494cuda3std3__419piecewise_constructE - _ZN77_INTERNAL_002f1f51_41_flash_bwd_hdim256_fp16_softcapall_sm90_cu_49158569_28494cuda3std3__45__cpo3endE)
_ZN77_INTERNAL_002f1f51_41_flash_bwd_hdim256_fp16_softcapall_sm90_cu_49158569_28494cuda3std3__45__cpo3endE:
	.zero		1
	.type		_ZN77_INTERNAL_002f1f51_41_flash_bwd_hdim256_fp16_softcapall_sm90_cu_49158569_28494cuda3std3__419piecewise_constructE,@object
	.size		_ZN77_INTERNAL_002f1f51_41_flash_bwd_hdim256_fp16_softcapall_sm90_cu_49158569_28494cuda3std3__419piecewise_constructE,(_ZN77_INTERNAL_002f1f51_41_flash_bwd_hdim256_fp16_softcapall_sm90_cu_49158569_28494cuda3std3__45__cpo4cendE - _ZN77_INTERNAL_002f1f51_41_flash_bwd_hdim256_fp16_softcapall_sm90_cu_49158569_28494cuda3std3__419piecewise_constructE)
_ZN77_INTERNAL_002f1f51_41_flash_bwd_hdim256_fp16_softcapall_sm90_cu_49158569_28494cuda3std3__419piecewise_constructE:
	.zero		1
	.type		_ZN77_INTERNAL_002f1f51_41_flash_bwd_hdim256_fp16_softcapall_sm90_cu_49158569_28494cuda3std3__45__cpo4cendE,@object
	.size		_ZN77_INTERNAL_002f1f51_41_flash_bwd_hdim256_fp16_softcapall_sm90_cu_49158569_28494cuda3std3__45__cpo4cendE,(_ZN77_INTERNAL_002f1f51_41_flash_bwd_hdim256_fp16_softcapall_sm90_cu_49158569_28494cuda3std6ranges3__45__cpo4swapE - _ZN77_INTERNAL_002f1f51_41_flash_bwd_hdim256_fp16_softcapall_sm90_cu_49158569_28494cuda3std3__45__cpo4cendE)
_ZN77_INTERNAL_002f1f51_41_flash_bwd_hdim256_fp16_softcapall_sm90_cu_49158569_28494cuda3std3__45__cpo4cendE:
	.zero		1
	.type		_ZN77_INTERNAL_002f1f51_41_flash_bwd_hdim256_fp16_softcapall_sm90_cu_49158569_28494cuda3std6ranges3__45__cpo4swapE,@object
	.size		_ZN77_INTERNAL_002f1f51_41_flash_bwd_hdim256_fp16_softcapall_sm90_cu_49158569_28494cuda3std6ranges3__45__cpo4swapE,(.L_7 - _ZN77_INTERNAL_002f1f51_41_flash_bwd_hdim256_fp16_softcapall_sm90_cu_49158569_28494cuda3std6ranges3__45__cpo4swapE)
_ZN77_INTERNAL_002f1f51_41_flash_bwd_hdim256_fp16_softcapall_sm90_cu_49158569_28494cuda3std6ranges3__45__cpo4swapE:
	.zero		1
.L_7:


//--------------------- .nv.shared._ZN7cutlass13device_kernelIN5flash11enable_sm90INS1_16FlashAttnBwdSm90INS1_25CollectiveMainloopBwdSm90ILi2ELi1ELi1EN4cute5tupleIJNS5_1CILi1EEES8_S8_EEENS6_IJNS7_ILi64EEENS7_ILi80EEENS7_ILi256EEEEEENS_6half_tEfNS_4arch4Sm90ELb0ELb0ELb1ELb0ELb0ELb0ELb1ELb1ELi2ELi1ELi1ELi1ELb0EEENS1_24CollectiveEpilogueBwdGQAISD_fSG_Li256ELb0ELb0EEENS1_19SingleTileSchedulerILb0ELb0ELb0ELi80EEEEEEEEEvNT_6ParamsE --------------------------
	.section	.nv.shared._ZN7cutlass13device_kernelIN5flash11enable_sm90INS1_16FlashAttnBwdSm90INS1_25CollectiveMainloopBwdSm90ILi2ELi1ELi1EN4cute5tupleIJNS5_1CILi1EEES8_S8_EEENS6_IJNS7_ILi64EEENS7_ILi80EEENS7_ILi256EEEEEENS_6half_tEfNS_4arch4Sm90ELb0ELb0ELb1ELb0ELb0ELb0ELb1ELb1ELi2ELi1ELi1ELi1ELb0EEENS1_24CollectiveEpilogueBwdGQAISD_fSG_Li256ELb0ELb0EEENS1_19SingleTileSchedulerILb0ELb0ELb0ELi80EEEEEEEEEvNT_6ParamsE,"aw",@nobits
	.sectionflags	@""
	.align	16
	.zero		1024


//--------------------- .nv.shared._ZN7cutlass13device_kernelIN5flash11enable_sm90INS1_16FlashAttnBwdSm90INS1_25CollectiveMainloopBwdSm90ILi2ELi1ELi1EN4cute5tupleIJNS5_1CILi1EEES8_S8_EEENS6_IJNS7_ILi64EEENS7_ILi80EEENS7_ILi256EEEEEENS_6half_tEfNS_4arch4Sm90ELb0ELb0ELb1ELb1ELb0ELb0ELb1ELb1ELi2ELi1ELi1ELi1ELb0EEENS1_21CollectiveEpilogueBwdISD_SE_SG_Li256ELb1ELb1ELi2EEENS1_19SingleTileSchedulerILb1ELb0ELb0ELi80EEEEEEEEEvNT_6ParamsE --------------------------
	.section	.nv.shared._ZN7cutlass13device_kernelIN5flash11enable_sm90INS1_16FlashAttnBwdSm90INS1_25CollectiveMainloopBwdSm90ILi2ELi1ELi1EN4cute5tupleIJNS5_1CILi1EEES8_S8_EEENS6_IJNS7_ILi64EEENS7_ILi80EEENS7_ILi256EEEEEENS_6half_tEfNS_4arch4Sm90ELb0ELb0ELb1ELb1ELb0ELb0ELb1ELb1ELi2ELi1ELi1ELi1ELb0EEENS1_21CollectiveEpilogueBwdISD_SE_SG_Li256ELb1ELb1ELi2EEENS1_19SingleTileSchedulerILb1ELb0ELb0ELi80EEEEEEEEEvNT_6ParamsE,"aw",@nobits
	.sectionflags	@""
	.align	16
	.zero		1024


//--------------------- .nv.shared._ZN7cutlass13device_kernelIN5flash11enable_sm90INS1_16FlashAttnBwdSm90INS1_25CollectiveMainloopBwdSm90ILi2ELi1ELi1EN4cute5tupleIJNS5_1CILi1EEES8_S8_EEENS6_IJNS7_ILi64EEENS7_ILi80EEENS7_ILi256EEEEEENS_6half_tEfNS_4arch4Sm90ELb0ELb0ELb1ELb1ELb0ELb0ELb1ELb1ELi2ELi1ELi1ELi1ELb0EEENS1_24CollectiveEpilogueBwdGQAISD_fSG_Li256ELb1ELb0EEENS1_19SingleTileSchedulerILb1ELb0ELb0ELi80EEEEEEEEEvNT_6ParamsE --------------------------
	.section	.nv.shared._ZN7cutlass13device_kernelIN5flash11enable_sm90INS1_16FlashAttnBwdSm90INS1_25CollectiveMainloopBwdSm90ILi2ELi1ELi1EN4cute5tupleIJNS5_1CILi1EEES8_S8_EEENS6_IJNS7_ILi64EEENS7_ILi80EEENS7_ILi256EEEEEENS_6half_tEfNS_4arch4Sm90ELb0ELb0ELb1ELb1ELb0ELb0ELb1ELb1ELi2ELi1ELi1ELi1ELb0EEENS1_24CollectiveEpilogueBwdGQAISD_fSG_Li256ELb1ELb0EEENS1_19SingleTileSchedulerILb1ELb0ELb0ELi80EEEEEEEEEvNT_6ParamsE,"aw",@nobits
	.sectionflags	@""
	.align	16
	.zero		1024


//--------------------- .nv.shared._ZN7cutlass13device_kernelIN5flash11enable_sm90INS1_16FlashAttnBwdSm90INS1_25CollectiveMainloopBwdSm90ILi2ELi1ELi1EN4cute5tupleIJNS5_1CILi1EEES8_S8_EEENS6_IJNS7_ILi64EEENS7_ILi80EEENS7_ILi256EEEEEENS_6half_tEfNS_4arch4Sm90ELb0ELb1ELb1ELb0ELb0ELb0ELb1ELb1ELi2ELi1ELi1ELi1ELb0EEENS1_21CollectiveEpilogueBwdISD_SE_SG_Li256ELb0ELb1ELi2EEENS1_19SingleTileSchedulerILb0ELb0ELb0ELi80EEEEEEEEEvNT_6ParamsE --------------------------
	.section	.nv.shared._ZN7cutlass13device_kernelIN5flash11enable_sm90INS1_16FlashAttnBwdSm90INS1_25CollectiveMainloopBwdSm90ILi2ELi1ELi1EN4cute5tupleIJNS5_1CILi1EEES8_S8_EEENS6_IJNS7_ILi64EEENS7_ILi80EEENS7_ILi256EEEEEENS_6half_tEfNS_4arch4Sm90ELb0ELb1ELb1ELb0ELb0ELb0ELb1ELb1ELi2ELi1ELi1ELi1ELb0EEENS1_21CollectiveEpilogueBwdISD_SE_SG_Li256ELb0ELb1ELi2EEENS1_19SingleTileSchedulerILb0ELb0ELb0ELi80EEEEEEEEEvNT_6ParamsE,"aw",@nobits
	.sectionflags	@""
	.align	16
	.zero		1024


//--------------------- .nv.shared._ZN7cutlass13device_kernelIN5flash11enable_sm90INS1_16FlashAttnBwdSm90INS1_25CollectiveMainloopBwdSm90ILi2ELi1ELi1EN4cute5tupleIJNS5_1CILi1EEES8_S8_EEENS6_IJNS7_ILi64EEENS7_ILi80EEENS7_ILi256EEEEEENS_6half_tEfNS_4arch4Sm90ELb0ELb1ELb1ELb0ELb0ELb0ELb1ELb1ELi2ELi1ELi1ELi1ELb0EEENS1_24CollectiveEpilogueBwdGQAISD_fSG_Li256ELb0ELb0EEENS1_19SingleTileSchedulerILb0ELb0ELb0ELi80EEEEEEEEEvNT_6ParamsE --------------------------
	.section	.nv.shared._ZN7cutlass13device_kernelIN5flash11enable_sm90INS1_16FlashAttnBwdSm90INS1_25CollectiveMainloopBwdSm90ILi2ELi1ELi1EN4cute5tupleIJNS5_1CILi1EEES8_S8_EEENS6_IJNS7_ILi64EEENS7_ILi80EEENS7_ILi256EEEEEENS_6half_tEfNS_4arch4Sm90ELb0ELb1ELb1ELb0ELb0ELb0ELb1ELb1ELi2ELi1ELi1ELi1ELb0EEENS1_24CollectiveEpilogueBwdGQAISD_fSG_Li256ELb0ELb0EEENS1_19SingleTileSchedulerILb0ELb0ELb0ELi80EEEEEEEEEvNT_6ParamsE,"aw",@nobits
	.sectionflags	@""
	.align	16
	.zero		1024


//--------------------- .nv.shared._ZN7cutlass13device_kernelIN5flash11enable_sm90INS1_16FlashAttnBwdSm90INS1_25CollectiveMainloopBwdSm90ILi2ELi1ELi1EN4cute5tupleIJNS5_1CILi1EEES8_S8_EEENS6_IJNS7_ILi64EEENS7_ILi80EEENS7_ILi256EEEEEENS_6half_tEfNS_4arch4Sm90ELb0ELb1ELb1ELb1ELb0ELb0ELb1ELb1ELi2ELi1ELi1ELi1ELb0EEENS1_21CollectiveEpilogueBwdISD_SE_SG_Li256ELb1ELb1ELi2EEENS1_19SingleTileSchedulerILb1ELb0ELb0ELi80EEEEEEEEEvNT_6ParamsE --------------------------
	.section	.nv.shared._ZN7cutlass13device_kernelIN5flash11enable_sm90INS1_16FlashAttnBwdSm90INS1_25CollectiveMainloopBwdSm90ILi2ELi1ELi1EN4cute5tupleIJNS5_1CILi1EEES8_S8_EEENS6_IJNS7_ILi64EEENS7_ILi80EEENS7_ILi256EEEEEENS_6half_tEfNS_4arch4Sm90ELb0ELb1ELb1ELb1ELb0ELb0ELb1ELb1ELi2ELi1ELi1ELi1ELb0EEENS1_21CollectiveEpilogueBwdISD_SE_SG_Li256ELb1ELb1ELi2EEENS1_19SingleTileSchedulerILb1ELb0ELb0ELi80EEEEEEEEEvNT_6ParamsE,"aw",@nobits
	.sectionflags	@""
	.align	16
	.zero		1024


//--------------------- .nv.shared._ZN7cutlass13device_kernelIN5flash11enable_sm90INS1_16FlashAttnBwdSm90INS1_25CollectiveMainloopBwdSm90ILi2ELi1ELi1EN4cute5tupleIJNS5_1CILi1EEES8_S8_EEENS6_IJNS7_ILi64EEENS7_ILi80EEENS7_ILi256EEEEEENS_6half_tEfNS_4arch4Sm90ELb0ELb1ELb1ELb1ELb0ELb0ELb1ELb1ELi2ELi1ELi1ELi1ELb0EEENS1_24CollectiveEpilogueBwdGQAISD_fSG_Li256ELb1ELb0EEENS1_19SingleTileSchedulerILb1ELb0ELb0ELi80EEEEEEEEEvNT_6ParamsE --------------------------
	.section	.nv.shared._ZN7cutlass13device_kernelIN5flash11enable_sm90INS1_16FlashAttnBwdSm90INS1_25CollectiveMainloopBwdSm90ILi2ELi1ELi1EN4cute5tupleIJNS5_1CILi1EEES8_S8_EEENS6_IJNS7_ILi64EEENS7_ILi80EEENS7_ILi256EEEEEENS_6half_tEfNS_4arch4Sm90ELb0ELb1ELb1ELb1ELb0ELb0ELb1ELb1ELi2ELi1ELi1ELi1ELb0EEENS1_24CollectiveEpilogueBwdGQAISD_fSG_Li256ELb1ELb0EEENS1_19SingleTileSchedulerILb1ELb0ELb0ELi80EEEEEEEEEvNT_6ParamsE,"aw",@nobits
	.sectionflags	@""
	.align	16
	.zero		1024


//--------------------- .nv.shared._ZN7cutlass13device_kernelIN5flash11enable_sm90INS1_16FlashAttnBwdSm90INS1_25CollectiveMainloopBwdSm90ILi2ELi1ELi1EN4cute5tupleIJNS5_1CILi1EEES8_S8_EEENS6_IJNS7_ILi64EEENS7_ILi80EEENS7_ILi256EEEEEENS_6half_tEfNS_4arch4Sm90ELb1ELb0ELb1ELb0ELb0ELb0ELb1ELb1ELi2ELi1ELi1ELi1ELb0EEENS1_21CollectiveEpilogueBwdISD_SE_SG_Li256ELb0ELb1ELi2EEENS1_25SingleTileBwdLPTSchedulerILb0ELi80ELb0EEEEEEEEEvNT_6ParamsE --------------------------
	.section	.nv.shared._ZN7cutlass13device_kernelIN5flash11enable_sm90INS1_16FlashAttnBwdSm90INS1_25CollectiveMainloopBwdSm90ILi2ELi1ELi1EN4cute5tupleIJNS5_1CILi1EEES8_S8_EEENS6_IJNS7_ILi64EEENS7_ILi80EEENS7_ILi256EEEEEENS_6half_tEfNS_4arch4Sm90ELb1ELb0ELb1ELb0ELb0ELb0ELb1ELb1ELi2ELi1ELi1ELi1ELb0EEENS1_21CollectiveEpilogueBwdISD_SE_SG_Li256ELb0ELb1ELi2EEENS1_25SingleTileBwdLPTSchedulerILb0ELi80ELb0EEEEEEEEEvNT_6ParamsE,"aw",@nobits
	.sectionflags	@""
	.align	16
	.zero		1024


//--------------------- .nv.shared._ZN7cutlass13device_kernelIN5flash11enable_sm90INS1_16FlashAttnBwdSm90INS1_25CollectiveMainloopBwdSm90ILi2ELi1ELi1EN4cute5tupleIJNS5_1CILi1EEES8_S8_EEENS6_IJNS7_ILi64EEENS7_ILi80EEENS7_ILi256EEEEEENS_6half_tEfNS_4arch4Sm90ELb1ELb0ELb1ELb0ELb0ELb0ELb1ELb1ELi2ELi1ELi1ELi1ELb0EEENS1_24CollectiveEpilogueBwdGQAISD_fSG_Li256ELb0ELb0EEENS1_25SingleTileBwdLPTSchedulerILb0ELi80ELb0EEEEEEEEEvNT_6ParamsE --------------------------
	.section	.nv.shared._ZN7cutlass13device_kernelIN5flash11enable_sm90INS1_16FlashAttnBwdSm90INS1_25CollectiveMainloopBwdSm90ILi2ELi1ELi1EN4cute5tupleIJNS5_1CILi1EEES8_S8_EEENS6_IJNS7_ILi64EEENS7_ILi80EEENS7_ILi256EEEEEENS_6half_tEfNS_4arch4Sm90ELb1ELb0ELb1ELb0ELb0ELb0ELb1ELb1ELi2ELi1ELi1ELi1ELb0EEENS1_24CollectiveEpilogueBwdGQAISD_fSG_Li256ELb0ELb0EEENS1_25SingleTileBwdLPTSchedulerILb0ELi80ELb0EEEEEEEEEvNT_6ParamsE,"aw",@nobits
	.sectionflags	@""
	.align	16
	.zero		1024


//--------------------- .nv.shared._ZN7cutlass13device_kernelIN5flash11enable_sm90INS1_16FlashAttnBwdSm90INS1_25CollectiveMainloopBwdSm90ILi2ELi1ELi1EN4cute5tupleIJNS5_1CILi1EEES8_S8_EEENS6_IJNS7_ILi64EEENS7_ILi80EEENS7_ILi256EEEEEENS_6half_tEfNS_4arch4Sm90ELb1ELb0ELb1ELb1ELb0ELb0ELb1ELb1ELi2ELi1ELi1ELi1ELb0EEENS1_21CollectiveEpilogueBwdISD_SE_SG_Li256ELb1ELb1ELi2EEENS1_25SingleTileBwdLPTSchedulerILb1ELi80ELb0EEEEEEEEEvNT_6ParamsE --------------------------
	.section	.nv.shared._ZN7cutlass13device_kernelIN5flash11enable_sm90INS1_16FlashAttnBwdSm90INS1_25CollectiveMainloopBwdSm90ILi2ELi1ELi1EN4cute5tupleIJNS5_1CILi1EEES8_S8_EEENS6_IJNS7_ILi64EEENS7_ILi80EEENS7_ILi256EEEEEENS_6half_tEfNS_4arch4Sm90ELb1ELb0ELb1ELb1ELb0ELb0ELb1ELb1ELi2ELi1ELi1ELi1ELb0EEENS1_21CollectiveEpilogueBwdISD_SE_SG_Li256ELb1ELb1ELi2EEENS1_25SingleTileBwdLPTSchedulerILb1ELi80ELb0EEEEEEEEEvNT_6ParamsE,"aw",@nobits
	.sectionflags	@""
	.align	16
	.zero		1024


//--------------------- .nv.shared._ZN7cutlass13device_kernelIN5flash11enable_sm90INS1_16FlashAttnBwdSm90INS1_25CollectiveMainloopBwdSm90ILi2ELi1ELi1EN4cute5tupleIJNS5_1CILi1EEES8_S8_EEENS6_IJNS7_ILi64EEENS7_ILi80EEENS7_ILi256EEEEEENS_6half_tEfNS_4arch4Sm90ELb1ELb0ELb1ELb1ELb0ELb0ELb1ELb1ELi2ELi1ELi1ELi1ELb0EEENS1_24CollectiveEpilogueBwdGQAISD_fSG_Li256ELb1ELb0EEENS1_25SingleTileBwdLPTSchedulerILb1ELi80ELb0EEEEEEEEEvNT_6ParamsE --------------------------
	.section	.nv.shared._ZN7cutlass13device_kernelIN5flash11enable_sm90INS1_16FlashAttnBwdSm90INS1_25CollectiveMainloopBwdSm90ILi2ELi1ELi1EN4cute5tupleIJNS5_1CILi1EEES8_S8_EEENS6_IJNS7_ILi64EEENS7_ILi80EEENS7_ILi256EEEEEENS_6half_tEfNS_4arch4Sm90ELb1ELb0ELb1ELb1ELb0ELb0ELb1ELb1ELi2ELi1ELi1ELi1ELb0EEENS1_24CollectiveEpilogueBwdGQAISD_fSG_Li256ELb1ELb0EEENS1_25SingleTileBwdLPTSchedulerILb1ELi80ELb0EEEEEEEEEvNT_6ParamsE,"aw",@nobits
	.sectionflags	@""
	.align	16
	.zero		1024


//--------------------- .nv.shared._ZN7cutlass13device_kernelIN5flash11enable_sm90INS1_16FlashAttnBwdSm90INS1_25CollectiveMainloopBwdSm90ILi2ELi1ELi1EN4cute5tupleIJNS5_1CILi1EEES8_S8_EEENS6_IJNS7_ILi64EEENS7_ILi80EEENS7_ILi256EEEEEENS_6half_tEfNS_4arch4Sm90ELb0ELb0ELb0ELb0ELb0ELb0ELb1ELb1ELi2ELi1ELi1ELi1ELb0EEENS1_21CollectiveEpilogueBwdISD_SE_SG_Li256ELb0ELb1ELi2EEENS1_19SingleTileSchedulerILb0ELb0ELb0ELi80EEEEEEEEEvNT_6ParamsE --------------------------
	.section	.nv.shared._ZN7cutlass13device_kernelIN5flash11enable_sm90INS1_16FlashAttnBwdSm90INS1_25CollectiveMainloopBwdSm90ILi2ELi1ELi1EN4cute5tupleIJNS5_1CILi1EEES8_S8_EEENS6_IJNS7_ILi64EEENS7_ILi80EEENS7_ILi256EEEEEENS_6half_tEfNS_4arch4Sm90ELb0ELb0ELb0ELb0ELb0ELb0ELb1ELb1ELi2ELi1ELi1ELi1ELb0EEENS1_21CollectiveEpilogueBwdISD_SE_SG_Li256ELb0ELb1ELi2EEENS1_19SingleTileSchedulerILb0ELb0ELb0ELi80EEEEEEEEEvNT_6ParamsE,"aw",@nobits
	.sectionflags	@""
	.align	16
	.zero		1024


//--------------------- .nv.shared._ZN7cutlass13device_kernelIN5flash11enable_sm90INS1_16FlashAttnBwdSm90INS1_25CollectiveMainloopBwdSm90ILi2ELi1ELi1EN4cute5tupleIJNS5_1CILi1EEES8_S8_EEENS6_IJNS7_ILi64EEENS7_ILi80EEENS7_ILi256EEEEEENS_6half_tEfNS_4arch4Sm90ELb0ELb0ELb0ELb0ELb0ELb0ELb1ELb1ELi2ELi1ELi1ELi1ELb0EEENS1_24CollectiveEpilogueBwdGQAISD_fSG_Li256ELb0ELb0EEENS1_19SingleTileSchedulerILb0ELb0ELb0ELi80EEEEEEEEEvNT_6ParamsE --------------------------
	.section	.nv.shared._ZN7cutlass13device_kernelIN5flash11enable_sm90INS1_16FlashAttnBwdSm90INS1_25CollectiveMainloopBwdSm90ILi2ELi1ELi1EN4cute5tupleIJNS5_1CILi1EEES8_S8_EEENS6_IJNS7_ILi64EEENS7_ILi80EEENS7_ILi256EEEEEENS_6half_tEfNS_4arch4Sm90ELb0ELb0ELb0ELb0ELb0ELb0ELb1ELb1ELi2ELi1ELi1ELi1ELb0EEENS1_24CollectiveEpilogueBwdGQAISD_fSG_Li256ELb0ELb0EEENS1_19SingleTileSchedulerILb0ELb0ELb0ELi80EEEEEEEEEvNT_6ParamsE,"aw",@nobits
	.sectionflags	@""
	.align	16
	.zero		1024


//--------------------- .nv.shared._ZN7cutlass13device_kernelIN5flash11enable_sm90INS1_16FlashAttnBwdSm90INS1_25CollectiveMainloopBwdSm90ILi2ELi1ELi1EN4cute5tupleIJNS5_1CILi1EEES8_S8_EEENS6_IJNS7_ILi64EEENS7_ILi80EEENS7_ILi256EEEEEENS_6half_tEfNS_4arch4Sm90ELb0ELb0ELb0ELb1ELb0ELb0ELb1ELb1ELi2ELi1ELi1ELi1ELb0EEENS1_21CollectiveEpilogueBwdISD_SE_SG_Li256ELb1ELb1ELi2EEENS1_19SingleTileSchedulerILb1ELb0ELb0ELi80EEEEEEEEEvNT_6ParamsE --------------------------
	.section	.nv.shared._ZN7cutlass13device_kernelIN5flash11enable_sm90INS1_16FlashAttnBwdSm90INS1_25CollectiveMainloopBwdSm90ILi2ELi1ELi1EN4cute5tupleIJNS5_1CILi1EEES8_S8_EEENS6_IJNS7_ILi64EEENS7_ILi80EEENS7_ILi256EEEEEENS_6half_tEfNS_4arch4Sm90ELb0ELb0ELb0ELb1ELb0ELb0ELb1ELb1ELi2ELi1ELi1ELi1ELb0EEENS1_21CollectiveEpilogueBwdISD_SE_SG_Li256ELb1ELb1ELi2EEENS1_19SingleTileSchedulerILb1ELb0ELb0ELi80EEEEEEEEEvNT_6ParamsE,"aw",@nobits
	.sectionflags	@""
	.align	16
	.zero		1024


//--------------------- .nv.shared._ZN7cutlass13device_kernelIN5flash11enable_sm90INS1_16FlashAttnBwdSm90INS1_25CollectiveMainloopBwdSm90ILi2ELi1ELi1EN4cute5tupleIJNS5_1CILi1EEES8_S8_EEENS6_IJNS7_ILi64EEENS7_ILi80EEENS7_ILi256EEEEEENS_6half_tEfNS_4arch4Sm90ELb0ELb0ELb0ELb1ELb0ELb0ELb1ELb1ELi2ELi1ELi1ELi1ELb0EEENS1_24CollectiveEpilogueBwdGQAISD_fSG_Li256ELb1ELb0EEENS1_19SingleTileSchedulerILb1ELb0ELb0ELi80EEEEEEEEEvNT_6ParamsE --------------------------
	.section	.nv.shared._ZN7cutlass13device_kernelIN5flash11enable_sm90INS1_16FlashAttnBwdSm90INS1_25CollectiveMainloopBwdSm90ILi2ELi1ELi1EN4cute5tupleIJNS5_1CILi1EEES8_S8_EEENS6_IJNS7_ILi64EEENS7_ILi80EEENS7_ILi256EEEEEENS_6half_tEfNS_4arch4Sm90ELb0ELb0ELb0ELb1ELb0ELb0ELb1ELb1ELi2ELi1ELi1ELi1ELb0EEENS1_24CollectiveEpilogueBwdGQAISD_fSG_Li256ELb1ELb0EEENS1_19SingleTileSchedulerILb1ELb0ELb0ELi80EEEEEEEEEvNT_6ParamsE,"aw",@nobits
	.sectionflags	@""
	.align	16
	.zero		1024


//--------------------- .nv.shared._ZN7cutlass13device_kernelIN5flash11enable_sm90INS1_16FlashAttnBwdSm90INS1_25CollectiveMainloopBwdSm90ILi2ELi1ELi1EN4cute5tupleIJNS5_1CILi1EEES8_S8_EEENS6_IJNS7_ILi64EEENS7_ILi80EEENS7_ILi256EEEEEENS_6half_tEfNS_4arch4Sm90ELb0ELb1ELb0ELb0ELb0ELb0ELb1ELb1ELi2ELi1ELi1ELi1ELb0EEENS1_21CollectiveEpilogueBwdISD_SE_SG_Li256ELb0ELb1ELi2EEENS1_19SingleTileSchedulerILb0ELb0ELb0ELi80EEEEEEEEEvNT_6ParamsE --------------------------
	.section	.nv.shared._ZN7cutlass13device_kernelIN5flash11enable_sm90INS1_16FlashAttnBwdSm90INS1_25CollectiveMainloopBwdSm90ILi2ELi1ELi1EN4cute5tupleIJNS5_1CILi1EEES8_S8_EEENS6_IJNS7_ILi64EEENS7_ILi80EEENS7_ILi256EEEEEENS_6half_tEfNS_4arch4Sm90ELb0ELb1ELb0ELb0ELb0ELb0ELb1ELb1ELi2ELi1ELi1ELi1ELb0EEENS1_21CollectiveEpilogueBwdISD_SE_SG_Li256ELb0ELb1ELi2EEENS1_19SingleTileSchedulerILb0ELb0ELb0ELi80EEEEEEEEEvNT_6ParamsE,"aw",@nobits
	.sectionflags	@""
	.align	16
	.zero		1024


//--------------------- .nv.shared._ZN7cutlass13device_kernelIN5flash11enable_sm90INS1_16FlashAttnBwdSm90INS1_25CollectiveMainloopBwdSm90ILi2ELi1ELi1EN4cute5tupleIJNS5_1CILi1EEES8_S8_EEENS6_IJNS7_ILi64EEENS7_ILi80EEENS7_ILi256EEEEEENS_6half_tEfNS_4arch4Sm90ELb0ELb1ELb0ELb0ELb0ELb0ELb1ELb1ELi2ELi1ELi1ELi1ELb0EEENS1_24CollectiveEpilogueBwdGQAISD_fSG_Li256ELb0ELb0EEENS1_19SingleTileSchedulerILb0ELb0ELb0ELi80EEEEEEEEEvNT_6ParamsE --------------------------
	.section	.nv.shared._ZN7cutlass13device_kernelIN5flash11enable_sm90INS1_16FlashAttnBwdSm90INS1_25CollectiveMainloopBwdSm90ILi2ELi1ELi1EN4cute5tupleIJNS5_1CILi1EEES8_S8_EEENS6_IJNS7_ILi64EEENS7_ILi80EEENS7_ILi256EEEEEENS_6half_tEfNS_4arch4Sm90ELb0ELb1ELb0ELb0ELb0ELb0ELb1ELb1ELi2ELi1ELi1ELi1ELb0EEENS1_24CollectiveEpilogueBwdGQAISD_fSG_Li256ELb0ELb0EEENS1_19SingleTileSchedulerILb0ELb0ELb0ELi80EEEEEEEEEvNT_6ParamsE,"aw",@nobits
	.sectionflags	@""
	.align	16
	.zero		1024


//--------------------- .nv.shared._ZN7cutlass13device_kernelIN5flash11enable_sm90INS1_16FlashAttnBwdSm90INS1_25CollectiveMainloopBwdSm90ILi2ELi1ELi1EN4cute5tupleIJNS5_1CILi1EEES8_S8_EEENS6_IJNS7_ILi64EEENS7_ILi80EEENS7_ILi256EEEEEENS_6half_tEfNS_4arch4Sm90ELb0ELb1ELb0ELb1ELb0ELb0ELb1ELb1ELi2ELi1ELi1ELi1ELb0EEENS1_21CollectiveEpilogueBwdISD_SE_SG_Li256ELb1ELb1ELi2EEENS1_19SingleTileSchedulerILb1ELb0ELb0ELi80EEEEEEEEEvNT_6ParamsE --------------------------
	.section	.nv.shared._ZN7cutlass13device_kernelIN5flash11enable_sm90INS1_16FlashAttnBwdSm90INS1_25CollectiveMainloopBwdSm90ILi2ELi1ELi1EN4cute5tupleIJNS5_1CILi1EEES8_S8_EEENS6_IJNS7_ILi64EEENS7_ILi80EEENS7_ILi256EEEEEENS_6half_tEfNS_4arch4Sm90ELb0ELb1ELb0ELb1ELb0ELb0ELb1ELb1ELi2ELi1ELi1ELi1ELb0EEENS1_21CollectiveEpilogueBwdISD_SE_SG_Li256ELb1ELb1ELi2EEENS1_19SingleTileSchedulerILb1ELb0ELb0ELi80EEEEEEEEEvNT_6ParamsE,"aw",@nobits
	.sectionflags	@""
	.align	16
	.zero		1024


//--------------------- .nv.shared._ZN7cutlass13device_kernelIN5flash11enable_sm90INS1_16FlashAttnBwdSm90INS1_25CollectiveMainloopBwdSm90ILi2ELi1ELi1EN4cute5tupleIJNS5_1CILi1EEES8_S8_EEENS6_IJNS7_ILi64EEENS7_ILi80EEENS7_ILi256EEEEEENS_6half_tEfNS_4arch4Sm90ELb0ELb1ELb0ELb1ELb0ELb0ELb1ELb1ELi2ELi1ELi1ELi1ELb0EEENS1_24CollectiveEpilogueBwdGQAISD_fSG_Li256ELb1ELb0EEENS1_19SingleTileSchedulerILb1ELb0ELb0ELi80EEEEEEEEEvNT_6ParamsE --------------------------
	.section	.nv.shared._ZN7cutlass13device_kernelIN5flash11enable_sm90INS1_16FlashAttnBwdSm90INS1_25CollectiveMainloopBwdSm90ILi2ELi1ELi1EN4cute5tupleIJNS5_1CILi1EEES8_S8_EEENS6_IJNS7_ILi64EEENS7_ILi80EEENS7_ILi256EEEEEENS_6half_tEfNS_4arch4Sm90ELb0ELb1ELb0ELb1ELb0ELb0ELb1ELb1ELi2ELi1ELi1ELi1ELb0EEENS1_24CollectiveEpilogueBwdGQAISD_fSG_Li256ELb1ELb0EEENS1_19SingleTileSchedulerILb1ELb0ELb0ELi80EEEEEEEEEvNT_6ParamsE,"aw",@nobits
	.sectionflags	@""
	.align	16
	.zero		1024


//--------------------- .nv.shared._ZN7cutlass13device_kernelIN5flash11enable_sm90INS1_16FlashAttnBwdSm90INS1_25CollectiveMainloopBwdSm90ILi2ELi1ELi1EN4cute5tupleIJNS5_1CILi1EEES8_S8_EEENS6_IJNS7_ILi64EEENS7_ILi80EEENS7_ILi256EEEEEENS_6half_tEfNS_4arch4Sm90ELb1ELb0ELb0ELb0ELb0ELb0ELb1ELb1ELi2ELi1ELi1ELi1ELb0EEENS1_21CollectiveEpilogueBwdISD_SE_SG_Li256ELb0ELb1ELi2EEENS1_25SingleTileBwdLPTSchedulerILb0ELi80ELb0EEEEEEEEEvNT_6ParamsE --------------------------
	.section	.nv.shared._ZN7cutlass13device_kernelIN5flash11enable_sm90INS1_16FlashAttnBwdSm90INS1_25CollectiveMainloopBwdSm90ILi2ELi1ELi1EN4cute5tupleIJNS5_1CILi1EEES8_S8_EEENS6_IJNS7_ILi64EEENS7_ILi80EEENS7_ILi256EEEEEENS_6half_tEfNS_4arch4Sm90ELb1ELb0ELb0ELb0ELb0ELb0ELb1ELb1ELi2ELi1ELi1ELi1ELb0EEENS1_21CollectiveEpilogueBwdISD_SE_SG_Li256ELb0ELb1ELi2EEENS1_25SingleTileBwdLPTSchedulerILb0ELi80ELb0EEEEEEEEEvNT_6ParamsE,"aw",@nobits
	.sectionflags	@""
	.align	16
	.zero		1024


//--------------------- .nv.shared._ZN7cutlass13device_kernelIN5flash11enable_sm90INS1_16FlashAttnBwdSm90INS1_25CollectiveMainloopBwdSm90ILi2ELi1ELi1EN4cute5tupleIJNS5_1CILi1EEES8_S8_EEENS6_IJNS7_ILi64EEENS7_ILi80EEENS7_ILi256EEEEEENS_6half_tEfNS_4arch4Sm90ELb1ELb0ELb0ELb0ELb0ELb0ELb1ELb1ELi2ELi1ELi1ELi1ELb0EEENS1_24CollectiveEpilogueBwdGQAISD_fSG_Li256ELb0ELb0EEENS1_25SingleTileBwdLPTSchedulerILb0ELi80ELb0EEEEEEEEEvNT_6ParamsE --------------------------
	.section	.nv.shared._ZN7cutlass13device_kernelIN5flash11enable_sm90INS1_16FlashAttnBwdSm90INS1_25CollectiveMainloopBwdSm90ILi2ELi1ELi1EN4cute5tupleIJNS5_1CILi1EEES8_S8_EEENS6_IJNS7_ILi64EEENS7_ILi80EEENS7_ILi256EEEEEENS_6half_tEfNS_4arch4Sm90ELb1ELb0ELb0ELb0ELb0ELb0ELb1ELb1ELi2ELi1ELi1ELi1ELb0EEENS1_24CollectiveEpilogueBwdGQAISD_fSG_Li256ELb0ELb0EEENS1_25SingleTileBwdLPTSchedulerILb0ELi80ELb0EEEEEEEEEvNT_6ParamsE,"aw",@nobits
	.sectionflags	@""
	.align	16
	.zero		1024


//--------------------- .nv.shared._ZN7cutlass13device_kernelIN5flash22FlashAttnBwdPreprocessIN4cute5tupleIJNS3_1CILi64EEENS5_ILi256EEEEEENS_6half_tEfNS_4arch4Sm90ELb1ELb0EEEEEvNT_6ParamsE --------------------------
	.section	.nv.shared._ZN7cutlass13device_kernelIN5flash22FlashAttnBwdPreprocessIN4cute5tupleIJNS3_1CILi64EEENS5_ILi256EEEEEENS_6half_tEfNS_4arch4Sm90ELb1ELb0EEEEEvNT_6ParamsE,"aw",@nobits
	.sectionflags	@""
	.align	16
	.zero		1024


//--------------------- .nv.shared._ZN7cutlass13device_kernelIN5flash11enable_sm90INS1_16FlashAttnBwdSm90INS1_25CollectiveMainloopBwdSm90ILi2ELi1ELi1EN4cute5tupleIJNS5_1CILi1EEES8_S8_EEENS6_IJNS7_ILi64EEENS7_ILi80EEENS7_ILi256EEEEEENS_6half_tEfNS_4arch4Sm90ELb1ELb0ELb0ELb1ELb0ELb0ELb1ELb1ELi2ELi1ELi1ELi1ELb0EEENS1_21CollectiveEpilogueBwdISD_SE_SG_Li256ELb1ELb1ELi2EEENS1_25SingleTileBwdLPTSchedulerILb1ELi80ELb0EEEEEEEEEvNT_6ParamsE --------------------------
	.section	.nv.shared._ZN7cutlass13device_kernelIN5flash11enable_sm90INS1_16FlashAttnBwdSm90INS1_25CollectiveMainloopBwdSm90ILi2ELi1ELi1EN4cute5tupleIJNS5_1CILi1EEES8_S8_EEENS6_IJNS7_ILi64EEENS7_ILi80EEENS7_ILi256EEEEEENS_6half_tEfNS_4arch4Sm90ELb1ELb0ELb0ELb1ELb0ELb0ELb1ELb1ELi2ELi1ELi1ELi1ELb0EEENS1_21CollectiveEpilogueBwdISD_SE_SG_Li256ELb1ELb1ELi2EEENS1_25SingleTileBwdLPTSchedulerILb1ELi80ELb0EEEEEEEEEvNT_6ParamsE,"aw",@nobits
	.sectionflags	@""
	.align	16
	.zero		1024


//--------------------- .nv.shared._ZN7cutlass13device_kernelIN5flash32FlashAttnBwdPostprocessConvertdQIN4cute5tupleIJNS3_1CILi80EEENS5_ILi256EEEEEENS_6half_tEfNS_4arch4Sm90ELi256ENS3_8TiledMMAINS3_8MMA_AtomIJNS3_4SM904GMMA25MMA_64x16x16_F32F16F16_SSILNSF_5MajorE1ELSH_1ELNSF_7ScaleInE1ELSI_1EEEEEENS3_6LayoutINS4_IJNS5_ILi2EEENS5_ILi1EEESN_EEENS4_IJSN_NS5_ILi0EEESP_EEEEENS4_IJNS3_10UnderscoreESS_SS_EEEEELb1EEEEEvNT_6ParamsE --------------------------
	.section	.nv.shared._ZN7cutlass13device_kernelIN5flash32FlashAttnBwdPostprocessConvertdQIN4cute5tupleIJNS3_1CILi80EEENS5_ILi256EEEEEENS_6half_tEfNS_4arch4Sm90ELi256ENS3_8TiledMMAINS3_8MMA_AtomIJNS3_4SM904GMMA25MMA_64x16x16_F32F16F16_SSILNSF_5MajorE1ELSH_1ELNSF_7ScaleInE1ELSI_1EEEEEENS3_6LayoutINS4_IJNS5_ILi2EEENS5_ILi1EEESN_EEENS4_IJSN_NS5_ILi0EEESP_EEEEENS4_IJNS3_10UnderscoreESS_SS_EEEEELb1EEEEEvNT_6ParamsE,"aw",@nobits
	.sectionflags	@""
	.align	16
	.zero		1024


//--------------------- .nv.shared._ZN7cutlass13device_kernelIN5flash32FlashAttnBwdPostprocessConvertdQIN4cute5tupleIJNS3_1CILi64EEENS5_ILi256EEEEEENS_6half_tEfNS_4arch4Sm90ELi256ENS3_8TiledMMAINS3_8MMA_AtomIJNS3_4SM904GMMA25MMA_64x64x16_F32F16F16_SSILNSF_5MajorE1ELSH_0ELNSF_7ScaleInE1ELSI_1EEEEEENS3_6LayoutINS4_IJNS5_ILi2EEENS5_ILi1EEESN_EEENS4_IJSN_NS5_ILi0EEESP_EEEEENS4_IJNS3_10UnderscoreESS_SS_EEEEELb1EEEEEvNT_6ParamsE --------------------------
	.section	.nv.shared._ZN7cutlass13device_kernelIN5flash32FlashAttnBwdPostprocessConvertdQIN4cute5tupleIJNS3_1CILi64EEENS5_ILi256EEEEEENS_6half_tEfNS_4arch4Sm90ELi256ENS3_8TiledMMAINS3_8MMA_AtomIJNS3_4SM904GMMA25MMA_64x64x16_F32F16F16_SSILNSF_5MajorE1ELSH_0ELNSF_7ScaleInE1ELSI_1EEEEEENS3_6LayoutINS4_IJNS5_ILi2EEENS5_ILi1EEESN_EEENS4_IJSN_NS5_ILi0EEESP_EEEEENS4_IJNS3_10UnderscoreESS_SS_EEEEELb1EEEEEvNT_6ParamsE,"aw",@nobits
	.sectionflags	@""
	.align	16
	.zero		1024


//--------------------- .nv.shared._ZN7cutlass13device_kernelIN5flash11enable_sm90INS1_16FlashAttnBwdSm90INS1_25CollectiveMainloopBwdSm90ILi2ELi1ELi1EN4cute5tupleIJNS5_1CILi1EEES8_S8_EEENS6_IJNS7_ILi64EEENS7_ILi80EEENS7_ILi256EEEEEENS_6half_tEfNS_4arch4Sm90ELb1ELb0ELb0ELb1ELb0ELb0ELb1ELb1ELi2ELi1ELi1ELi1ELb0EEENS1_24CollectiveEpilogueBwdGQAISD_fSG_Li256ELb1ELb0EEENS1_25SingleTileBwdLPTSchedulerILb1ELi80ELb0EEEEEEEEEvNT_6ParamsE --------------------------
	.section	.nv.shared._ZN7cutlass13device_kernelIN5flash11enable_sm90INS1_16FlashAttnBwdSm90INS1_25CollectiveMainloopBwdSm90ILi2ELi1ELi1EN4cute5tupleIJNS5_1CILi1EEES8_S8_EEENS6_IJNS7_ILi64EEENS7_ILi80EEENS7_ILi256EEEEEENS_6half_tEfNS_4arch4Sm90ELb1ELb0ELb0ELb1ELb0ELb0ELb1ELb1ELi2ELi1ELi1ELi1ELb0EEENS1_24CollectiveEpilogueBwdGQAISD_fSG_Li256ELb1ELb0EEENS1_25SingleTileBwdLPTSchedulerILb1ELi80ELb0EEEEEEEEEvNT_6ParamsE,"aw",@nobits
	.sectionflags	@""
	.align	16
	.zero		1024


//--------------------- .nv.shared._ZN7cutlass13device_kernelIN5flash22FlashAttnBwdPreprocessIN4cute5tupleIJNS3_1CILi64EEENS5_ILi256EEEEEENS_6half_tEfNS_4arch4Sm90ELb1ELb1EEEEEvNT_6ParamsE --------------------------
	.section	.nv.shared._ZN7cutlass13device_kernelIN5flash22FlashAttnBwdPreprocessIN4cute5tupleIJNS3_1CILi64EEENS5_ILi256EEEEEENS_6half_tEfNS_4arch4Sm90ELb1ELb1EEEEEvNT_6ParamsE,"aw",@nobits
	.sectionflags	@""
	.align	16
	.zero		1024


//--------------------- .nv.constant0._ZN7cutlass13device_kernelIN5flash11enable_sm90INS1_16FlashAttnBwdSm90INS1_25CollectiveMainloopBwdSm90ILi2ELi1ELi1EN4cute5tupleIJNS5_1CILi1EEES8_S8_EEENS6_IJNS7_ILi64EEENS7_ILi80EEENS7_ILi256EEEEEENS_6half_tEfNS_4arch4Sm90ELb0ELb0ELb1ELb0ELb0ELb0ELb1ELb1ELi2ELi1ELi1ELi1ELb0EEENS1_21CollectiveEpilogueBwdISD_SE_SG_Li256ELb0ELb1ELi2EEENS1_19SingleTileSchedulerILb0ELb0ELb0ELi80EEEEEEEEEvNT_6ParamsE --------------------------
	.section	.nv.constant0._ZN7cutlass13device_kernelIN5flash11enable_sm90INS1_16FlashAttnBwdSm90INS1_25CollectiveMainloopBwdSm90ILi2ELi1ELi1EN4cute5tupleIJNS5_1CILi1EEES8_S8_EEENS6_IJNS7_ILi64EEENS7_ILi80EEENS7_ILi256EEEEEENS_6half_tEfNS_4arch4Sm90ELb0ELb0ELb1ELb0ELb0ELb0ELb1ELb1ELi2ELi1ELi1ELi1ELb0EEENS1_21CollectiveEpilogueBwdISD_SE_SG_Li256ELb0ELb1ELi2EEENS1_19SingleTileSchedulerILb0ELb0ELb0ELi80EEEEEEEEEvNT_6ParamsE,"a",@progbits
	.sectionflags	@""
	.align	4
.nv.constant0._ZN7cutlass13device_kernelIN5flash11enable_sm90INS1_16FlashAttnBwdSm90INS1_25CollectiveMainloopBwdSm90ILi2ELi1ELi1EN4cute5tupleIJNS5_1CILi1EEES8_S8_EEENS6_IJNS7_ILi64EEENS7_ILi80EEENS7_ILi256EEEEEENS_6half_tEfNS_4arch4Sm90ELb0ELb0ELb1ELb0ELb0ELb0ELb1ELb1ELi2ELi1ELi1ELi1ELb0EEENS1_21CollectiveEpilogueBwdISD_SE_SG_Li256ELb0ELb1ELi2EEENS1_19SingleTileSchedulerILb0ELb0ELb0ELi80EEEEEEEEEvNT_6ParamsE:
	.zero		3200


//--------------------- .nv.constant0._ZN7cutlass13device_kernelIN5flash11enable_sm90INS1_16FlashAttnBwdSm90INS1_25CollectiveMainloopBwdSm90ILi2ELi1ELi1EN4cute5tupleIJNS5_1CILi1EEES8_S8_EEENS6_IJNS7_ILi64EEENS7_ILi80EEENS7_ILi256EEEEEENS_6half_tEfNS_4arch4Sm90ELb0ELb0ELb1ELb0ELb0ELb0ELb1ELb1ELi2ELi1ELi1ELi1ELb0EEENS1_24CollectiveEpilogueBwdGQAISD_fSG_Li256ELb0ELb0EEENS1_19SingleTileSchedulerILb0ELb0ELb0ELi80EEEEEEEEEvNT_6ParamsE --------------------------
	.section	.nv.constant0._ZN7cutlass13device_kernelIN5flash11enable_sm90INS1_16FlashAttnBwdSm90INS1_25CollectiveMainloopBwdSm90ILi2ELi1ELi1EN4cute5tupleIJNS5_1CILi1EEES8_S8_EEENS6_IJNS7_ILi64EEENS7_ILi80EEENS7_ILi256EEEEEENS_6half_tEfNS_4arch4Sm90ELb0ELb0ELb1ELb0ELb0ELb0ELb1ELb1ELi2ELi1ELi1ELi1ELb0EEENS1_24CollectiveEpilogueBwdGQAISD_fSG_Li256ELb0ELb0EEENS1_19SingleTileSchedulerILb0ELb0ELb0ELi80EEEEEEEEEvNT_6ParamsE,"a",@progbits
	.sectionflags	@""
	.align	4
.nv.constant0._ZN7cutlass13device_kernelIN5flash11enable_sm90INS1_16FlashAttnBwdSm90INS1_25CollectiveMainloopBwdSm90ILi2ELi1ELi1EN4cute5tupleIJNS5_1CILi1EEES8_S8_EEENS6_IJNS7_ILi64EEENS7_ILi80EEENS7_ILi256EEEEEENS_6half_tEfNS_4arch4Sm90ELb0ELb0ELb1ELb0ELb0ELb0ELb1ELb1ELi2ELi1ELi1ELi1ELb0EEENS1_24CollectiveEpilogueBwdGQAISD_fSG_Li256ELb0ELb0EEENS1_19SingleTileSchedulerILb0ELb0ELb0ELi80EEEEEEEEEvNT_6ParamsE:
	.zero		2560


//--------------------- .nv.constant0._ZN7cutlass13device_kernelIN5flash11enable_sm90INS1_16FlashAttnBwdSm90INS1_25CollectiveMainloopBwdSm90ILi2ELi1ELi1EN4cute5tupleIJNS5_1CILi1EEES8_S8_EEENS6_IJNS7_ILi64EEENS7_ILi80EEENS7_ILi256EEEEEENS_6half_tEfNS_4arch4Sm90ELb0ELb0ELb1ELb1ELb0ELb0ELb1ELb1ELi2ELi1ELi1ELi1ELb0EEENS1_21CollectiveEpilogueBwdISD_SE_SG_Li256ELb1ELb1ELi2EEENS1_19SingleTileSchedulerILb1ELb0ELb0ELi80EEEEEEEEEvNT_6ParamsE --------------------------
	.section	.nv.constant0._ZN7cutlass13device_kernelIN5flash11enable_sm90INS1_16FlashAttnBwdSm90INS1_25CollectiveMainloopBwdSm90ILi2ELi1ELi1EN4cute5tupleIJNS5_1CILi1EEES8_S8_EEENS6_IJNS7_ILi64EEENS7_ILi80EEENS7_ILi256EEEEEENS_6half_tEfNS_4arch4Sm90ELb0ELb0ELb1ELb1ELb0ELb0ELb1ELb1ELi2ELi1ELi1ELi1ELb0EEENS1_21CollectiveEpilogueBwdISD_SE_SG_Li256ELb1ELb1ELi2EEENS1_19SingleTileSchedulerILb1ELb0ELb0ELi80EEEEEEEEEvNT_6ParamsE,"a",@progbits
	.sectionflags	@""
	.align	4
.nv.constant0._ZN7cutlass13device_kernelIN5flash11enable_sm90INS1_16FlashAttnBwdSm90INS1_25CollectiveMainloopBwdSm90ILi2ELi1ELi1EN4cute5tupleIJNS5_1CILi1EEES8_S8_EEENS6_IJNS7_ILi64EEENS7_ILi80EEENS7_ILi256EEEEEENS_6half_tEfNS_4arch4Sm90ELb0ELb0ELb1ELb1ELb0ELb0ELb1ELb1ELi2ELi1ELi1ELi1ELb0EEENS1_21CollectiveEpilogueBwdISD_SE_SG_Li256ELb1ELb1ELi2EEENS1_19SingleTileSchedulerILb1ELb0ELb0ELi80EEEEEEEEEvNT_6ParamsE:
	.zero		2560


//--------------------- .nv.constant0._ZN7cutlass13device_kernelIN5flash11enable_sm90INS1_16FlashAttnBwdSm90INS1_25CollectiveMainloopBwdSm90ILi2ELi1ELi1EN4cute5tupleIJNS5_1CILi1EEES8_S8_EEENS6_IJNS7_ILi64EEENS7_ILi80EEENS7_ILi256EEEEEENS_6half_tEfNS_4arch4Sm90ELb0ELb0ELb1ELb1ELb0ELb0ELb1ELb1ELi2ELi1ELi1ELi1ELb0EEENS1_24CollectiveEpilogueBwdGQAISD_fSG_Li256ELb1ELb0EEENS1_19SingleTileSchedulerILb1ELb0ELb0ELi80EEEEEEEEEvNT_6ParamsE --------------------------
	.section	.nv.constant0._ZN7cutlass13device_kernelIN5flash11enable_sm90INS1_16FlashAttnBwdSm90INS1_25CollectiveMainloopBwdSm90ILi2ELi1ELi1EN4cute5tupleIJNS5_1CILi1EEES8_S8_EEENS6_IJNS7_ILi64EEENS7_ILi80EEENS7_ILi256EEEEEENS_6half_tEfNS_4arch4Sm90ELb0ELb0ELb1ELb1ELb0ELb0ELb1ELb1ELi2ELi1ELi1ELi1ELb0EEENS1_24CollectiveEpilogueBwdGQAISD_fSG_Li256ELb1ELb0EEENS1_19SingleTileSchedulerILb1ELb0ELb0ELi80EEEEEEEEEvNT_6ParamsE,"a",@progbits
	.sectionflags	@""
	.align	4
.nv.constant0._ZN7cutlass13device_kernelIN5flash11enable_sm90INS1_16FlashAttnBwdSm90INS1_25CollectiveMainloopBwdSm90ILi2ELi1ELi1EN4cute5tupleIJNS5_1CILi1EEES8_S8_EEENS6_IJNS7_ILi64EEENS7_ILi80EEENS7_ILi256EEEEEENS_6half_tEfNS_4arch4Sm90ELb0ELb0ELb1ELb1ELb0ELb0ELb1ELb1ELi2ELi1ELi1ELi1ELb0EEENS1_24CollectiveEpilogueBwdGQAISD_fSG_Li256ELb1ELb0EEENS1_19SingleTileSchedulerILb1ELb0ELb0ELi80EEEEEEEEEvNT_6ParamsE:
	.zero		2560


//--------------------- .nv.constant0._ZN7cutlass13device_kernelIN5flash11enable_sm90INS1_16FlashAttnBwdSm90INS1_25CollectiveMainloopBwdSm90ILi2ELi1ELi1EN4cute5tupleIJNS5_1CILi1EEES8_S8_EEENS6_IJNS7_ILi64EEENS7_ILi80EEENS7_ILi256EEEEEENS_6half_tEfNS_4arch4Sm90ELb0ELb1ELb1ELb0ELb0ELb0ELb1ELb1ELi2ELi1ELi1ELi1ELb0EEENS1_21CollectiveEpilogueBwdISD_SE_SG_Li256ELb0ELb1ELi2EEENS1_19SingleTileSchedulerILb0ELb0ELb0ELi80EEEEEEEEEvNT_6ParamsE --------------------------
	.section	.nv.constant0._ZN7cutlass13device_kernelIN5flash11enable_sm90INS1_16FlashAttnBwdSm90INS1_25CollectiveMainloopBwdSm90ILi2ELi1ELi1EN4cute5tupleIJNS5_1CILi1EEES8_S8_EEENS6_IJNS7_ILi64EEENS7_ILi80EEENS7_ILi256EEEEEENS_6half_tEfNS_4arch4Sm90ELb0ELb1ELb1ELb0ELb0ELb0ELb1ELb1ELi2ELi1ELi1ELi1ELb0EEENS1_21CollectiveEpilogueBwdISD_SE_SG_Li256ELb0ELb1ELi2EEENS1_19SingleTileSchedulerILb0ELb0ELb0ELi80EEEEEEEEEvNT_6ParamsE,"a",@progbits
	.sectionflags	@""
	.align	4
.nv.constant0._ZN7cutlass13device_kernelIN5flash11enable_sm90INS1_16FlashAttnBwdSm90INS1_25CollectiveMainloopBwdSm90ILi2ELi1ELi1EN4cute5tupleIJNS5_1CILi1EEES8_S8_EEENS6_IJNS7_ILi64EEENS7_ILi80EEENS7_ILi256EEEEEENS_6half_tEfNS_4arch4Sm90ELb0ELb1ELb1ELb0ELb0ELb0ELb1ELb1ELi2ELi1ELi1ELi1ELb0EEENS1_21CollectiveEpilogueBwdISD_SE_SG_Li256ELb0ELb1ELi2EEENS1_19SingleTileSchedulerILb0ELb0ELb0ELi80EEEEEEEEEvNT_6ParamsE:
	.zero		3200


//--------------------- .nv.constant0._ZN7cutlass13device_kernelIN5flash11enable_sm90INS1_16FlashAttnBwdSm90INS1_25CollectiveMainloopBwdSm90ILi2ELi1ELi1EN4cute5tupleIJNS5_1CILi1EEES8_S8_EEENS6_IJNS7_ILi64EEENS7_ILi80EEENS7_ILi256EEEEEENS_6half_tEfNS_4arch4Sm90ELb0ELb1ELb1ELb0ELb0ELb0ELb1ELb1ELi2ELi1ELi1ELi1ELb0EEENS1_24CollectiveEpilogueBwdGQAISD_fSG_Li256ELb0ELb0EEENS1_19SingleTileSchedulerILb0ELb0ELb0ELi80EEEEEEEEEvNT_6ParamsE --------------------------
	.section	.nv.constant0._ZN7cutlass13device_kernelIN5flash11enable_sm90INS1_16FlashAttnBwdSm90INS1_25CollectiveMainloopBwdSm90ILi2ELi1ELi1EN4cute5tupleIJNS5_1CILi1EEES8_S8_EEENS6_IJNS7_ILi64EEENS7_ILi80EEENS7_ILi256EEEEEENS_6half_tEfNS_4arch4Sm90ELb0ELb1ELb1ELb0ELb0ELb0ELb1ELb1ELi2ELi1ELi1ELi1ELb0EEENS1_24CollectiveEpilogueBwdGQAISD_fSG_Li256ELb0ELb0EEENS1_19SingleTileSchedulerILb0ELb0ELb0ELi80EEEEEEEEEvNT_6ParamsE,"a",@progbits
	.sectionflags	@""
	.align	4
.nv.constant0._ZN7cutlass13device_kernelIN5flash11enable_sm90INS1_16FlashAttnBwdSm90INS1_25CollectiveMainloopBwdSm90ILi2ELi1ELi1EN4cute5tupleIJNS5_1CILi1EEES8_S8_EEENS6_IJNS7_ILi64EEENS7_ILi80EEENS7_ILi256EEEEEENS_6half_tEfNS_4arch4Sm90ELb0ELb1ELb1ELb0ELb0ELb0ELb1ELb1ELi2ELi1ELi1ELi1ELb0EEENS1_24CollectiveEpilogueBwdGQAISD_fSG_Li256ELb0ELb0EEENS1_19SingleTileSchedulerILb0ELb0ELb0ELi80EEEEEEEEEvNT_6ParamsE:
	.zero		2560


//--------------------- .nv.constant0._ZN7cutlass13device_kernelIN5flash11enable_sm90INS1_16FlashAttnBwdSm90INS1_25CollectiveMainloopBwdSm90ILi2ELi1ELi1EN4cute5tupleIJNS5_1CILi1EEES8_S8_EEENS6_IJNS7_ILi64EEENS7_ILi80EEENS7_ILi256EEEEEENS_6half_tEfNS_4arch4Sm90ELb0ELb1ELb1ELb1ELb0ELb0ELb1ELb1ELi2ELi1ELi1ELi1ELb0EEENS1_21CollectiveEpilogueBwdISD_SE_SG_Li256ELb1ELb1ELi2EEENS1_19SingleTileSchedulerILb1ELb0ELb0ELi80EEEEEEEEEvNT_6ParamsE --------------------------
	.section	.nv.constant0._ZN7cutlass13device_kernelIN5flash11enable_sm90INS1_16FlashAttnBwdSm90INS1_25CollectiveMainloopBwdSm90ILi2ELi1ELi1EN4cute5tupleIJNS5_1CILi1EEES8_S8_EEENS6_IJNS7_ILi64EEENS7_ILi80EEENS7_ILi256EEEEEENS_6half_tEfNS_4arch4Sm90ELb0ELb1ELb1ELb1ELb0ELb0ELb1ELb1ELi2ELi1ELi1ELi1ELb0EEENS1_21CollectiveEpilogueBwdISD_SE_SG_Li256ELb1ELb1ELi2EEENS1_19SingleTileSchedulerILb1ELb0ELb0ELi80EEEEEEEEEvNT_6ParamsE,"a",@progbits
	.sectionflags	@""
	.align	4
.nv.constant0._ZN7cutlass13device_kernelIN5flash11enable_sm90INS1_16FlashAttnBwdSm90INS1_25CollectiveMainloopBwdSm90ILi2ELi1ELi1EN4cute5tupleIJNS5_1CILi1EEES8_S8_EEENS6_IJNS7_ILi64EEENS7_ILi80EEENS7_ILi256EEEEEENS_6half_tEfNS_4arch4Sm90ELb0ELb1ELb1ELb1ELb0ELb0ELb1ELb1ELi2ELi1ELi1ELi1ELb0EEENS1_21CollectiveEpilogueBwdISD_SE_SG_Li256ELb1ELb1ELi2EEENS1_19SingleTileSchedulerILb1ELb0ELb0ELi80EEEEEEEEEvNT_6ParamsE:
	.zero		2560


//--------------------- .nv.constant0._ZN7cutlass13device_kernelIN5flash11enable_sm90INS1_16FlashAttnBwdSm90INS1_25CollectiveMainloopBwdSm90ILi2ELi1ELi1EN4cute5tupleIJNS5_1CILi1EEES8_S8_EEENS6_IJNS7_ILi64EEENS7_ILi80EEENS7_ILi256EEEEEENS_6half_tEfNS_4arch4Sm90ELb0ELb1ELb1ELb1ELb0ELb0ELb1ELb1ELi2ELi1ELi1ELi1ELb0EEENS1_24CollectiveEpilogueBwdGQAISD_fSG_Li256ELb1ELb0EEENS1_19SingleTileSchedulerILb1ELb0ELb0ELi80EEEEEEEEEvNT_6ParamsE --------------------------
	.section	.nv.constant0._ZN7cutlass13device_kernelIN5flash11enable_sm90INS1_16FlashAttnBwdSm90INS1_25CollectiveMainloopBwdSm90ILi2ELi1ELi1EN4cute5tupleIJNS5_1CILi1EEES8_S8_EEENS6_IJNS7_ILi64EEENS7_ILi80EEENS7_ILi256EEEEEENS_6half_tEfNS_4arch4Sm90ELb0ELb1ELb1ELb1ELb0ELb0ELb1ELb1ELi2ELi1ELi1ELi1ELb0EEENS1_24CollectiveEpilogueBwdGQAISD_fSG_Li256ELb1ELb0EEENS1_19SingleTileSchedulerILb1ELb0ELb0ELi80EEEEEEEEEvNT_6ParamsE,"a",@progbits
	.sectionflags	@""
	.align	4
.nv.constant0._ZN7cutlass13device_kernelIN5flash11enable_sm90INS1_16FlashAttnBwdSm90INS1_25CollectiveMainloopBwdSm90ILi2ELi1ELi1EN4cute5tupleIJNS5_1CILi1EEES8_S8_EEENS6_IJNS7_ILi64EEENS7_ILi80EEENS7_ILi256EEEEEENS_6half_tEfNS_4arch4Sm90ELb0ELb1ELb1ELb1ELb0ELb0ELb1ELb1ELi2ELi1ELi1ELi1ELb0EEENS1_24CollectiveEpilogueBwdGQAISD_fSG_Li256ELb1ELb0EEENS1_19SingleTileSchedulerILb1ELb0ELb0ELi80EEEEEEEEEvNT_6ParamsE:
	.zero		2560


//--------------------- .nv.constant0._ZN7cutlass13device_kernelIN5flash11enable_sm90INS1_16FlashAttnBwdSm90INS1_25CollectiveMainloopBwdSm90ILi2ELi1ELi1EN4cute5tupleIJNS5_1CILi1EEES8_S8_EEENS6_IJNS7_ILi64EEENS7_ILi80EEENS7_ILi256EEEEEENS_6half_tEfNS_4arch4Sm90ELb1ELb0ELb1ELb0ELb0ELb0ELb1ELb1ELi2ELi1ELi1ELi1ELb0EEENS1_21CollectiveEpilogueBwdISD_SE_SG_Li256ELb0ELb1ELi2EEENS1_25SingleTileBwdLPTSchedulerILb0ELi80ELb0EEEEEEEEEvNT_6ParamsE --------------------------
	.section	.nv.constant0._ZN7cutlass13device_kernelIN5flash11enable_sm90INS1_16FlashAttnBwdSm90INS1_25CollectiveMainloopBwdSm90ILi2ELi1ELi1EN4cute5tupleIJNS5_1CILi1EEES8_S8_EEENS6_IJNS7_ILi64EEENS7_ILi80EEENS7_ILi256EEEEEENS_6half_tEfNS_4arch4Sm90ELb1ELb0ELb1ELb0ELb0ELb0ELb1ELb1ELi2ELi1ELi1ELi1ELb0EEENS1_21CollectiveEpilogueBwdISD_SE_SG_Li256ELb0ELb1ELi2EEENS1_25SingleTileBwdLPTSchedulerILb0ELi80ELb0EEEEEEEEEvNT_6ParamsE,"a",@progbits
	.sectionflags	@""
	.align	4
.nv.constant0._ZN7cutlass13device_kernelIN5flash11enable_sm90INS1_16FlashAttnBwdSm90INS1_25CollectiveMainloopBwdSm90ILi2ELi1ELi1EN4cute5tupleIJNS5_1CILi1EEES8_S8_EEENS6_IJNS7_ILi64EEENS7_ILi80EEENS7_ILi256EEEEEENS_6half_tEfNS_4arch4Sm90ELb1ELb0ELb1ELb0ELb0ELb0ELb1ELb1ELi2ELi1ELi1ELi1ELb0EEENS1_21CollectiveEpilogueBwdISD_SE_SG_Li256ELb0ELb1ELi2EEENS1_25SingleTileBwdLPTSchedulerILb0ELi80ELb0EEEEEEEEEvNT_6ParamsE:
	.zero		3200


//--------------------- .nv.constant0._ZN7cutlass13device_kernelIN5flash11enable_sm90INS1_16FlashAttnBwdSm90INS1_25CollectiveMainloopBwdSm90ILi2ELi1ELi1EN4cute5tupleIJNS5_1CILi1EEES8_S8_EEENS6_IJNS7_ILi64EEENS7_ILi80EEENS7_ILi256EEEEEENS_6half_tEfNS_4arch4Sm90ELb1ELb0ELb1ELb0ELb0ELb0ELb1ELb1ELi2ELi1ELi1ELi1ELb0EEENS1_24CollectiveEpilogueBwdGQAISD_fSG_Li256ELb0ELb0EEENS1_25SingleTileBwdLPTSchedulerILb0ELi80ELb0EEEEEEEEEvNT_6ParamsE --------------------------
	.section	.nv.constant0._ZN7cutlass13device_kernelIN5flash11enable_sm90INS1_16FlashAttnBwdSm90INS1_25CollectiveMainloopBwdSm90ILi2ELi1ELi1EN4cute5tupleIJNS5_1CILi1EEES8_S8_EEENS6_IJNS7_ILi64EEENS7_ILi80EEENS7_ILi256EEEEEENS_6half_tEfNS_4arch4Sm90ELb1ELb0ELb1ELb0ELb0ELb0ELb1ELb1ELi2ELi1ELi1ELi1ELb0EEENS1_24CollectiveEpilogueBwdGQAISD_fSG_Li256ELb0ELb0EEENS1_25SingleTileBwdLPTSchedulerILb0ELi80ELb0EEEEEEEEEvNT_6ParamsE,"a",@progbits
	.sectionflags	@""
	.align	4
.nv.constant0._ZN7cutlass13device_kernelIN5flash11enable_sm90INS1_16FlashAttnBwdSm90INS1_25CollectiveMainloopBwdSm90ILi2ELi1ELi1EN4cute5tupleIJNS5_1CILi1EEES8_S8_EEENS6_IJNS7_ILi64EEENS7_ILi80EEENS7_ILi256EEEEEENS_6half_tEfNS_4arch4Sm90ELb1ELb0ELb1ELb0ELb0ELb0ELb1ELb1ELi2ELi1ELi1ELi1ELb0EEENS1_24CollectiveEpilogueBwdGQAISD_fSG_Li256ELb0ELb0EEENS1_25SingleTileBwdLPTSchedulerILb0ELi80ELb0EEEEEEEEEvNT_6ParamsE:
	.zero		2688


//--------------------- .nv.constant0._ZN7cutlass13device_kernelIN5flash11enable_sm90INS1_16FlashAttnBwdSm90INS1_25CollectiveMainloopBwdSm90ILi2ELi1ELi1EN4cute5tupleIJNS5_1CILi1EEES8_S8_EEENS6_IJNS7_ILi64EEENS7_ILi80EEENS7_ILi256EEEEEENS_6half_tEfNS_4arch4Sm90ELb1ELb0ELb1ELb1ELb0ELb0ELb1ELb1ELi2ELi1ELi1ELi1ELb0EEENS1_21CollectiveEpilogueBwdISD_SE_SG_Li256ELb1ELb1ELi2EEENS1_25SingleTileBwdLPTSchedulerILb1ELi80ELb0EEEEEEEEEvNT_6ParamsE --------------------------
	.section	.nv.constant0._ZN7cutlass13device_kernelIN5flash11enable_sm90INS1_16FlashAttnBwdSm90INS1_25CollectiveMainloopBwdSm90ILi2ELi1ELi1EN4cute5tupleIJNS5_1CILi1EEES8_S8_EEENS6_IJNS7_ILi64EEENS7_ILi80EEENS7_ILi256EEEEEENS_6half_tEfNS_4arch4Sm90ELb1ELb0ELb1ELb1ELb0ELb0ELb1ELb1ELi2ELi1ELi1ELi1ELb0EEENS1_21CollectiveEpilogueBwdISD_SE_SG_Li256ELb1ELb1ELi2EEENS1_25SingleTileBwdLPTSchedulerILb1ELi80ELb0EEEEEEEEEvNT_6ParamsE,"a",@progbits
	.sectionflags	@""
	.align	4
.nv.constant0._ZN7cutlass13device_kernelIN5flash11enable_sm90INS1_16FlashAttnBwdSm90INS1_25CollectiveMainloopBwdSm90ILi2ELi1ELi1EN4cute5tupleIJNS5_1CILi1EEES8_S8_EEENS6_IJNS7_ILi64EEENS7_ILi80EEENS7_ILi256EEEEEENS_6half_tEfNS_4arch4Sm90ELb1ELb0ELb1ELb1ELb0ELb0ELb1ELb1ELi2ELi1ELi1ELi1ELb0EEENS1_21CollectiveEpilogueBwdISD_SE_SG_Li256ELb1ELb1ELi2EEENS1_25SingleTileBwdLPTSchedulerILb1ELi80ELb0EEEEEEEEEvNT_6ParamsE:
	.zero		2560


//--------------------- .nv.constant0._ZN7cutlass13device_kernelIN5flash11enable_sm90INS1_16FlashAttnBwdSm90INS1_25CollectiveMainloopBwdSm90ILi2ELi1ELi1EN4cute5tupleIJNS5_1CILi1EEES8_S8_EEENS6_IJNS7_ILi64EEENS7_ILi80EEENS7_ILi256EEEEEENS_6half_tEfNS_4arch4Sm90ELb1ELb0ELb1ELb1ELb0ELb0ELb1ELb1ELi2ELi1ELi1ELi1ELb0EEENS1_24CollectiveEpilogueBwdGQAISD_fSG_Li256ELb1ELb0EEENS1_25SingleTileBwdLPTSchedulerILb1ELi80ELb0EEEEEEEEEvNT_6ParamsE --------------------------
	.section	.nv.constant0._ZN7cutlass13device_kernelIN5flash11enable_sm90INS1_16FlashAttnBwdSm90INS1_25CollectiveMainloopBwdSm90ILi2ELi1ELi1EN4cute5tupleIJNS5_1CILi1EEES8_S8_EEENS6_IJNS7_ILi64EEENS7_ILi80EEENS7_ILi256EEEEEENS_6half_tEfNS_4arch4Sm90ELb1ELb0ELb1ELb1ELb0ELb0ELb1ELb1ELi2ELi1ELi1ELi1ELb0EEENS1_24CollectiveEpilogueBwdGQAISD_fSG_Li256ELb1ELb0EEENS1_25SingleTileBwdLPTSchedulerILb1ELi80ELb0EEEEEEEEEvNT_6ParamsE,"a",@progbits
	.sectionflags	@""
	.align	4
.nv.constant0._ZN7cutlass13device_kernelIN5flash11enable_sm90INS1_16FlashAttnBwdSm90INS1_25CollectiveMainloopBwdSm90ILi2ELi1ELi1EN4cute5tupleIJNS5_1CILi1EEES8_S8_EEENS6_IJNS7_ILi64EEENS7_ILi80EEENS7_ILi256EEEEEENS_6half_tEfNS_4arch4Sm90ELb1ELb0ELb1ELb1ELb0ELb0ELb1ELb1ELi2ELi1ELi1ELi1ELb0EEENS1_24CollectiveEpilogueBwdGQAISD_fSG_Li256ELb1ELb0EEENS1_25SingleTileBwdLPTSchedulerILb1ELi80ELb0EEEEEEEEEvNT_6ParamsE:
	.zero		2688


//--------------------- .nv.constant0._ZN7cutlass13device_kernelIN5flash11enable_sm90INS1_16FlashAttnBwdSm90INS1_25CollectiveMainloopBwdSm90ILi2ELi1ELi1EN4cute5tupleIJNS5_1CILi1EEES8_S8_EEENS6_IJNS7_ILi64EEENS7_ILi80EEENS7_ILi256EEEEEENS_6half_tEfNS_4arch4Sm90ELb0ELb0ELb0ELb0ELb0ELb0ELb1ELb1ELi2ELi1ELi1ELi1ELb0EEENS1_21CollectiveEpilogueBwdISD_SE_SG_Li256ELb0ELb1ELi2EEENS1_19SingleTileSchedulerILb0ELb0ELb0ELi80EEEEEEEEEvNT_6ParamsE --------------------------
	.section	.nv.constant0._ZN7cutlass13device_kernelIN5flash11enable_sm90INS1_16FlashAttnBwdSm90INS1_25CollectiveMainloopBwdSm90ILi2ELi1ELi1EN4cute5tupleIJNS5_1CILi1EEES8_S8_EEENS6_IJNS7_ILi64EEENS7_ILi80EEENS7_ILi256EEEEEENS_6half_tEfNS_4arch4Sm90ELb0ELb0ELb0ELb0ELb0ELb0ELb1ELb1ELi2ELi1ELi1ELi1ELb0EEENS1_21CollectiveEpilogueBwdISD_SE_SG_Li256ELb0ELb1ELi2EEENS1_19SingleTileSchedulerILb0ELb0ELb0ELi80EEEEEEEEEvNT_6ParamsE,"a",@progbits
	.sectionflags	@""
	.align	4
.nv.constant0._ZN7cutlass13device_kernelIN5flash11enable_sm90INS1_16FlashAttnBwdSm90INS1_25CollectiveMainloopBwdSm90ILi2ELi1ELi1EN4cute5tupleIJNS5_1CILi1EEES8_S8_EEENS6_IJNS7_ILi64EEENS7_ILi80EEENS7_ILi256EEEEEENS_6half_tEfNS_4arch4Sm90ELb0ELb0ELb0ELb0ELb0ELb0ELb1ELb1ELi2ELi1ELi1ELi1ELb0EEENS1_21CollectiveEpilogueBwdISD_SE_SG_Li256ELb0ELb1ELi2EEENS1_19SingleTileSchedulerILb0ELb0ELb0ELi80EEEEEEEEEvNT_6ParamsE:
	.zero		3200


//--------------------- .nv.constant0._ZN7cutlass13device_kernelIN5flash11enable_sm90INS1_16FlashAttnBwdSm90INS1_25CollectiveMainloopBwdSm90ILi2ELi1ELi1EN4cute5tupleIJNS5_1CILi1EEES8_S8_EEENS6_IJNS7_ILi64EEENS7_ILi80EEENS7_ILi256EEEEEENS_6half_tEfNS_4arch4Sm90ELb0ELb0ELb0ELb0ELb0ELb0ELb1ELb1ELi2ELi1ELi1ELi1ELb0EEENS1_24CollectiveEpilogueBwdGQAISD_fSG_Li256ELb0ELb0EEENS1_19SingleTileSchedulerILb0ELb0ELb0ELi80EEEEEEEEEvNT_6ParamsE --------------------------
	.section	.nv.constant0._ZN7cutlass13device_kernelIN5flash11enable_sm90INS1_16FlashAttnBwdSm90INS1_25CollectiveMainloopBwdSm90ILi2ELi1ELi1EN4cute5tupleIJNS5_1CILi1EEES8_S8_EEENS6_IJNS7_ILi64EEENS7_ILi80EEENS7_ILi256EEEEEENS_6half_tEfNS_4arch4Sm90ELb0ELb0ELb0ELb0ELb0ELb0ELb1ELb1ELi2ELi1ELi1ELi1ELb0EEENS1_24CollectiveEpilogueBwdGQAISD_fSG_Li256ELb0ELb0EEENS1_19SingleTileSchedulerILb0ELb0ELb0ELi80EEEEEEEEEvNT_6ParamsE,"a",@progbits
	.sectionflags	@""
	.align	4
.nv.constant0._ZN7cutlass13device_kernelIN5flash11enable_sm90INS1_16FlashAttnBwdSm90INS1_25CollectiveMainloopBwdSm90ILi2ELi1ELi1EN4cute5tupleIJNS5_1CILi1EEES8_S8_EEENS6_IJNS7_ILi64EEENS7_ILi80EEENS7_ILi256EEEEEENS_6half_tEfNS_4arch4Sm90ELb0ELb0ELb0ELb0ELb0ELb0ELb1ELb1ELi2ELi1ELi1ELi1ELb0EEENS1_24CollectiveEpilogueBwdGQAISD_fSG_Li256ELb0ELb0EEENS1_19SingleTileSchedulerILb0ELb0ELb0ELi80EEEEEEEEEvNT_6ParamsE:
	.zero		2560


//--------------------- .nv.constant0._ZN7cutlass13device_kernelIN5flash11enable_sm90INS1_16FlashAttnBwdSm90INS1_25CollectiveMainloopBwdSm90ILi2ELi1ELi1EN4cute5tupleIJNS5_1CILi1EEES8_S8_EEENS6_IJNS7_ILi64EEENS7_ILi80EEENS7_ILi256EEEEEENS_6half_tEfNS_4arch4Sm90ELb0ELb0ELb0ELb1ELb0ELb0ELb1ELb1ELi2ELi1ELi1ELi1ELb0EEENS1_21CollectiveEpilogueBwdISD_SE_SG_Li256ELb1ELb1ELi2EEENS1_19SingleTileSchedulerILb1ELb0ELb0ELi80EEEEEEEEEvNT_6ParamsE --------------------------
	.section	.nv.constant0._ZN7cutlass13device_kernelIN5flash11enable_sm90INS1_16FlashAttnBwdSm90INS1_25CollectiveMainloopBwdSm90ILi2ELi1ELi1EN4cute5tupleIJNS5_1CILi1EEES8_S8_EEENS6_IJNS7_ILi64EEENS7_ILi80EEENS7_ILi256EEEEEENS_6half_tEfNS_4arch4Sm90ELb0ELb0ELb0ELb1ELb0ELb0ELb1ELb1ELi2ELi1ELi1ELi1ELb0EEENS1_21CollectiveEpilogueBwdISD_SE_SG_Li256ELb1ELb1ELi2EEENS1_19SingleTileSchedulerILb1ELb0ELb0ELi80EEEEEEEEEvNT_6ParamsE,"a",@progbits
	.sectionflags	@""
	.align	4
.nv.constant0._ZN7cutlass13device_kernelIN5flash11enable_sm90INS1_16FlashAttnBwdSm90INS1_25CollectiveMainloopBwdSm90ILi2ELi1ELi1EN4cute5tupleIJNS5_1CILi1EEES8_S8_EEENS6_IJNS7_ILi64EEENS7_ILi80EEENS7_ILi256EEEEEENS_6half_tEfNS_4arch4Sm90ELb0ELb0ELb0ELb1ELb0ELb0ELb1ELb1ELi2ELi1ELi1ELi1ELb0EEENS1_21CollectiveEpilogueBwdISD_SE_SG_Li256ELb1ELb1ELi2EEENS1_19SingleTileSchedulerILb1ELb0ELb0ELi80EEEEEEEEEvNT_6ParamsE:
	.zero		2560


//--------------------- .nv.constant0._ZN7cutlass13device_kernelIN5flash11enable_sm90INS1_16FlashAttnBwdSm90INS1_25CollectiveMainloopBwdSm90ILi2ELi1ELi1EN4cute5tupleIJNS5_1CILi1EEES8_S8_EEENS6_IJNS7_ILi64EEENS7_ILi80EEENS7_ILi256EEEEEENS_6half_tEfNS_4arch4Sm90ELb0ELb0ELb0ELb1ELb0ELb0ELb1ELb1ELi2ELi1ELi1ELi1ELb0EEENS1_24CollectiveEpilogueBwdGQAISD_fSG_Li256ELb1ELb0EEENS1_19SingleTileSchedulerILb1ELb0ELb0ELi80EEEEEEEEEvNT_6ParamsE --------------------------
	.section	.nv.constant0._ZN7cutlass13device_kernelIN5flash11enable_sm90INS1_16FlashAttnBwdSm90INS1_25CollectiveMainloopBwdSm90ILi2ELi1ELi1EN4cute5tupleIJNS5_1CILi1EEES8_S8_EEENS6_IJNS7_ILi64EEENS7_ILi80EEENS7_ILi256EEEEEENS_6half_tEfNS_4arch4Sm90ELb0ELb0ELb0ELb1ELb0ELb0ELb1ELb1ELi2ELi1ELi1ELi1ELb0EEENS1_24CollectiveEpilogueBwdGQAISD_fSG_Li256ELb1ELb0EEENS1_19SingleTileSchedulerILb1ELb0ELb0ELi80EEEEEEEEEvNT_6ParamsE,"a",@progbits
	.sectionflags	@""
	.align	4
.nv.constant0._ZN7cutlass13device_kernelIN5flash11enable_sm90INS1_16FlashAttnBwdSm90INS1_25CollectiveMainloopBwdSm90ILi2ELi1ELi1EN4cute5tupleIJNS5_1CILi1EEES8_S8_EEENS6_IJNS7_ILi64EEENS7_ILi80EEENS7_ILi256EEEEEENS_6half_tEfNS_4arch4Sm90ELb0ELb0ELb0ELb1ELb0ELb0ELb1ELb1ELi2ELi1ELi1ELi1ELb0EEENS1_24CollectiveEpilogueBwdGQAISD_fSG_Li256ELb1ELb0EEENS1_19SingleTileSchedulerILb1ELb0ELb0ELi80EEEEEEEEEvNT_6ParamsE:
	.zero		2560


//--------------------- .nv.constant0._ZN7cutlass13device_kernelIN5flash11enable_sm90INS1_16FlashAttnBwdSm90INS1_25CollectiveMainloopBwdSm90ILi2ELi1ELi1EN4cute5tupleIJNS5_1CILi1EEES8_S8_EEENS6_IJNS7_ILi64EEENS7_ILi80EEENS7_ILi256EEEEEENS_6half_tEfNS_4arch4Sm90ELb0ELb1ELb0ELb0ELb0ELb0ELb1ELb1ELi2ELi1ELi1ELi1ELb0EEENS1_21CollectiveEpilogueBwdISD_SE_SG_Li256ELb0ELb1ELi2EEENS1_19SingleTileSchedulerILb0ELb0ELb0ELi80EEEEEEEEEvNT_6ParamsE --------------------------
	.section	.nv.constant0._ZN7cutlass13device_kernelIN5flash11enable_sm90INS1_16FlashAttnBwdSm90INS1_25CollectiveMainloopBwdSm90ILi2ELi1ELi1EN4cute5tupleIJNS5_1CILi1EEES8_S8_EEENS6_IJNS7_ILi64EEENS7_ILi80EEENS7_ILi256EEEEEENS_6half_tEfNS_4arch4Sm90ELb0ELb1ELb0ELb0ELb0ELb0ELb1ELb1ELi2ELi1ELi1ELi1ELb0EEENS1_21CollectiveEpilogueBwdISD_SE_SG_Li256ELb0ELb1ELi2EEENS1_19SingleTileSchedulerILb0ELb0ELb0ELi80EEEEEEEEEvNT_6ParamsE,"a",@progbits
	.sectionflags	@""
	.align	4
.nv.constant0._ZN7cutlass13device_kernelIN5flash11enable_sm90INS1_16FlashAttnBwdSm90INS1_25CollectiveMainloopBwdSm90ILi2ELi1ELi1EN4cute5tupleIJNS5_1CILi1EEES8_S8_EEENS6_IJNS7_ILi64EEENS7_ILi80EEENS7_ILi256EEEEEENS_6half_tEfNS_4arch4Sm90ELb0ELb1ELb0ELb0ELb0ELb0ELb1ELb1ELi2ELi1ELi1ELi1ELb0EEENS1_21CollectiveEpilogueBwdISD_SE_SG_Li256ELb0ELb1ELi2EEENS1_19SingleTileSchedulerILb0ELb0ELb0ELi80EEEEEEEEEvNT_6ParamsE:
	.zero		3200


//--------------------- .nv.constant0._ZN7cutlass13device_kernelIN5flash11enable_sm90INS1_16FlashAttnBwdSm90INS1_25CollectiveMainloopBwdSm90ILi2ELi1ELi1EN4cute5tupleIJNS5_1CILi1EEES8_S8_EEENS6_IJNS7_ILi64EEENS7_ILi80EEENS7_ILi256EEEEEENS_6half_tEfNS_4arch4Sm90ELb0ELb1ELb0ELb0ELb0ELb0ELb1ELb1ELi2ELi1ELi1ELi1ELb0EEENS1_24CollectiveEpilogueBwdGQAISD_fSG_Li256ELb0ELb0EEENS1_19SingleTileSchedulerILb0ELb0ELb0ELi80EEEEEEEEEvNT_6ParamsE --------------------------
	.section	.nv.constant0._ZN7cutlass13device_kernelIN5flash11enable_sm90INS1_16FlashAttnBwdSm90INS1_25CollectiveMainloopBwdSm90ILi2ELi1ELi1EN4cute5tupleIJNS5_1CILi1EEES8_S8_EEENS6_IJNS7_ILi64EEENS7_ILi80EEENS7_ILi256EEEEEENS_6half_tEfNS_4arch4Sm90ELb0ELb1ELb0ELb0ELb0ELb0ELb1ELb1ELi2ELi1ELi1ELi1ELb0EEENS1_24CollectiveEpilogueBwdGQAISD_fSG_Li256ELb0ELb0EEENS1_19SingleTileSchedulerILb0ELb0ELb0ELi80EEEEEEEEEvNT_6ParamsE,"a",@progbits
	.sectionflags	@""
	.align	4
.nv.constant0._ZN7cutlass13device_kernelIN5flash11enable_sm90INS1_16FlashAttnBwdSm90INS1_25CollectiveMainloopBwdSm90ILi2ELi1ELi1EN4cute5tupleIJNS5_1CILi1EEES8_S8_EEENS6_IJNS7_ILi64EEENS7_ILi80EEENS7_ILi256EEEEEENS_6half_tEfNS_4arch4Sm90ELb0ELb1ELb0ELb0ELb0ELb0ELb1ELb1ELi2ELi1ELi1ELi1ELb0EEENS1_24CollectiveEpilogueBwdGQAISD_fSG_Li256ELb0ELb0EEENS1_19SingleTileSchedulerILb0ELb0ELb0ELi80EEEEEEEEEvNT_6ParamsE:
	.zero		2560


//--------------------- .nv.constant0._ZN7cutlass13device_kernelIN5flash11enable_sm90INS1_16FlashAttnBwdSm90INS1_25CollectiveMainloopBwdSm90ILi2ELi1ELi1EN4cute5tupleIJNS5_1CILi1EEES8_S8_EEENS6_IJNS7_ILi64EEENS7_ILi80EEENS7_ILi256EEEEEENS_6half_tEfNS_4arch4Sm90ELb0ELb1ELb0ELb1ELb0ELb0ELb1ELb1ELi2ELi1ELi1ELi1ELb0EEENS1_21CollectiveEpilogueBwdISD_SE_SG_Li256ELb1ELb1ELi2EEENS1_19SingleTileSchedulerILb1ELb0ELb0ELi80EEEEEEEEEvNT_6ParamsE --------------------------
	.section	.nv.constant0._ZN7cutlass13device_kernelIN5flash11enable_sm90INS1_16FlashAttnBwdSm90INS1_25CollectiveMainloopBwdSm90ILi2ELi1ELi1EN4cute5tupleIJNS5_1CILi1EEES8_S8_EEENS6_IJNS7_ILi64EEENS7_ILi80EEENS7_ILi256EEEEEENS_6half_tEfNS_4arch4Sm90ELb0ELb1ELb0ELb1ELb0ELb0ELb1ELb1ELi2ELi1ELi1ELi1ELb0EEENS1_21CollectiveEpilogueBwdISD_SE_SG_Li256ELb1ELb1ELi2EEENS1_19SingleTileSchedulerILb1ELb0ELb0ELi80EEEEEEEEEvNT_6ParamsE,"a",@progbits
	.sectionflags	@""
	.align	4
.nv.constant0._ZN7cutlass13device_kernelIN5flash11enable_sm90INS1_16FlashAttnBwdSm90INS1_25CollectiveMainloopBwdSm90ILi2ELi1ELi1EN4cute5tupleIJNS5_1CILi1EEES8_S8_EEENS6_IJNS7_ILi64EEENS7_ILi80EEENS7_ILi256EEEEEENS_6half_tEfNS_4arch4Sm90ELb0ELb1ELb0ELb1ELb0ELb0ELb1ELb1ELi2ELi1ELi1ELi1ELb0EEENS1_21CollectiveEpilogueBwdISD_SE_SG_Li256ELb1ELb1ELi2EEENS1_19SingleTileSchedulerILb1ELb0ELb0ELi80EEEEEEEEEvNT_6ParamsE:
	.zero		2560


//--------------------- .nv.constant0._ZN7cutlass13device_kernelIN5flash11enable_sm90INS1_16FlashAttnBwdSm90INS1_25CollectiveMainloopBwdSm90ILi2ELi1ELi1EN4cute5tupleIJNS5_1CILi1EEES8_S8_EEENS6_IJNS7_ILi64EEENS7_ILi80EEENS7_ILi256EEEEEENS_6half_tEfNS_4arch4Sm90ELb0ELb1ELb0ELb1ELb0ELb0ELb1ELb1ELi2ELi1ELi1ELi1ELb0EEENS1_24CollectiveEpilogueBwdGQAISD_fSG_Li256ELb1ELb0EEENS1_19SingleTileSchedulerILb1ELb0ELb0ELi80EEEEEEEEEvNT_6ParamsE --------------------------
	.section	.nv.constant0._ZN7cutlass13device_kernelIN5flash11enable_sm90INS1_16FlashAttnBwdSm90INS1_25CollectiveMainloopBwdSm90ILi2ELi1ELi1EN4cute5tupleIJNS5_1CILi1EEES8_S8_EEENS6_IJNS7_ILi64EEENS7_ILi80EEENS7_ILi256EEEEEENS_6half_tEfNS_4arch4Sm90ELb0ELb1ELb0ELb1ELb0ELb0ELb1ELb1ELi2ELi1ELi1ELi1ELb0EEENS1_24CollectiveEpilogueBwdGQAISD_fSG_Li256ELb1ELb0EEENS1_19SingleTileSchedulerILb1ELb0ELb0ELi80EEEEEEEEEvNT_6ParamsE,"a",@progbits
	.sectionflags	@""
	.align	4
.nv.constant0._ZN7cutlass13device_kernelIN5flash11enable_sm90INS1_16FlashAttnBwdSm90INS1_25CollectiveMainloopBwdSm90ILi2ELi1ELi1EN4cute5tupleIJNS5_1CILi1EEES8_S8_EEENS6_IJNS7_ILi64EEENS7_ILi80EEENS7_ILi256EEEEEENS_6half_tEfNS_4arch4Sm90ELb0ELb1ELb0ELb1ELb0ELb0ELb1ELb1ELi2ELi1ELi1ELi1ELb0EEENS1_24CollectiveEpilogueBwdGQAISD_fSG_Li256ELb1ELb0EEENS1_19SingleTileSchedulerILb1ELb0ELb0ELi80EEEEEEEEEvNT_6ParamsE:
	.zero		2560


//--------------------- .nv.constant0._ZN7cutlass13device_kernelIN5flash11enable_sm90INS1_16FlashAttnBwdSm90INS1_25CollectiveMainloopBwdSm90ILi2ELi1ELi1EN4cute5tupleIJNS5_1CILi1EEES8_S8_EEENS6_IJNS7_ILi64EEENS7_ILi80EEENS7_ILi256EEEEEENS_6half_tEfNS_4arch4Sm90ELb1ELb0ELb0ELb0ELb0ELb0ELb1ELb1ELi2ELi1ELi1ELi1ELb0EEENS1_21CollectiveEpilogueBwdISD_SE_SG_Li256ELb0ELb1ELi2EEENS1_25SingleTileBwdLPTSchedulerILb0ELi80ELb0EEEEEEEEEvNT_6ParamsE --------------------------
	.section	.nv.constant0._ZN7cutlass13device_kernelIN5flash11enable_sm90INS1_16FlashAttnBwdSm90INS1_25CollectiveMainloopBwdSm90ILi2ELi1ELi1EN4cute5tupleIJNS5_1CILi1EEES8_S8_EEENS6_IJNS7_ILi64EEENS7_ILi80EEENS7_ILi256EEEEEENS_6half_tEfNS_4arch4Sm90ELb1ELb0ELb0ELb0ELb0ELb0ELb1ELb1ELi2ELi1ELi1ELi1ELb0EEENS1_21CollectiveEpilogueBwdISD_SE_SG_Li256ELb0ELb1ELi2EEENS1_25SingleTileBwdLPTSchedulerILb0ELi80ELb0EEEEEEEEEvNT_6ParamsE,"a",@progbits
	.sectionflags	@""
	.align	4
.nv.constant0._ZN7cutlass13device_kernelIN5flash11enable_sm90INS1_16FlashAttnBwdSm90INS1_25CollectiveMainloopBwdSm90ILi2ELi1ELi1EN4cute5tupleIJNS5_1CILi1EEES8_S8_EEENS6_IJNS7_ILi64EEENS7_ILi80EEENS7_ILi256EEEEEENS_6half_tEfNS_4arch4Sm90ELb1ELb0ELb0ELb0ELb0ELb0ELb1ELb1ELi2ELi1ELi1ELi1ELb0EEENS1_21CollectiveEpilogueBwdISD_SE_SG_Li256ELb0ELb1ELi2EEENS1_25SingleTileBwdLPTSchedulerILb0ELi80ELb0EEEEEEEEEvNT_6ParamsE:
	.zero		3200


//--------------------- .nv.constant0._ZN7cutlass13device_kernelIN5flash11enable_sm90INS1_16FlashAttnBwdSm90INS1_25CollectiveMainloopBwdSm90ILi2ELi1ELi1EN4cute5tupleIJNS5_1CILi1EEES8_S8_EEENS6_IJNS7_ILi64EEENS7_ILi80EEENS7_ILi256EEEEEENS_6half_tEfNS_4arch4Sm90ELb1ELb0ELb0ELb0ELb0ELb0ELb1ELb1ELi2ELi1ELi1ELi1ELb0EEENS1_24CollectiveEpilogueBwdGQAISD_fSG_Li256ELb0ELb0EEENS1_25SingleTileBwdLPTSchedulerILb0ELi80ELb0EEEEEEEEEvNT_6ParamsE --------------------------
	.section	.nv.constant0._ZN7cutlass13device_kernelIN5flash11enable_sm90INS1_16FlashAttnBwdSm90INS1_25CollectiveMainloopBwdSm90ILi2ELi1ELi1EN4cute5tupleIJNS5_1CILi1EEES8_S8_EEENS6_IJNS7_ILi64EEENS7_ILi80EEENS7_ILi256EEEEEENS_6half_tEfNS_4arch4Sm90ELb1ELb0ELb0ELb0ELb0ELb0ELb1ELb1ELi2ELi1ELi1ELi1ELb0EEENS1_24CollectiveEpilogueBwdGQAISD_fSG_Li256ELb0ELb0EEENS1_25SingleTileBwdLPTSchedulerILb0ELi80ELb0EEEEEEEEEvNT_6ParamsE,"a",@progbits
	.sectionflags	@""
	.align	4
.nv.constant0._ZN7cutlass13device_kernelIN5flash11enable_sm90INS1_16FlashAttnBwdSm90INS1_25CollectiveMainloopBwdSm90ILi2ELi1ELi1EN4cute5tupleIJNS5_1CILi1EEES8_S8_EEENS6_IJNS7_ILi64EEENS7_ILi80EEENS7_ILi256EEEEEENS_6half_tEfNS_4arch4Sm90ELb1ELb0ELb0ELb0ELb0ELb0ELb1ELb1ELi2ELi1ELi1ELi1ELb0EEENS1_24CollectiveEpilogueBwdGQAISD_fSG_Li256ELb0ELb0EEENS1_25SingleTileBwdLPTSchedulerILb0ELi80ELb0EEEEEEEEEvNT_6ParamsE:
	.zero		2688


//--------------------- .nv.constant0._ZN7cutlass13device_kernelIN5flash22FlashAttnBwdPreprocessIN4cute5tupleIJNS3_1CILi64EEENS5_ILi256EEEEEENS_6half_tEfNS_4arch4Sm90ELb1ELb0EEEEEvNT_6ParamsE --------------------------
	.section	.nv.constant0._ZN7cutlass13device_kernelIN5flash22FlashAttnBwdPreprocessIN4cute5tupleIJNS3_1CILi64EEENS5_ILi256EEEEEENS_6half_tEfNS_4arch4Sm90ELb1ELb0EEEEEvNT_6ParamsE,"a",@progbits
	.sectionflags	@""
	.align	4
.nv.constant0._ZN7cutlass13device_kernelIN5flash22FlashAttnBwdPreprocessIN4cute5tupleIJNS3_1CILi64EEENS5_ILi256EEEEEENS_6half_tEfNS_4arch4Sm90ELb1ELb0EEEEEvNT_6ParamsE:
	.zero		1136


//--------------------- .nv.constant0._ZN7cutlass13device_kernelIN5flash11enable_sm90INS1_16FlashAttnBwdSm90INS1_25CollectiveMainloopBwdSm90ILi2ELi1ELi1EN4cute5tupleIJNS5_1CILi1EEES8_S8_EEENS6_IJNS7_ILi64EEENS7_ILi80EEENS7_ILi256EEEEEENS_6half_tEfNS_4arch4Sm90ELb1ELb0ELb0ELb1ELb0ELb0ELb1ELb1ELi2ELi1ELi1ELi1ELb0EEENS1_21CollectiveEpilogueBwdISD_SE_SG_Li256ELb1ELb1ELi2EEENS1_25SingleTileBwdLPTSchedulerILb1ELi80ELb0EEEEEEEEEvNT_6ParamsE --------------------------
	.section	.nv.constant0._ZN7cutlass13device_kernelIN5flash11enable_sm90INS1_16FlashAttnBwdSm90INS1_25CollectiveMainloopBwdSm90ILi2ELi1ELi1EN4cute5tupleIJNS5_1CILi1EEES8_S8_EEENS6_IJNS7_ILi64EEENS7_ILi80EEENS7_ILi256EEEEEENS_6half_tEfNS_4arch4Sm90ELb1ELb0ELb0ELb1ELb0ELb0ELb1ELb1ELi2ELi1ELi1ELi1ELb0EEENS1_21CollectiveEpilogueBwdISD_SE_SG_Li256ELb1ELb1ELi2EEENS1_25SingleTileBwdLPTSchedulerILb1ELi80ELb0EEEEEEEEEvNT_6ParamsE,"a",@progbits
	.sectionflags	@""
	.align	4
.nv.constant0._ZN7cutlass13device_kernelIN5flash11enable_sm90INS1_16FlashAttnBwdSm90INS1_25CollectiveMainloopBwdSm90ILi2ELi1ELi1EN4cute5tupleIJNS5_1CILi1EEES8_S8_EEENS6_IJNS7_ILi64EEENS7_ILi80EEENS7_ILi256EEEEEENS_6half_tEfNS_4arch4Sm90ELb1ELb0ELb0ELb1ELb0ELb0ELb1ELb1ELi2ELi1ELi1ELi1ELb0EEENS1_21CollectiveEpilogueBwdISD_SE_SG_Li256ELb1ELb1ELi2EEENS1_25SingleTileBwdLPTSchedulerILb1ELi80ELb0EEEEEEEEEvNT_6ParamsE:
	.zero		2560


//--------------------- .nv.constant0._ZN7cutlass13device_kernelIN5flash32FlashAttnBwdPostprocessConvertdQIN4cute5tupleIJNS3_1CILi80EEENS5_ILi256EEEEEENS_6half_tEfNS_4arch4Sm90ELi256ENS3_8TiledMMAINS3_8MMA_AtomIJNS3_4SM904GMMA25MMA_64x16x16_F32F16F16_SSILNSF_5MajorE1ELSH_1ELNSF_7ScaleInE1ELSI_1EEEEEENS3_6LayoutINS4_IJNS5_ILi2EEENS5_ILi1EEESN_EEENS4_IJSN_NS5_ILi0EEESP_EEEEENS4_IJNS3_10UnderscoreESS_SS_EEEEELb1EEEEEvNT_6ParamsE --------------------------
	.section	.nv.constant0._ZN7cutlass13device_kernelIN5flash32FlashAttnBwdPostprocessConvertdQIN4cute5tupleIJNS3_1CILi80EEENS5_ILi256EEEEEENS_6half_tEfNS_4arch4Sm90ELi256ENS3_8TiledMMAINS3_8MMA_AtomIJNS3_4SM904GMMA25MMA_64x16x16_F32F16F16_SSILNSF_5MajorE1ELSH_1ELNSF_7ScaleInE1ELSI_1EEEEEENS3_6LayoutINS4_IJNS5_ILi2EEENS5_ILi1EEESN_EEENS4_IJSN_NS5_ILi0EEESP_EEEEENS4_IJNS3_10UnderscoreESS_SS_EEEEELb1EEEEEvNT_6ParamsE,"a",@progbits
	.sectionflags	@""
	.align	4
.nv.constant0._ZN7cutlass13device_kernelIN5flash32FlashAttnBwdPostprocessConvertdQIN4cute5tupleIJNS3_1CILi80EEENS5_ILi256EEEEEENS_6half_tEfNS_4arch4Sm90ELi256ENS3_8TiledMMAINS3_8MMA_AtomIJNS3_4SM904GMMA25MMA_64x16x16_F32F16F16_SSILNSF_5MajorE1ELSH_1ELNSF_7ScaleInE1ELSI_1EEEEEENS3_6LayoutINS4_IJNS5_ILi2EEENS5_ILi1EEESN_EEENS4_IJSN_NS5_ILi0EEESP_EEEEENS4_IJNS3_10UnderscoreESS_SS_EEEEELb1EEEEEvNT_6ParamsE:
	.zero		1008


//--------------------- .nv.constant0._ZN7cutlass13device_kernelIN5flash32FlashAttnBwdPostprocessConvertdQIN4cute5tupleIJNS3_1CILi64EEENS5_ILi256EEEEEENS_6half_tEfNS_4arch4Sm90ELi256ENS3_8TiledMMAINS3_8MMA_AtomIJNS3_4SM904GMMA25MMA_64x64x16_F32F16F16_SSILNSF_5MajorE1ELSH_0ELNSF_7ScaleInE1ELSI_1EEEEEENS3_6LayoutINS4_IJNS5_ILi2EEENS5_ILi1EEESN_EEENS4_IJSN_NS5_ILi0EEESP_EEEEENS4_IJNS3_10UnderscoreESS_SS_EEEEELb1EEEEEvNT_6ParamsE --------------------------
	.section	.nv.constant0._ZN7cutlass13device_kernelIN5flash32FlashAttnBwdPostprocessConvertdQIN4cute5tupleIJNS3_1CILi64EEENS5_ILi256EEEEEENS_6half_tEfNS_4arch4Sm90ELi256ENS3_8TiledMMAINS3_8MMA_AtomIJNS3_4SM904GMMA25MMA_64x64x16_F32F16F16_SSILNSF_5MajorE1ELSH_0ELNSF_7ScaleInE1ELSI_1EEEEEENS3_6LayoutINS4_IJNS5_ILi2EEENS5_ILi1EEESN_EEENS4_IJSN_NS5_ILi0EEESP_EEEEENS4_IJNS3_10UnderscoreESS_SS_EEEEELb1EEEEEvNT_6ParamsE,"a",@progbits
	.sectionflags	@""
	.align	4
.nv.constant0._ZN7cutlass13device_kernelIN5flash32FlashAttnBwdPostprocessConvertdQIN4cute5tupleIJNS3_1CILi64EEENS5_ILi256EEEEEENS_6half_tEfNS_4arch4Sm90ELi256ENS3_8TiledMMAINS3_8MMA_AtomIJNS3_4SM904GMMA25MMA_64x64x16_F32F16F16_SSILNSF_5MajorE1ELSH_0ELNSF_7ScaleInE1ELSI_1EEEEEENS3_6LayoutINS4_IJNS5_ILi2EEENS5_ILi1EEESN_EEENS4_IJSN_NS5_ILi0EEESP_EEEEENS4_IJNS3_10UnderscoreESS_SS_EEEEELb1EEEEEvNT_6ParamsE:
	.zero		1008


//--------------------- .nv.constant0._ZN7cutlass13device_kernelIN5flash11enable_sm90INS1_16FlashAttnBwdSm90INS1_25CollectiveMainloopBwdSm90ILi2ELi1ELi1EN4cute5tupleIJNS5_1CILi1EEES8_S8_EEENS6_IJNS7_ILi64EEENS7_ILi80EEENS7_ILi256EEEEEENS_6half_tEfNS_4arch4Sm90ELb1ELb0ELb0ELb1ELb0ELb0ELb1ELb1ELi2ELi1ELi1ELi1ELb0EEENS1_24CollectiveEpilogueBwdGQAISD_fSG_Li256ELb1ELb0EEENS1_25SingleTileBwdLPTSchedulerILb1ELi80ELb0EEEEEEEEEvNT_6ParamsE --------------------------
	.section	.nv.constant0._ZN7cutlass13device_kernelIN5flash11enable_sm90INS1_16FlashAttnBwdSm90INS1_25CollectiveMainloopBwdSm90ILi2ELi1ELi1EN4cute5tupleIJNS5_1CILi1EEES8_S8_EEENS6_IJNS7_ILi64EEENS7_ILi80EEENS7_ILi256EEEEEENS_6half_tEfNS_4arch4Sm90ELb1ELb0ELb0ELb1ELb0ELb0ELb1ELb1ELi2ELi1ELi1ELi1ELb0EEENS1_24CollectiveEpilogueBwdGQAISD_fSG_Li256ELb1ELb0EEENS1_25SingleTileBwdLPTSchedulerILb1ELi80ELb0EEEEEEEEEvNT_6ParamsE,"a",@progbits
	.sectionflags	@""
	.align	4
.nv.constant0._ZN7cutlass13device_kernelIN5flash11enable_sm90INS1_16FlashAttnBwdSm90INS1_25CollectiveMainloopBwdSm90ILi2ELi1ELi1EN4cute5tupleIJNS5_1CILi1EEES8_S8_EEENS6_IJNS7_ILi64EEENS7_ILi80EEENS7_ILi256EEEEEENS_6half_tEfNS_4arch4Sm90ELb1ELb0ELb0ELb1ELb0ELb0ELb1ELb1ELi2ELi1ELi1ELi1ELb0EEENS1_24CollectiveEpilogueBwdGQAISD_fSG_Li256ELb1ELb0EEENS1_25SingleTileBwdLPTSchedulerILb1ELi80ELb0EEEEEEEEEvNT_6ParamsE:
	.zero		2688


//--------------------- .nv.constant0._ZN7cutlass13device_kernelIN5flash22FlashAttnBwdPreprocessIN4cute5tupleIJNS3_1CILi64EEENS5_ILi256EEEEEENS_6half_tEfNS_4arch4Sm90ELb1ELb1EEEEEvNT_6ParamsE --------------------------
	.section	.nv.constant0._ZN7cutlass13device_kernelIN5flash22FlashAttnBwdPreprocessIN4cute5tupleIJNS3_1CILi64EEENS5_ILi256EEEEEENS_6half_tEfNS_4arch4Sm90ELb1ELb1EEEEEvNT_6ParamsE,"a",@progbits
	.sectionflags	@""
	.align	4
.nv.constant0._ZN7cutlass13device_kernelIN5flash22FlashAttnBwdPreprocessIN4cute5tupleIJNS3_1CILi64EEENS5_ILi256EEEEEENS_6half_tEfNS_4arch4Sm90ELb1ELb1EEEEEvNT_6ParamsE:
	.zero		1136


//--------------------- SYMBOLS --------------------------

	.type		.nv.reservedSmem.offset0,@object
	.size		.nv.reservedSmem.offset0,0x4
	.type		.nv.reservedSmem.cap,@object
	.size		.nv.reservedSmem.cap,0x4
